	.target	sm_90a

	.elftype	@"ET_EXEC"


//--------------------- .note.nv.tkinfo           --------------------------
	.section	.note.nv.tkinfo,"",@"SHT_NOTE"
	.sectionflags	@"SHF_NOTE_NV_TKINFO"
	.tkinfo
        /*0018*/ 	.word	0x00000002
        /*0030*/ 	.string	""
        /*0030*/ 	.string	"ptxas"
        /*0030*/ 	.string	"Cuda compilation tools, release 13.0, V13.0.88"
        /*0030*/ 	.string	"Build cuda_13.0.r13.0/compiler.36424714_0"
        /*0030*/ 	.string	"-arch sm_90a -m 64 "



//--------------------- .note.nv.cuinfo           --------------------------
	.section	.note.nv.cuinfo,"",@"SHT_NOTE"
	.sectionflags	@"SHF_NOTE_NV_CUINFO"
        /*0018*/ 	.short	0x0002
        /*001a*/ 	.short	0x005a
        /*001c*/ 	.short	0x0082
	.zero		2


//--------------------- .nv.info                  --------------------------
	.section	.nv.info,"",@"SHT_CUDA_INFO"
	.align	4


	//----- nvinfo : EIATTR_REGCOUNT
	.align		4
        /*0000*/ 	.byte	0x04, 0x2f
        /*0002*/ 	.short	(.L_38 - .L_37)
	.align		4
.L_37:
        /*0004*/ 	.word	index@(_ZN2at6native63_GLOBAL__N__7310b794_30_DistributionGeometricKernel_cu_fa6e70a443distribution_elementwise_grid_stride_kernelIfLi4EZNS0_9templates4cuda21uniform_and_transformIhfPNS_17CUDAGeneratorImplEZZZNS4_16geometric_kernelIS7_EEvRNS_18TensorIteratorBaseEdT_ENKUlvE_clEvENKUlvE_clEvEUlfE_EEvSA_T1_T2_EUlP24curandStatePhilox4_32_10E_ZNS1_27distribution_nullary_kernelIhf7double2S7_SJ_SE_EEvSA_SG_RKT3_T4_EUlifE_EEvlNS_15PhiloxCudaStateESF_SG_)
        /*0008*/ 	.word	0x00000034


	//----- nvinfo : EIATTR_FRAME_SIZE
	.align		4
.L_38:
        /*000c*/ 	.byte	0x04, 0x11
        /*000e*/ 	.short	(.L_40 - .L_39)
	.align		4
.L_39:
        /*0010*/ 	.word	index@($__internal_39_$__cuda_sm20_div_s64)
        /*0014*/ 	.word	0x00000000


	//----- nvinfo : EIATTR_FRAME_SIZE
	.align		4
.L_40:
        /*0018*/ 	.byte	0x04, 0x11
        /*001a*/ 	.short	(.L_42 - .L_41)
	.align		4
.L_41:
        /*001c*/ 	.word	index@(_ZN2at6native63_GLOBAL__N__7310b794_30_DistributionGeometricKernel_cu_fa6e70a443distribution_elementwise_grid_stride_kernelIfLi4EZNS0_9templates4cuda21uniform_and_transformIhfPNS_17CUDAGeneratorImplEZZZNS4_16geometric_kernelIS7_EEvRNS_18TensorIteratorBaseEdT_ENKUlvE_clEvENKUlvE_clEvEUlfE_EEvSA_T1_T2_EUlP24curandStatePhilox4_32_10E_ZNS1_27distribution_nullary_kernelIhf7double2S7_SJ_SE_EEvSA_SG_RKT3_T4_EUlifE_EEvlNS_15PhiloxCudaStateESF_SG_)
        /*0020*/ 	.word	0x00000000


	//----- nvinfo : EIATTR_REGCOUNT
	.align		4
.L_42:
        /*0024*/ 	.byte	0x04, 0x2f
        /*0026*/ 	.short	(.L_44 - .L_43)
	.align		4
.L_43:
        /*0028*/ 	.word	index@(_ZN2at6native63_GLOBAL__N__7310b794_30_DistributionGeometricKernel_cu_fa6e70a443distribution_elementwise_grid_stride_kernelIfLi4EZNS0_9templates4cuda21uniform_and_transformIhfPNS_17CUDAGeneratorImplEZZZNS4_16geometric_kernelIS7_EEvRNS_18TensorIteratorBaseEdT_ENKUlvE_clEvENKUlvE_clEvEUlfE_EEvSA_T1_T2_EUlP24curandStatePhilox4_32_10E_ZNS1_27distribution_nullary_kernelIhf7double2S7_SJ_SE_EEvSA_SG_RKT3_T4_EUlifE0_EEvlNS_15PhiloxCudaStateESF_SG_)
        /*002c*/ 	.word	0x0000002e


	//----- nvinfo : EIATTR_FRAME_SIZE
	.align		4
.L_44:
        /*0030*/ 	.byte	0x04, 0x11
        /*0032*/ 	.short	(.L_46 - .L_45)
	.align		4
.L_45:
        /*0034*/ 	.word	index@($__internal_38_$__cuda_sm20_div_s64)
        /*0038*/ 	.word	0x00000000


	//----- nvinfo : EIATTR_FRAME_SIZE
	.align		4
.L_46:
        /*003c*/ 	.byte	0x04, 0x11
        /*003e*/ 	.short	(.L_48 - .L_47)
	.align		4
.L_47:
        /*0040*/ 	.word	index@(_ZN2at6native63_GLOBAL__N__7310b794_30_DistributionGeometricKernel_cu_fa6e70a443distribution_elementwise_grid_stride_kernelIfLi4EZNS0_9templates4cuda21uniform_and_transformIhfPNS_17CUDAGeneratorImplEZZZNS4_16geometric_kernelIS7_EEvRNS_18TensorIteratorBaseEdT_ENKUlvE_clEvENKUlvE_clEvEUlfE_EEvSA_T1_T2_EUlP24curandStatePhilox4_32_10E_ZNS1_27distribution_nullary_kernelIhf7double2S7_SJ_SE_EEvSA_SG_RKT3_T4_EUlifE0_EEvlNS_15PhiloxCudaStateESF_SG_)
        /*0044*/ 	.word	0x00000000


	//----- nvinfo : EIATTR_REGCOUNT
	.align		4
.L_48:
        /*0048*/ 	.byte	0x04, 0x2f
        /*004a*/ 	.short	(.L_50 - .L_49)
	.align		4
.L_49:
        /*004c*/ 	.word	index@(_ZN2at6native63_GLOBAL__N__7310b794_30_DistributionGeometricKernel_cu_fa6e70a443distribution_elementwise_grid_stride_kernelIfLi4EZNS0_9templates4cuda21uniform_and_transformIhfPNS_17CUDAGeneratorImplEZZZNS4_16geometric_kernelIS7_EEvRNS_18TensorIteratorBaseEdT_ENKUlvE_clEvENKUlvE_clEvEUlfE_EEvSA_T1_T2_EUlP24curandStatePhilox4_32_10E0_ZNS1_27distribution_nullary_kernelIhf6float4S7_SJ_SE_EEvSA_SG_RKT3_T4_EUlifE_EEvlNS_15PhiloxCudaStateESF_SG_)
        /*0050*/ 	.word	0x00000033


	//----- nvinfo : EIATTR_FRAME_SIZE
	.align		4
.L_50:
        /*0054*/ 	.byte	0x04, 0x11
        /*0056*/ 	.short	(.L_52 - .L_51)
	.align		4
.L_51:
        /*0058*/ 	.word	index@($__internal_37_$__cuda_sm20_div_s64)
        /*005c*/ 	.word	0x00000000


	//----- nvinfo : EIATTR_FRAME_SIZE
	.align		4
.L_52:
        /*0060*/ 	.byte	0x04, 0x11
        /*0062*/ 	.short	(.L_54 - .L_53)
	.align		4
.L_53:
        /*0064*/ 	.word	index@(_ZN2at6native63_GLOBAL__N__7310b794_30_DistributionGeometricKernel_cu_fa6e70a443distribution_elementwise_grid_stride_kernelIfLi4EZNS0_9templates4cuda21uniform_and_transformIhfPNS_17CUDAGeneratorImplEZZZNS4_16geometric_kernelIS7_EEvRNS_18TensorIteratorBaseEdT_ENKUlvE_clEvENKUlvE_clEvEUlfE_EEvSA_T1_T2_EUlP24curandStatePhilox4_32_10E0_ZNS1_27distribution_nullary_kernelIhf6float4S7_SJ_SE_EEvSA_SG_RKT3_T4_EUlifE_EEvlNS_15PhiloxCudaStateESF_SG_)
        /*0068*/ 	.word	0x00000000


	//----- nvinfo : EIATTR_REGCOUNT
	.align		4
.L_54:
        /*006c*/ 	.byte	0x04, 0x2f
        /*006e*/ 	.short	(.L_56 - .L_55)
	.align		4
.L_55:
        /*0070*/ 	.word	index@(_ZN2at6native63_GLOBAL__N__7310b794_30_DistributionGeometricKernel_cu_fa6e70a443distribution_elementwise_grid_stride_kernelIfLi4EZNS0_9templates4cuda21uniform_and_transformIhfPNS_17CUDAGeneratorImplEZZZNS4_16geometric_kernelIS7_EEvRNS_18TensorIteratorBaseEdT_ENKUlvE_clEvENKUlvE_clEvEUlfE_EEvSA_T1_T2_EUlP24curandStatePhilox4_32_10E0_ZNS1_27distribution_nullary_kernelIhf6float4S7_SJ_SE_EEvSA_SG_RKT3_T4_EUlifE0_EEvlNS_15PhiloxCudaStateESF_SG_)
        /*0074*/ 	.word	0x0000002c


	//----- nvinfo : EIATTR_FRAME_SIZE
	.align		4
.L_56:
        /*0078*/ 	.byte	0x04, 0x11
        /*007a*/ 	.short	(.L_58 - .L_57)
	.align		4
.L_57:
        /*007c*/ 	.word	index@($__internal_36_$__cuda_sm20_div_s64)
        /*0080*/ 	.word	0x00000000


	//----- nvinfo : EIATTR_FRAME_SIZE
	.align		4
.L_58:
        /*0084*/ 	.byte	0x04, 0x11
        /*0086*/ 	.short	(.L_60 - .L_59)
	.align		4
.L_59:
        /*0088*/ 	.word	index@(_ZN2at6native63_GLOBAL__N__7310b794_30_DistributionGeometricKernel_cu_fa6e70a443distribution_elementwise_grid_stride_kernelIfLi4EZNS0_9templates4cuda21uniform_and_transformIhfPNS_17CUDAGeneratorImplEZZZNS4_16geometric_kernelIS7_EEvRNS_18TensorIteratorBaseEdT_ENKUlvE_clEvENKUlvE_clEvEUlfE_EEvSA_T1_T2_EUlP24curandStatePhilox4_32_10E0_ZNS1_27distribution_nullary_kernelIhf6float4S7_SJ_SE_EEvSA_SG_RKT3_T4_EUlifE0_EEvlNS_15PhiloxCudaStateESF_SG_)
        /*008c*/ 	.word	0x00000000


	//----- nvinfo : EIATTR_REGCOUNT
	.align		4
.L_60:
        /*0090*/ 	.byte	0x04, 0x2f
        /*0092*/ 	.short	(.L_62 - .L_61)
	.align		4
.L_61:
        /*0094*/ 	.word	index@(_ZN2at6native63_GLOBAL__N__7310b794_30_DistributionGeometricKernel_cu_fa6e70a443distribution_elementwise_grid_stride_kernelIfLi4EZNS0_9templates4cuda21uniform_and_transformIafPNS_17CUDAGeneratorImplEZZZNS4_16geometric_kernelIS7_EEvRNS_18TensorIteratorBaseEdT_ENKUlvE_clEvENKUlvE0_clEvEUlfE_EEvSA_T1_T2_EUlP24curandStatePhilox4_32_10E_ZNS1_27distribution_nullary_kernelIaf7double2S7_SJ_SE_EEvSA_SG_RKT3_T4_EUlifE_EEvlNS_15PhiloxCudaStateESF_SG_)
        /*0098*/ 	.word	0x00000034


	//----- nvinfo : EIATTR_FRAME_SIZE
	.align		4
.L_62:
        /*009c*/ 	.byte	0x04, 0x11
        /*009e*/ 	.short	(.L_64 - .L_63)
	.align		4
.L_63:
        /*00a0*/ 	.word	index@($__internal_35_$__cuda_sm20_div_s64)
        /*00a4*/ 	.word	0x00000000


	//----- nvinfo : EIATTR_FRAME_SIZE
	.align		4
.L_64:
        /*00a8*/ 	.byte	0x04, 0x11
        /*00aa*/ 	.short	(.L_66 - .L_65)
	.align		4
.L_65:
        /*00ac*/ 	.word	index@(_ZN2at6native63_GLOBAL__N__7310b794_30_DistributionGeometricKernel_cu_fa6e70a443distribution_elementwise_grid_stride_kernelIfLi4EZNS0_9templates4cuda21uniform_and_transformIafPNS_17CUDAGeneratorImplEZZZNS4_16geometric_kernelIS7_EEvRNS_18TensorIteratorBaseEdT_ENKUlvE_clEvENKUlvE0_clEvEUlfE_EEvSA_T1_T2_EUlP24curandStatePhilox4_32_10E_ZNS1_27distribution_nullary_kernelIaf7double2S7_SJ_SE_EEvSA_SG_RKT3_T4_EUlifE_EEvlNS_15PhiloxCudaStateESF_SG_)
        /*00b0*/ 	.word	0x00000000


	//----- nvinfo : EIATTR_REGCOUNT
	.align		4
.L_66:
        /*00b4*/ 	.byte	0x04, 0x2f
        /*00b6*/ 	.short	(.L_68 - .L_67)
	.align		4
.L_67:
        /*00b8*/ 	.word	index@(_ZN2at6native63_GLOBAL__N__7310b794_30_DistributionGeometricKernel_cu_fa6e70a443distribution_elementwise_grid_stride_kernelIfLi4EZNS0_9templates4cuda21uniform_and_transformIafPNS_17CUDAGeneratorImplEZZZNS4_16geometric_kernelIS7_EEvRNS_18TensorIteratorBaseEdT_ENKUlvE_clEvENKUlvE0_clEvEUlfE_EEvSA_T1_T2_EUlP24curandStatePhilox4_32_10E_ZNS1_27distribution_nullary_kernelIaf7double2S7_SJ_SE_EEvSA_SG_RKT3_T4_EUlifE0_EEvlNS_15PhiloxCudaStateESF_SG_)
        /*00bc*/ 	.word	0x0000002e


	//----- nvinfo : EIATTR_FRAME_SIZE
	.align		4
.L_68:
        /*00c0*/ 	.byte	0x04, 0x11
        /*00c2*/ 	.short	(.L_70 - .L_69)
	.align		4
.L_69:
        /*00c4*/ 	.word	index@($__internal_34_$__cuda_sm20_div_s64)
        /*00c8*/ 	.word	0x00000000


	//----- nvinfo : EIATTR_FRAME_SIZE
	.align		4
.L_70:
        /*00cc*/ 	.byte	0x04, 0x11
        /*00ce*/ 	.short	(.L_72 - .L_71)
	.align		4
.L_71:
        /*00d0*/ 	.word	index@(_ZN2at6native63_GLOBAL__N__7310b794_30_DistributionGeometricKernel_cu_fa6e70a443distribution_elementwise_grid_stride_kernelIfLi4EZNS0_9templates4cuda21uniform_and_transformIafPNS_17CUDAGeneratorImplEZZZNS4_16geometric_kernelIS7_EEvRNS_18TensorIteratorBaseEdT_ENKUlvE_clEvENKUlvE0_clEvEUlfE_EEvSA_T1_T2_EUlP24curandStatePhilox4_32_10E_ZNS1_27distribution_nullary_kernelIaf7double2S7_SJ_SE_EEvSA_SG_RKT3_T4_EUlifE0_EEvlNS_15PhiloxCudaStateESF_SG_)
        /*00d4*/ 	.word	0x00000000


	//----- nvinfo : EIATTR_REGCOUNT
	.align		4
.L_72:
        /*00d8*/ 	.byte	0x04, 0x2f
        /*00da*/ 	.short	(.L_74 - .L_73)
	.align		4
.L_73:
        /*00dc*/ 	.word	index@(_ZN2at6native63_GLOBAL__N__7310b794_30_DistributionGeometricKernel_cu_fa6e70a443distribution_elementwise_grid_stride_kernelIfLi4EZNS0_9templates4cuda21uniform_and_transformIafPNS_17CUDAGeneratorImplEZZZNS4_16geometric_kernelIS7_EEvRNS_18TensorIteratorBaseEdT_ENKUlvE_clEvENKUlvE0_clEvEUlfE_EEvSA_T1_T2_EUlP24curandStatePhilox4_32_10E0_ZNS1_27distribution_nullary_kernelIaf6float4S7_SJ_SE_EEvSA_SG_RKT3_T4_EUlifE_EEvlNS_15PhiloxCudaStateESF_SG_)
        /*00e0*/ 	.word	0x00000033


	//----- nvinfo : EIATTR_FRAME_SIZE
	.align		4
.L_74:
        /*00e4*/ 	.byte	0x04, 0x11
        /*00e6*/ 	.short	(.L_76 - .L_75)
	.align		4
.L_75:
        /*00e8*/ 	.word	index@($__internal_33_$__cuda_sm20_div_s64)
        /*00ec*/ 	.word	0x00000000


	//----- nvinfo : EIATTR_FRAME_SIZE
	.align		4
.L_76:
        /*00f0*/ 	.byte	0x04, 0x11
        /*00f2*/ 	.short	(.L_78 - .L_77)
	.align		4
.L_77:
        /*00f4*/ 	.word	index@(_ZN2at6native63_GLOBAL__N__7310b794_30_DistributionGeometricKernel_cu_fa6e70a443distribution_elementwise_grid_stride_kernelIfLi4EZNS0_9templates4cuda21uniform_and_transformIafPNS_17CUDAGeneratorImplEZZZNS4_16geometric_kernelIS7_EEvRNS_18TensorIteratorBaseEdT_ENKUlvE_clEvENKUlvE0_clEvEUlfE_EEvSA_T1_T2_EUlP24curandStatePhilox4_32_10E0_ZNS1_27distribution_nullary_kernelIaf6float4S7_SJ_SE_EEvSA_SG_RKT3_T4_EUlifE_EEvlNS_15PhiloxCudaStateESF_SG_)
        /*00f8*/ 	.word	0x00000000


	//----- nvinfo : EIATTR_REGCOUNT
	.align		4
.L_78:
        /*00fc*/ 	.byte	0x04, 0x2f
        /*00fe*/ 	.short	(.L_80 - .L_79)
	.align		4
.L_79:
        /*0100*/ 	.word	index@(_ZN2at6native63_GLOBAL__N__7310b794_30_DistributionGeometricKernel_cu_fa6e70a443distribution_elementwise_grid_stride_kernelIfLi4EZNS0_9templates4cuda21uniform_and_transformIafPNS_17CUDAGeneratorImplEZZZNS4_16geometric_kernelIS7_EEvRNS_18TensorIteratorBaseEdT_ENKUlvE_clEvENKUlvE0_clEvEUlfE_EEvSA_T1_T2_EUlP24curandStatePhilox4_32_10E0_ZNS1_27distribution_nullary_kernelIaf6float4S7_SJ_SE_EEvSA_SG_RKT3_T4_EUlifE0_EEvlNS_15PhiloxCudaStateESF_SG_)
        /*0104*/ 	.word	0x0000002c


	//----- nvinfo : EIATTR_FRAME_SIZE
	.align		4
.L_80:
        /*0108*/ 	.byte	0x04, 0x11
        /*010a*/ 	.short	(.L_82 - .L_81)
	.align		4
.L_81:
        /*010c*/ 	.word	index@($__internal_32_$__cuda_sm20_div_s64)
        /*0110*/ 	.word	0x00000000


	//----- nvinfo : EIATTR_FRAME_SIZE
	.align		4
.L_82:
        /*0114*/ 	.byte	0x04, 0x11
        /*0116*/ 	.short	(.L_84 - .L_83)
	.align		4
.L_83:
        /*0118*/ 	.word	index@(_ZN2at6native63_GLOBAL__N__7310b794_30_DistributionGeometricKernel_cu_fa6e70a443distribution_elementwise_grid_stride_kernelIfLi4EZNS0_9templates4cuda21uniform_and_transformIafPNS_17CUDAGeneratorImplEZZZNS4_16geometric_kernelIS7_EEvRNS_18TensorIteratorBaseEdT_ENKUlvE_clEvENKUlvE0_clEvEUlfE_EEvSA_T1_T2_EUlP24curandStatePhilox4_32_10E0_ZNS1_27distribution_nullary_kernelIaf6float4S7_SJ_SE_EEvSA_SG_RKT3_T4_EUlifE0_EEvlNS_15PhiloxCudaStateESF_SG_)
        /*011c*/ 	.word	0x00000000


	//----- nvinfo : EIATTR_REGCOUNT
	.align		4
.L_84:
        /*0120*/ 	.byte	0x04, 0x2f
        /*0122*/ 	.short	(.L_86 - .L_85)
	.align		4
.L_85:
        /*0124*/ 	.word	index@(_ZN2at6native63_GLOBAL__N__7310b794_30_DistributionGeometricKernel_cu_fa6e70a443distribution_elementwise_grid_stride_kernelIfLi4EZNS0_9templates4cuda21uniform_and_transformIifPNS_17CUDAGeneratorImplEZZZNS4_16geometric_kernelIS7_EEvRNS_18TensorIteratorBaseEdT_ENKUlvE_clEvENKUlvE1_clEvEUlfE_EEvSA_T1_T2_EUlP24curandStatePhilox4_32_10E_ZNS1_27distribution_nullary_kernelIif7double2S7_SJ_SE_EEvSA_SG_RKT3_T4_EUlifE_EEvlNS_15PhiloxCudaStateESF_SG_)
        /*0128*/ 	.word	0x00000034


	//----- nvinfo : EIATTR_FRAME_SIZE
	.align		4
.L_86:
        /*012c*/ 	.byte	0x04, 0x11
        /*012e*/ 	.short	(.L_88 - .L_87)
	.align		4
.L_87:
        /*0130*/ 	.word	index@($__internal_31_$__cuda_sm20_div_s64)
        /*0134*/ 	.word	0x00000000


	//----- nvinfo : EIATTR_FRAME_SIZE
	.align		4
.L_88:
        /*0138*/ 	.byte	0x04, 0x11
        /*013a*/ 	.short	(.L_90 - .L_89)
	.align		4
.L_89:
        /*013c*/ 	.word	index@(_ZN2at6native63_GLOBAL__N__7310b794_30_DistributionGeometricKernel_cu_fa6e70a443distribution_elementwise_grid_stride_kernelIfLi4EZNS0_9templates4cuda21uniform_and_transformIifPNS_17CUDAGeneratorImplEZZZNS4_16geometric_kernelIS7_EEvRNS_18TensorIteratorBaseEdT_ENKUlvE_clEvENKUlvE1_clEvEUlfE_EEvSA_T1_T2_EUlP24curandStatePhilox4_32_10E_ZNS1_27distribution_nullary_kernelIif7double2S7_SJ_SE_EEvSA_SG_RKT3_T4_EUlifE_EEvlNS_15PhiloxCudaStateESF_SG_)
        /*0140*/ 	.word	0x00000000


	//----- nvinfo : EIATTR_REGCOUNT
	.align		4
.L_90:
        /*0144*/ 	.byte	0x04, 0x2f
        /*0146*/ 	.short	(.L_92 - .L_91)
	.align		4
.L_91:
        /*0148*/ 	.word	index@(_ZN2at6native63_GLOBAL__N__7310b794_30_DistributionGeometricKernel_cu_fa6e70a443distribution_elementwise_grid_stride_kernelIfLi4EZNS0_9templates4cuda21uniform_and_transformIifPNS_17CUDAGeneratorImplEZZZNS4_16geometric_kernelIS7_EEvRNS_18TensorIteratorBaseEdT_ENKUlvE_clEvENKUlvE1_clEvEUlfE_EEvSA_T1_T2_EUlP24curandStatePhilox4_32_10E_ZNS1_27distribution_nullary_kernelIif7double2S7_SJ_SE_EEvSA_SG_RKT3_T4_EUlifE0_EEvlNS_15PhiloxCudaStateESF_SG_)
        /*014c*/ 	.word	0x0000002e


	//----- nvinfo : EIATTR_FRAME_SIZE
	.align		4
.L_92:
        /*0150*/ 	.byte	0x04, 0x11
        /*0152*/ 	.short	(.L_94 - .L_93)
	.align		4
.L_93:
        /*0154*/ 	.word	index@($__internal_30_$__cuda_sm20_div_s64)
        /*0158*/ 	.word	0x00000000


	//----- nvinfo : EIATTR_FRAME_SIZE
	.align		4
.L_94:
        /*015c*/ 	.byte	0x04, 0x11
        /*015e*/ 	.short	(.L_96 - .L_95)
	.align		4
.L_95:
        /*0160*/ 	.word	index@(_ZN2at6native63_GLOBAL__N__7310b794_30_DistributionGeometricKernel_cu_fa6e70a443distribution_elementwise_grid_stride_kernelIfLi4EZNS0_9templates4cuda21uniform_and_transformIifPNS_17CUDAGeneratorImplEZZZNS4_16geometric_kernelIS7_EEvRNS_18TensorIteratorBaseEdT_ENKUlvE_clEvENKUlvE1_clEvEUlfE_EEvSA_T1_T2_EUlP24curandStatePhilox4_32_10E_ZNS1_27distribution_nullary_kernelIif7double2S7_SJ_SE_EEvSA_SG_RKT3_T4_EUlifE0_EEvlNS_15PhiloxCudaStateESF_SG_)
        /*0164*/ 	.word	0x00000000


	//----- nvinfo : EIATTR_REGCOUNT
	.align		4
.L_96:
        /*0168*/ 	.byte	0x04, 0x2f
        /*016a*/ 	.short	(.L_98 - .L_97)
	.align		4
.L_97:
        /*016c*/ 	.word	index@(_ZN2at6native63_GLOBAL__N__7310b794_30_DistributionGeometricKernel_cu_fa6e70a443distribution_elementwise_grid_stride_kernelIfLi4EZNS0_9templates4cuda21uniform_and_transformIifPNS_17CUDAGeneratorImplEZZZNS4_16geometric_kernelIS7_EEvRNS_18TensorIteratorBaseEdT_ENKUlvE_clEvENKUlvE1_clEvEUlfE_EEvSA_T1_T2_EUlP24curandStatePhilox4_32_10E0_ZNS1_27distribution_nullary_kernelIif6float4S7_SJ_SE_EEvSA_SG_RKT3_T4_EUlifE_EEvlNS_15PhiloxCudaStateESF_SG_)
        /*0170*/ 	.word	0x00000033


	//----- nvinfo : EIATTR_FRAME_SIZE
	.align		4
.L_98:
        /*0174*/ 	.byte	0x04, 0x11
        /*0176*/ 	.short	(.L_100 - .L_99)
	.align		4
.L_99:
        /*0178*/ 	.word	index@($__internal_29_$__cuda_sm20_div_s64)
        /*017c*/ 	.word	0x00000000


	//----- nvinfo : EIATTR_FRAME_SIZE
	.align		4
.L_100:
        /*0180*/ 	.byte	0x04, 0x11
        /*0182*/ 	.short	(.L_102 - .L_101)
	.align		4
.L_101:
        /*0184*/ 	.word	index@(_ZN2at6native63_GLOBAL__N__7310b794_30_DistributionGeometricKernel_cu_fa6e70a443distribution_elementwise_grid_stride_kernelIfLi4EZNS0_9templates4cuda21uniform_and_transformIifPNS_17CUDAGeneratorImplEZZZNS4_16geometric_kernelIS7_EEvRNS_18TensorIteratorBaseEdT_ENKUlvE_clEvENKUlvE1_clEvEUlfE_EEvSA_T1_T2_EUlP24curandStatePhilox4_32_10E0_ZNS1_27distribution_nullary_kernelIif6float4S7_SJ_SE_EEvSA_SG_RKT3_T4_EUlifE_EEvlNS_15PhiloxCudaStateESF_SG_)
        /*0188*/ 	.word	0x00000000


	//----- nvinfo : EIATTR_REGCOUNT
	.align		4
.L_102:
        /*018c*/ 	.byte	0x04, 0x2f
        /*018e*/ 	.short	(.L_104 - .L_103)
	.align		4
.L_103:
        /*0190*/ 	.word	index@(_ZN2at6native63_GLOBAL__N__7310b794_30_DistributionGeometricKernel_cu_fa6e70a443distribution_elementwise_grid_stride_kernelIfLi4EZNS0_9templates4cuda21uniform_and_transformIifPNS_17CUDAGeneratorImplEZZZNS4_16geometric_kernelIS7_EEvRNS_18TensorIteratorBaseEdT_ENKUlvE_clEvENKUlvE1_clEvEUlfE_EEvSA_T1_T2_EUlP24curandStatePhilox4_32_10E0_ZNS1_27distribution_nullary_kernelIif6float4S7_SJ_SE_EEvSA_SG_RKT3_T4_EUlifE0_EEvlNS_15PhiloxCudaStateESF_SG_)
        /*0194*/ 	.word	0x0000002c


	//----- nvinfo : EIATTR_FRAME_SIZE
	.align		4
.L_104:
        /*0198*/ 	.byte	0x04, 0x11
        /*019a*/ 	.short	(.L_106 - .L_105)
	.align		4
.L_105:
        /*019c*/ 	.word	index@($__internal_28_$__cuda_sm20_div_s64)
        /*01a0*/ 	.word	0x00000000


	//----- nvinfo : EIATTR_FRAME_SIZE
	.align		4
.L_106:
        /*01a4*/ 	.byte	0x04, 0x11
        /*01a6*/ 	.short	(.L_108 - .L_107)
	.align		4
.L_107:
        /*01a8*/ 	.word	index@(_ZN2at6native63_GLOBAL__N__7310b794_30_DistributionGeometricKernel_cu_fa6e70a443distribution_elementwise_grid_stride_kernelIfLi4EZNS0_9templates4cuda21uniform_and_transformIifPNS_17CUDAGeneratorImplEZZZNS4_16geometric_kernelIS7_EEvRNS_18TensorIteratorBaseEdT_ENKUlvE_clEvENKUlvE1_clEvEUlfE_EEvSA_T1_T2_EUlP24curandStatePhilox4_32_10E0_ZNS1_27distribution_nullary_kernelIif6float4S7_SJ_SE_EEvSA_SG_RKT3_T4_EUlifE0_EEvlNS_15PhiloxCudaStateESF_SG_)
        /*01ac*/ 	.word	0x00000000


	//----- nvinfo : EIATTR_REGCOUNT
	.align		4
.L_108:
        /*01b0*/ 	.byte	0x04, 0x2f
        /*01b2*/ 	.short	(.L_110 - .L_109)
	.align		4
.L_109:
        /*01b4*/ 	.word	index@(_ZN2at6native63_GLOBAL__N__7310b794_30_DistributionGeometricKernel_cu_fa6e70a443distribution_elementwise_grid_stride_kernelIfLi4EZNS0_9templates4cuda21uniform_and_transformIlfPNS_17CUDAGeneratorImplEZZZNS4_16geometric_kernelIS7_EEvRNS_18TensorIteratorBaseEdT_ENKUlvE_clEvENKUlvE2_clEvEUlfE_EEvSA_T1_T2_EUlP24curandStatePhilox4_32_10E_ZNS1_27distribution_nullary_kernelIlf7double2S7_SJ_SE_EEvSA_SG_RKT3_T4_EUlifE_EEvlNS_15PhiloxCudaStateESF_SG_)
        /*01b8*/ 	.word	0x00000034


	//----- nvinfo : EIATTR_FRAME_SIZE
	.align		4
.L_110:
        /*01bc*/ 	.byte	0x04, 0x11
        /*01be*/ 	.short	(.L_112 - .L_111)
	.align		4
.L_111:
        /*01c0*/ 	.word	index@($__internal_27_$__cuda_sm20_div_s64)
        /*01c4*/ 	.word	0x00000000


	//----- nvinfo : EIATTR_FRAME_SIZE
	.align		4
.L_112:
        /*01c8*/ 	.byte	0x04, 0x11
        /*01ca*/ 	.short	(.L_114 - .L_113)
	.align		4
.L_113:
        /*01cc*/ 	.word	index@(_ZN2at6native63_GLOBAL__N__7310b794_30_DistributionGeometricKernel_cu_fa6e70a443distribution_elementwise_grid_stride_kernelIfLi4EZNS0_9templates4cuda21uniform_and_transformIlfPNS_17CUDAGeneratorImplEZZZNS4_16geometric_kernelIS7_EEvRNS_18TensorIteratorBaseEdT_ENKUlvE_clEvENKUlvE2_clEvEUlfE_EEvSA_T1_T2_EUlP24curandStatePhilox4_32_10E_ZNS1_27distribution_nullary_kernelIlf7double2S7_SJ_SE_EEvSA_SG_RKT3_T4_EUlifE_EEvlNS_15PhiloxCudaStateESF_SG_)
        /*01d0*/ 	.word	0x00000000


	//----- nvinfo : EIATTR_REGCOUNT
	.align		4
.L_114:
        /*01d4*/ 	.byte	0x04, 0x2f
        /*01d6*/ 	.short	(.L_116 - .L_115)
	.align		4
.L_115:
        /*01d8*/ 	.word	index@(_ZN2at6native63_GLOBAL__N__7310b794_30_DistributionGeometricKernel_cu_fa6e70a443distribution_elementwise_grid_stride_kernelIfLi4EZNS0_9templates4cuda21uniform_and_transformIlfPNS_17CUDAGeneratorImplEZZZNS4_16geometric_kernelIS7_EEvRNS_18TensorIteratorBaseEdT_ENKUlvE_clEvENKUlvE2_clEvEUlfE_EEvSA_T1_T2_EUlP24curandStatePhilox4_32_10E_ZNS1_27distribution_nullary_kernelIlf7double2S7_SJ_SE_EEvSA_SG_RKT3_T4_EUlifE0_EEvlNS_15PhiloxCudaStateESF_SG_)
        /*01dc*/ 	.word	0x0000002d


	//----- nvinfo : EIATTR_FRAME_SIZE
	.align		4
.L_116:
        /*01e0*/ 	.byte	0x04, 0x11
        /*01e2*/ 	.short	(.L_118 - .L_117)
	.align		4
.L_117:
        /*01e4*/ 	.word	index@($__internal_26_$__cuda_sm20_div_s64)
        /*01e8*/ 	.word	0x00000000


	//----- nvinfo : EIATTR_FRAME_SIZE
	.align		4
.L_118:
        /*01ec*/ 	.byte	0x04, 0x11
        /*01ee*/ 	.short	(.L_120 - .L_119)
	.align		4
.L_119:
        /*01f0*/ 	.word	index@(_ZN2at6native63_GLOBAL__N__7310b794_30_DistributionGeometricKernel_cu_fa6e70a443distribution_elementwise_grid_stride_kernelIfLi4EZNS0_9templates4cuda21uniform_and_transformIlfPNS_17CUDAGeneratorImplEZZZNS4_16geometric_kernelIS7_EEvRNS_18TensorIteratorBaseEdT_ENKUlvE_clEvENKUlvE2_clEvEUlfE_EEvSA_T1_T2_EUlP24curandStatePhilox4_32_10E_ZNS1_27distribution_nullary_kernelIlf7double2S7_SJ_SE_EEvSA_SG_RKT3_T4_EUlifE0_EEvlNS_15PhiloxCudaStateESF_SG_)
        /*01f4*/ 	.word	0x00000000


	//----- nvinfo : EIATTR_REGCOUNT
	.align		4
.L_120:
        /*01f8*/ 	.byte	0x04, 0x2f
        /*01fa*/ 	.short	(.L_122 - .L_121)
	.align		4
.L_121:
        /*01fc*/ 	.word	index@(_ZN2at6native63_GLOBAL__N__7310b794_30_DistributionGeometricKernel_cu_fa6e70a443distribution_elementwise_grid_stride_kernelIfLi4EZNS0_9templates4cuda21uniform_and_transformIlfPNS_17CUDAGeneratorImplEZZZNS4_16geometric_kernelIS7_EEvRNS_18TensorIteratorBaseEdT_ENKUlvE_clEvENKUlvE2_clEvEUlfE_EEvSA_T1_T2_EUlP24curandStatePhilox4_32_10E0_ZNS1_27distribution_nullary_kernelIlf6float4S7_SJ_SE_EEvSA_SG_RKT3_T4_EUlifE_EEvlNS_15PhiloxCudaStateESF_SG_)
        /*0200*/ 	.word	0x00000036


	//----- nvinfo : EIATTR_FRAME_SIZE
	.align		4
.L_122:
        /*0204*/ 	.byte	0x04, 0x11
        /*0206*/ 	.short	(.L_124 - .L_123)
	.align		4
.L_123:
        /*0208*/ 	.word	index@($__internal_25_$__cuda_sm20_div_s64)
        /*020c*/ 	.word	0x00000000


	//----- nvinfo : EIATTR_FRAME_SIZE
	.align		4
.L_124:
        /*0210*/ 	.byte	0x04, 0x11
        /*0212*/ 	.short	(.L_126 - .L_125)
	.align		4
.L_125:
        /*0214*/ 	.word	index@(_ZN2at6native63_GLOBAL__N__7310b794_30_DistributionGeometricKernel_cu_fa6e70a443distribution_elementwise_grid_stride_kernelIfLi4EZNS0_9templates4cuda21uniform_and_transformIlfPNS_17CUDAGeneratorImplEZZZNS4_16geometric_kernelIS7_EEvRNS_18TensorIteratorBaseEdT_ENKUlvE_clEvENKUlvE2_clEvEUlfE_EEvSA_T1_T2_EUlP24curandStatePhilox4_32_10E0_ZNS1_27distribution_nullary_kernelIlf6float4S7_SJ_SE_EEvSA_SG_RKT3_T4_EUlifE_EEvlNS_15PhiloxCudaStateESF_SG_)
        /*0218*/ 	.word	0x00000000


	//----- nvinfo : EIATTR_REGCOUNT
	.align		4
.L_126:
        /*021c*/ 	.byte	0x04, 0x2f
        /*021e*/ 	.short	(.L_128 - .L_127)
	.align		4
.L_127:
        /*0220*/ 	.word	index@(_ZN2at6native63_GLOBAL__N__7310b794_30_DistributionGeometricKernel_cu_fa6e70a443distribution_elementwise_grid_stride_kernelIfLi4EZNS0_9templates4cuda21uniform_and_transformIlfPNS_17CUDAGeneratorImplEZZZNS4_16geometric_kernelIS7_EEvRNS_18TensorIteratorBaseEdT_ENKUlvE_clEvENKUlvE2_clEvEUlfE_EEvSA_T1_T2_EUlP24curandStatePhilox4_32_10E0_ZNS1_27distribution_nullary_kernelIlf6float4S7_SJ_SE_EEvSA_SG_RKT3_T4_EUlifE0_EEvlNS_15PhiloxCudaStateESF_SG_)
        /*0224*/ 	.word	0x0000002c


	//----- nvinfo : EIATTR_FRAME_SIZE
	.align		4
.L_128:
        /*0228*/ 	.byte	0x04, 0x11
        /*022a*/ 	.short	(.L_130 - .L_129)
	.align		4
.L_129:
        /*022c*/ 	.word	index@($__internal_24_$__cuda_sm20_div_s64)
        /*0230*/ 	.word	0x00000000


	//----- nvinfo : EIATTR_FRAME_SIZE
	.align		4
.L_130:
        /*0234*/ 	.byte	0x04, 0x11
        /*0236*/ 	.short	(.L_132 - .L_131)
	.align		4
.L_131:
        /*0238*/ 	.word	index@(_ZN2at6native63_GLOBAL__N__7310b794_30_DistributionGeometricKernel_cu_fa6e70a443distribution_elementwise_grid_stride_kernelIfLi4EZNS0_9templates4cuda21uniform_and_transformIlfPNS_17CUDAGeneratorImplEZZZNS4_16geometric_kernelIS7_EEvRNS_18TensorIteratorBaseEdT_ENKUlvE_clEvENKUlvE2_clEvEUlfE_EEvSA_T1_T2_EUlP24curandStatePhilox4_32_10E0_ZNS1_27distribution_nullary_kernelIlf6float4S7_SJ_SE_EEvSA_SG_RKT3_T4_EUlifE0_EEvlNS_15PhiloxCudaStateESF_SG_)
        /*023c*/ 	.word	0x00000000


	//----- nvinfo : EIATTR_REGCOUNT
	.align		4
.L_132:
        /*0240*/ 	.byte	0x04, 0x2f
        /*0242*/ 	.short	(.L_134 - .L_133)
	.align		4
.L_133:
        /*0244*/ 	.word	index@(_ZN2at6native63_GLOBAL__N__7310b794_30_DistributionGeometricKernel_cu_fa6e70a443distribution_elementwise_grid_stride_kernelIfLi4EZNS0_9templates4cuda21uniform_and_transformIsfPNS_17CUDAGeneratorImplEZZZNS4_16geometric_kernelIS7_EEvRNS_18TensorIteratorBaseEdT_ENKUlvE_clEvENKUlvE3_clEvEUlfE_EEvSA_T1_T2_EUlP24curandStatePhilox4_32_10E_ZNS1_27distribution_nullary_kernelIsf7double2S7_SJ_SE_EEvSA_SG_RKT3_T4_EUlifE_EEvlNS_15PhiloxCudaStateESF_SG_)
        /*0248*/ 	.word	0x00000034


	//----- nvinfo : EIATTR_FRAME_SIZE
	.align		4
.L_134:
        /*024c*/ 	.byte	0x04, 0x11
        /*024e*/ 	.short	(.L_136 - .L_135)
	.align		4
.L_135:
        /*0250*/ 	.word	index@($__internal_23_$__cuda_sm20_div_s64)
        /*0254*/ 	.word	0x00000000


	//----- nvinfo : EIATTR_FRAME_SIZE
	.align		4
.L_136:
        /*0258*/ 	.byte	0x04, 0x11
        /*025a*/ 	.short	(.L_138 - .L_137)
	.align		4
.L_137:
        /*025c*/ 	.word	index@(_ZN2at6native63_GLOBAL__N__7310b794_30_DistributionGeometricKernel_cu_fa6e70a443distribution_elementwise_grid_stride_kernelIfLi4EZNS0_9templates4cuda21uniform_and_transformIsfPNS_17CUDAGeneratorImplEZZZNS4_16geometric_kernelIS7_EEvRNS_18TensorIteratorBaseEdT_ENKUlvE_clEvENKUlvE3_clEvEUlfE_EEvSA_T1_T2_EUlP24curandStatePhilox4_32_10E_ZNS1_27distribution_nullary_kernelIsf7double2S7_SJ_SE_EEvSA_SG_RKT3_T4_EUlifE_EEvlNS_15PhiloxCudaStateESF_SG_)
        /*0260*/ 	.word	0x00000000


	//----- nvinfo : EIATTR_REGCOUNT
	.align		4
.L_138:
        /*0264*/ 	.byte	0x04, 0x2f
        /*0266*/ 	.short	(.L_140 - .L_139)
	.align		4
.L_139:
        /*0268*/ 	.word	index@(_ZN2at6native63_GLOBAL__N__7310b794_30_DistributionGeometricKernel_cu_fa6e70a443distribution_elementwise_grid_stride_kernelIfLi4EZNS0_9templates4cuda21uniform_and_transformIsfPNS_17CUDAGeneratorImplEZZZNS4_16geometric_kernelIS7_EEvRNS_18TensorIteratorBaseEdT_ENKUlvE_clEvENKUlvE3_clEvEUlfE_EEvSA_T1_T2_EUlP24curandStatePhilox4_32_10E_ZNS1_27distribution_nullary_kernelIsf7double2S7_SJ_SE_EEvSA_SG_RKT3_T4_EUlifE0_EEvlNS_15PhiloxCudaStateESF_SG_)
        /*026c*/ 	.word	0x0000002e


	//----- nvinfo : EIATTR_FRAME_SIZE
	.align		4
.L_140:
        /*0270*/ 	.byte	0x04, 0x11
        /*0272*/ 	.short	(.L_142 - .L_141)
	.align		4
.L_141:
        /*0274*/ 	.word	index@($__internal_22_$__cuda_sm20_div_s64)
        /*0278*/ 	.word	0x00000000


	//----- nvinfo : EIATTR_FRAME_SIZE
	.align		4
.L_142:
        /*027c*/ 	.byte	0x04, 0x11
        /*027e*/ 	.short	(.L_144 - .L_143)
	.align		4
.L_143:
        /*0280*/ 	.word	index@(_ZN2at6native63_GLOBAL__N__7310b794_30_DistributionGeometricKernel_cu_fa6e70a443distribution_elementwise_grid_stride_kernelIfLi4EZNS0_9templates4cuda21uniform_and_transformIsfPNS_17CUDAGeneratorImplEZZZNS4_16geometric_kernelIS7_EEvRNS_18TensorIteratorBaseEdT_ENKUlvE_clEvENKUlvE3_clEvEUlfE_EEvSA_T1_T2_EUlP24curandStatePhilox4_32_10E_ZNS1_27distribution_nullary_kernelIsf7double2S7_SJ_SE_EEvSA_SG_RKT3_T4_EUlifE0_EEvlNS_15PhiloxCudaStateESF_SG_)
        /*0284*/ 	.word	0x00000000


	//----- nvinfo : EIATTR_REGCOUNT
	.align		4
.L_144:
        /*0288*/ 	.byte	0x04, 0x2f
        /*028a*/ 	.short	(.L_146 - .L_145)
	.align		4
.L_145:
        /*028c*/ 	.word	index@(_ZN2at6native63_GLOBAL__N__7310b794_30_DistributionGeometricKernel_cu_fa6e70a443distribution_elementwise_grid_stride_kernelIfLi4EZNS0_9templates4cuda21uniform_and_transformIsfPNS_17CUDAGeneratorImplEZZZNS4_16geometric_kernelIS7_EEvRNS_18TensorIteratorBaseEdT_ENKUlvE_clEvENKUlvE3_clEvEUlfE_EEvSA_T1_T2_EUlP24curandStatePhilox4_32_10E0_ZNS1_27distribution_nullary_kernelIsf6float4S7_SJ_SE_EEvSA_SG_RKT3_T4_EUlifE_EEvlNS_15PhiloxCudaStateESF_SG_)
        /*0290*/ 	.word	0x00000033


	//----- nvinfo : EIATTR_FRAME_SIZE
	.align		4
.L_146:
        /*0294*/ 	.byte	0x04, 0x11
        /*0296*/ 	.short	(.L_148 - .L_147)
	.align		4
.L_147:
        /*0298*/ 	.word	index@($__internal_21_$__cuda_sm20_div_s64)
        /*029c*/ 	.word	0x00000000


	//----- nvinfo : EIATTR_FRAME_SIZE
	.align		4
.L_148:
        /*02a0*/ 	.byte	0x04, 0x11
        /*02a2*/ 	.short	(.L_150 - .L_149)
	.align		4
.L_149:
        /*02a4*/ 	.word	index@(_ZN2at6native63_GLOBAL__N__7310b794_30_DistributionGeometricKernel_cu_fa6e70a443distribution_elementwise_grid_stride_kernelIfLi4EZNS0_9templates4cuda21uniform_and_transformIsfPNS_17CUDAGeneratorImplEZZZNS4_16geometric_kernelIS7_EEvRNS_18TensorIteratorBaseEdT_ENKUlvE_clEvENKUlvE3_clEvEUlfE_EEvSA_T1_T2_EUlP24curandStatePhilox4_32_10E0_ZNS1_27distribution_nullary_kernelIsf6float4S7_SJ_SE_EEvSA_SG_RKT3_T4_EUlifE_EEvlNS_15PhiloxCudaStateESF_SG_)
        /*02a8*/ 	.word	0x00000000


	//----- nvinfo : EIATTR_REGCOUNT
	.align		4
.L_150:
        /*02ac*/ 	.byte	0x04, 0x2f
        /*02ae*/ 	.short	(.L_152 - .L_151)
	.align		4
.L_151:
        /*02b0*/ 	.word	index@(_ZN2at6native63_GLOBAL__N__7310b794_30_DistributionGeometricKernel_cu_fa6e70a443distribution_elementwise_grid_stride_kernelIfLi4EZNS0_9templates4cuda21uniform_and_transformIsfPNS_17CUDAGeneratorImplEZZZNS4_16geometric_kernelIS7_EEvRNS_18TensorIteratorBaseEdT_ENKUlvE_clEvENKUlvE3_clEvEUlfE_EEvSA_T1_T2_EUlP24curandStatePhilox4_32_10E0_ZNS1_27distribution_nullary_kernelIsf6float4S7_SJ_SE_EEvSA_SG_RKT3_T4_EUlifE0_EEvlNS_15PhiloxCudaStateESF_SG_)
        /*02b4*/ 	.word	0x0000002c


	//----- nvinfo : EIATTR_FRAME_SIZE
	.align		4
.L_152:
        /*02b8*/ 	.byte	0x04, 0x11
        /*02ba*/ 	.short	(.L_154 - .L_153)
	.align		4
.L_153:
        /*02bc*/ 	.word	index@($__internal_20_$__cuda_sm20_div_s64)
        /*02c0*/ 	.word	0x00000000


	//----- nvinfo : EIATTR_FRAME_SIZE
	.align		4
.L_154:
        /*02c4*/ 	.byte	0x04, 0x11
        /*02c6*/ 	.short	(.L_156 - .L_155)
	.align		4
.L_155:
        /*02c8*/ 	.word	index@(_ZN2at6native63_GLOBAL__N__7310b794_30_DistributionGeometricKernel_cu_fa6e70a443distribution_elementwise_grid_stride_kernelIfLi4EZNS0_9templates4cuda21uniform_and_transformIsfPNS_17CUDAGeneratorImplEZZZNS4_16geometric_kernelIS7_EEvRNS_18TensorIteratorBaseEdT_ENKUlvE_clEvENKUlvE3_clEvEUlfE_EEvSA_T1_T2_EUlP24curandStatePhilox4_32_10E0_ZNS1_27distribution_nullary_kernelIsf6float4S7_SJ_SE_EEvSA_SG_RKT3_T4_EUlifE0_EEvlNS_15PhiloxCudaStateESF_SG_)
        /*02cc*/ 	.word	0x00000000


	//----- nvinfo : EIATTR_REGCOUNT
	.align		4
.L_156:
        /*02d0*/ 	.byte	0x04, 0x2f
        /*02d2*/ 	.short	(.L_158 - .L_157)
	.align		4
.L_157:
        /*02d4*/ 	.word	index@(_ZN2at6native63_GLOBAL__N__7310b794_30_DistributionGeometricKernel_cu_fa6e70a443distribution_elementwise_grid_stride_kernelIdLi2EZNS0_9templates4cuda21uniform_and_transformIddPNS_17CUDAGeneratorImplEZZZNS4_16geometric_kernelIS7_EEvRNS_18TensorIteratorBaseEdT_ENKUlvE_clEvENKUlvE4_clEvEUldE_EEvSA_T1_T2_EUlP24curandStatePhilox4_32_10E_ZNS1_27distribution_nullary_kernelIdd7double2S7_SJ_SE_EEvSA_SG_RKT3_T4_EUlidE_EEvlNS_15PhiloxCudaStateESF_SG_)
        /*02d8*/ 	.word	0x0000003b


	//----- nvinfo : EIATTR_FRAME_SIZE
	.align		4
.L_158:
        /*02dc*/ 	.byte	0x04, 0x11
        /*02de*/ 	.short	(.L_160 - .L_159)
	.align		4
.L_159:
        /*02e0*/ 	.word	index@($__internal_19_$__cuda_sm20_div_s64)
        /*02e4*/ 	.word	0x00000000


	//----- nvinfo : EIATTR_FRAME_SIZE
	.align		4
.L_160:
        /*02e8*/ 	.byte	0x04, 0x11
        /*02ea*/ 	.short	(.L_162 - .L_161)
	.align		4
.L_161:
        /*02ec*/ 	.word	index@($__internal_18_$__cuda_sm20_div_rn_f64_full)
        /*02f0*/ 	.word	0x00000000


	//----- nvinfo : EIATTR_FRAME_SIZE
	.align		4
.L_162:
        /*02f4*/ 	.byte	0x04, 0x11
        /*02f6*/ 	.short	(.L_164 - .L_163)
	.align		4
.L_163:
        /*02f8*/ 	.word	index@(_ZN2at6native63_GLOBAL__N__7310b794_30_DistributionGeometricKernel_cu_fa6e70a443distribution_elementwise_grid_stride_kernelIdLi2EZNS0_9templates4cuda21uniform_and_transformIddPNS_17CUDAGeneratorImplEZZZNS4_16geometric_kernelIS7_EEvRNS_18TensorIteratorBaseEdT_ENKUlvE_clEvENKUlvE4_clEvEUldE_EEvSA_T1_T2_EUlP24curandStatePhilox4_32_10E_ZNS1_27distribution_nullary_kernelIdd7double2S7_SJ_SE_EEvSA_SG_RKT3_T4_EUlidE_EEvlNS_15PhiloxCudaStateESF_SG_)
        /*02fc*/ 	.word	0x00000000


	//----- nvinfo : EIATTR_REGCOUNT
	.align		4
.L_164:
        /*0300*/ 	.byte	0x04, 0x2f
        /*0302*/ 	.short	(.L_166 - .L_165)
	.align		4
.L_165:
        /*0304*/ 	.word	index@(_ZN2at6native63_GLOBAL__N__7310b794_30_DistributionGeometricKernel_cu_fa6e70a443distribution_elementwise_grid_stride_kernelIdLi2EZNS0_9templates4cuda21uniform_and_transformIddPNS_17CUDAGeneratorImplEZZZNS4_16geometric_kernelIS7_EEvRNS_18TensorIteratorBaseEdT_ENKUlvE_clEvENKUlvE4_clEvEUldE_EEvSA_T1_T2_EUlP24curandStatePhilox4_32_10E_ZNS1_27distribution_nullary_kernelIdd7double2S7_SJ_SE_EEvSA_SG_RKT3_T4_EUlidE0_EEvlNS_15PhiloxCudaStateESF_SG_)
        /*0308*/ 	.word	0x0000003c


	//----- nvinfo : EIATTR_FRAME_SIZE
	.align		4
.L_166:
        /*030c*/ 	.byte	0x04, 0x11
        /*030e*/ 	.short	(.L_168 - .L_167)
	.align		4
.L_167:
        /*0310*/ 	.word	index@($__internal_17_$__cuda_sm20_div_s64)
        /*0314*/ 	.word	0x00000000


	//----- nvinfo : EIATTR_FRAME_SIZE
	.align		4
.L_168:
        /*0318*/ 	.byte	0x04, 0x11
        /*031a*/ 	.short	(.L_170 - .L_169)
	.align		4
.L_169:
        /*031c*/ 	.word	index@($__internal_16_$__cuda_sm20_div_rn_f64_full)
        /*0320*/ 	.word	0x00000000


	//----- nvinfo : EIATTR_FRAME_SIZE
	.align		4
.L_170:
        /*0324*/ 	.byte	0x04, 0x11
        /*0326*/ 	.short	(.L_172 - .L_171)
	.align		4
.L_171:
        /*0328*/ 	.word	index@(_ZN2at6native63_GLOBAL__N__7310b794_30_DistributionGeometricKernel_cu_fa6e70a443distribution_elementwise_grid_stride_kernelIdLi2EZNS0_9templates4cuda21uniform_and_transformIddPNS_17CUDAGeneratorImplEZZZNS4_16geometric_kernelIS7_EEvRNS_18TensorIteratorBaseEdT_ENKUlvE_clEvENKUlvE4_clEvEUldE_EEvSA_T1_T2_EUlP24curandStatePhilox4_32_10E_ZNS1_27distribution_nullary_kernelIdd7double2S7_SJ_SE_EEvSA_SG_RKT3_T4_EUlidE0_EEvlNS_15PhiloxCudaStateESF_SG_)
        /*032c*/ 	.word	0x00000000


	//----- nvinfo : EIATTR_REGCOUNT
	.align		4
.L_172:
        /*0330*/ 	.byte	0x04, 0x2f
        /*0332*/ 	.short	(.L_174 - .L_173)
	.align		4
.L_173:
        /*0334*/ 	.word	index@(_ZN2at6native63_GLOBAL__N__7310b794_30_DistributionGeometricKernel_cu_fa6e70a443distribution_elementwise_grid_stride_kernelIdLi2EZNS0_9templates4cuda21uniform_and_transformIddPNS_17CUDAGeneratorImplEZZZNS4_16geometric_kernelIS7_EEvRNS_18TensorIteratorBaseEdT_ENKUlvE_clEvENKUlvE4_clEvEUldE_EEvSA_T1_T2_EUlP24curandStatePhilox4_32_10E0_ZNS1_27distribution_nullary_kernelIdd6float4S7_SJ_SE_EEvSA_SG_RKT3_T4_EUlidE_EEvlNS_15PhiloxCudaStateESF_SG_)
        /*0338*/ 	.word	0x0000003d


	//----- nvinfo : EIATTR_FRAME_SIZE
	.align		4
.L_174:
        /*033c*/ 	.byte	0x04, 0x11
        /*033e*/ 	.short	(.L_176 - .L_175)
	.align		4
.L_175:
        /*0340*/ 	.word	index@($__internal_15_$__cuda_sm20_div_s64)
        /*0344*/ 	.word	0x00000000


	//----- nvinfo : EIATTR_FRAME_SIZE
	.align		4
.L_176:
        /*0348*/ 	.byte	0x04, 0x11
        /*034a*/ 	.short	(.L_178 - .L_177)
	.align		4
.L_177:
        /*034c*/ 	.word	index@($__internal_14_$__cuda_sm20_div_rn_f64_full)
        /*0350*/ 	.word	0x00000000


	//----- nvinfo : EIATTR_FRAME_SIZE
	.align		4
.L_178:
        /*0354*/ 	.byte	0x04, 0x11
        /*0356*/ 	.short	(.L_180 - .L_179)
	.align		4
.L_179:
        /*0358*/ 	.word	index@(_ZN2at6native63_GLOBAL__N__7310b794_30_DistributionGeometricKernel_cu_fa6e70a443distribution_elementwise_grid_stride_kernelIdLi2EZNS0_9templates4cuda21uniform_and_transformIddPNS_17CUDAGeneratorImplEZZZNS4_16geometric_kernelIS7_EEvRNS_18TensorIteratorBaseEdT_ENKUlvE_clEvENKUlvE4_clEvEUldE_EEvSA_T1_T2_EUlP24curandStatePhilox4_32_10E0_ZNS1_27distribution_nullary_kernelIdd6float4S7_SJ_SE_EEvSA_SG_RKT3_T4_EUlidE_EEvlNS_15PhiloxCudaStateESF_SG_)
        /*035c*/ 	.word	0x00000000


	//----- nvinfo : EIATTR_REGCOUNT
	.align		4
.L_180:
        /*0360*/ 	.byte	0x04, 0x2f
        /*0362*/ 	.short	(.L_182 - .L_181)
	.align		4
.L_181:
        /*0364*/ 	.word	index@(_ZN2at6native63_GLOBAL__N__7310b794_30_DistributionGeometricKernel_cu_fa6e70a443distribution_elementwise_grid_stride_kernelIdLi2EZNS0_9templates4cuda21uniform_and_transformIddPNS_17CUDAGeneratorImplEZZZNS4_16geometric_kernelIS7_EEvRNS_18TensorIteratorBaseEdT_ENKUlvE_clEvENKUlvE4_clEvEUldE_EEvSA_T1_T2_EUlP24curandStatePhilox4_32_10E0_ZNS1_27distribution_nullary_kernelIdd6float4S7_SJ_SE_EEvSA_SG_RKT3_T4_EUlidE0_EEvlNS_15PhiloxCudaStateESF_SG_)
        /*0368*/ 	.word	0x0000003d


	//----- nvinfo : EIATTR_FRAME_SIZE
	.align		4
.L_182:
        /*036c*/ 	.byte	0x04, 0x11
        /*036e*/ 	.short	(.L_184 - .L_183)
	.align		4
.L_183:
        /*0370*/ 	.word	index@($__internal_13_$__cuda_sm20_div_s64)
        /*0374*/ 	.word	0x00000000


	//----- nvinfo : EIATTR_FRAME_SIZE
	.align		4
.L_184:
        /*0378*/ 	.byte	0x04, 0x11
        /*037a*/ 	.short	(.L_186 - .L_185)
	.align		4
.L_185:
        /*037c*/ 	.word	index@($__internal_12_$__cuda_sm20_div_rn_f64_full)
        /*0380*/ 	.word	0x00000000


	//----- nvinfo : EIATTR_FRAME_SIZE
	.align		4
.L_186:
        /*0384*/ 	.byte	0x04, 0x11
        /*0386*/ 	.short	(.L_188 - .L_187)
	.align		4
.L_187:
        /*0388*/ 	.word	index@(_ZN2at6native63_GLOBAL__N__7310b794_30_DistributionGeometricKernel_cu_fa6e70a443distribution_elementwise_grid_stride_kernelIdLi2EZNS0_9templates4cuda21uniform_and_transformIddPNS_17CUDAGeneratorImplEZZZNS4_16geometric_kernelIS7_EEvRNS_18TensorIteratorBaseEdT_ENKUlvE_clEvENKUlvE4_clEvEUldE_EEvSA_T1_T2_EUlP24curandStatePhilox4_32_10E0_ZNS1_27distribution_nullary_kernelIdd6float4S7_SJ_SE_EEvSA_SG_RKT3_T4_EUlidE0_EEvlNS_15PhiloxCudaStateESF_SG_)
        /*038c*/ 	.word	0x00000000


	//----- nvinfo : EIATTR_REGCOUNT
	.align		4
.L_188:
        /*0390*/ 	.byte	0x04, 0x2f
        /*0392*/ 	.short	(.L_190 - .L_189)
	.align		4
.L_189:
        /*0394*/ 	.word	index@(_ZN2at6native63_GLOBAL__N__7310b794_30_DistributionGeometricKernel_cu_fa6e70a443distribution_elementwise_grid_stride_kernelIfLi4EZNS0_9templates4cuda21uniform_and_transformIffPNS_17CUDAGeneratorImplEZZZNS4_16geometric_kernelIS7_EEvRNS_18TensorIteratorBaseEdT_ENKUlvE_clEvENKUlvE5_clEvEUlfE_EEvSA_T1_T2_EUlP24curandStatePhilox4_32_10E_ZNS1_27distribution_nullary_kernelIff7double2S7_SJ_SE_EEvSA_SG_RKT3_T4_EUlifE_EEvlNS_15PhiloxCudaStateESF_SG_)
        /*0398*/ 	.word	0x00000034


	//----- nvinfo : EIATTR_FRAME_SIZE
	.align		4
.L_190:
        /*039c*/ 	.byte	0x04, 0x11
        /*039e*/ 	.short	(.L_192 - .L_191)
	.align		4
.L_191:
        /*03a0*/ 	.word	index@($__internal_11_$__cuda_sm20_div_s64)
        /*03a4*/ 	.word	0x00000000


	//----- nvinfo : EIATTR_FRAME_SIZE
	.align		4
.L_192:
        /*03a8*/ 	.byte	0x04, 0x11
        /*03aa*/ 	.short	(.L_194 - .L_193)
	.align		4
.L_193:
        /*03ac*/ 	.word	index@(_ZN2at6native63_GLOBAL__N__7310b794_30_DistributionGeometricKernel_cu_fa6e70a443distribution_elementwise_grid_stride_kernelIfLi4EZNS0_9templates4cuda21uniform_and_transformIffPNS_17CUDAGeneratorImplEZZZNS4_16geometric_kernelIS7_EEvRNS_18TensorIteratorBaseEdT_ENKUlvE_clEvENKUlvE5_clEvEUlfE_EEvSA_T1_T2_EUlP24curandStatePhilox4_32_10E_ZNS1_27distribution_nullary_kernelIff7double2S7_SJ_SE_EEvSA_SG_RKT3_T4_EUlifE_EEvlNS_15PhiloxCudaStateESF_SG_)
        /*03b0*/ 	.word	0x00000000


	//----- nvinfo : EIATTR_REGCOUNT
	.align		4
.L_194:
        /*03b4*/ 	.byte	0x04, 0x2f
        /*03b6*/ 	.short	(.L_196 - .L_195)
	.align		4
.L_195:
        /*03b8*/ 	.word	index@(_ZN2at6native63_GLOBAL__N__7310b794_30_DistributionGeometricKernel_cu_fa6e70a443distribution_elementwise_grid_stride_kernelIfLi4EZNS0_9templates4cuda21uniform_and_transformIffPNS_17CUDAGeneratorImplEZZZNS4_16geometric_kernelIS7_EEvRNS_18TensorIteratorBaseEdT_ENKUlvE_clEvENKUlvE5_clEvEUlfE_EEvSA_T1_T2_EUlP24curandStatePhilox4_32_10E_ZNS1_27distribution_nullary_kernelIff7double2S7_SJ_SE_EEvSA_SG_RKT3_T4_EUlifE0_EEvlNS_15PhiloxCudaStateESF_SG_)
        /*03bc*/ 	.word	0x0000002e


	//----- nvinfo : EIATTR_FRAME_SIZE
	.align		4
.L_196:
        /*03c0*/ 	.byte	0x04, 0x11
        /*03c2*/ 	.short	(.L_198 - .L_197)
	.align		4
.L_197:
        /*03c4*/ 	.word	index@($__internal_10_$__cuda_sm20_div_s64)
        /*03c8*/ 	.word	0x00000000


	//----- nvinfo : EIATTR_FRAME_SIZE
	.align		4
.L_198:
        /*03cc*/ 	.byte	0x04, 0x11
        /*03ce*/ 	.short	(.L_200 - .L_199)
	.align		4
.L_199:
        /*03d0*/ 	.word	index@(_ZN2at6native63_GLOBAL__N__7310b794_30_DistributionGeometricKernel_cu_fa6e70a443distribution_elementwise_grid_stride_kernelIfLi4EZNS0_9templates4cuda21uniform_and_transformIffPNS_17CUDAGeneratorImplEZZZNS4_16geometric_kernelIS7_EEvRNS_18TensorIteratorBaseEdT_ENKUlvE_clEvENKUlvE5_clEvEUlfE_EEvSA_T1_T2_EUlP24curandStatePhilox4_32_10E_ZNS1_27distribution_nullary_kernelIff7double2S7_SJ_SE_EEvSA_SG_RKT3_T4_EUlifE0_EEvlNS_15PhiloxCudaStateESF_SG_)
        /*03d4*/ 	.word	0x00000000


	//----- nvinfo : EIATTR_REGCOUNT
	.align		4
.L_200:
        /*03d8*/ 	.byte	0x04, 0x2f
        /*03da*/ 	.short	(.L_202 - .L_201)
	.align		4
.L_201:
        /*03dc*/ 	.word	index@(_ZN2at6native63_GLOBAL__N__7310b794_30_DistributionGeometricKernel_cu_fa6e70a443distribution_elementwise_grid_stride_kernelIfLi4EZNS0_9templates4cuda21uniform_and_transformIffPNS_17CUDAGeneratorImplEZZZNS4_16geometric_kernelIS7_EEvRNS_18TensorIteratorBaseEdT_ENKUlvE_clEvENKUlvE5_clEvEUlfE_EEvSA_T1_T2_EUlP24curandStatePhilox4_32_10E0_ZNS1_27distribution_nullary_kernelIff6float4S7_SJ_SE_EEvSA_SG_RKT3_T4_EUlifE_EEvlNS_15PhiloxCudaStateESF_SG_)
        /*03e0*/ 	.word	0x00000033


	//----- nvinfo : EIATTR_FRAME_SIZE
	.align		4
.L_202:
        /*03e4*/ 	.byte	0x04, 0x11
        /*03e6*/ 	.short	(.L_204 - .L_203)
	.align		4
.L_203:
        /*03e8*/ 	.word	index@($__internal_9_$__cuda_sm20_div_s64)
        /*03ec*/ 	.word	0x00000000


	//----- nvinfo : EIATTR_FRAME_SIZE
	.align		4
.L_204:
        /*03f0*/ 	.byte	0x04, 0x11
        /*03f2*/ 	.short	(.L_206 - .L_205)
	.align		4
.L_205:
        /*03f4*/ 	.word	index@(_ZN2at6native63_GLOBAL__N__7310b794_30_DistributionGeometricKernel_cu_fa6e70a443distribution_elementwise_grid_stride_kernelIfLi4EZNS0_9templates4cuda21uniform_and_transformIffPNS_17CUDAGeneratorImplEZZZNS4_16geometric_kernelIS7_EEvRNS_18TensorIteratorBaseEdT_ENKUlvE_clEvENKUlvE5_clEvEUlfE_EEvSA_T1_T2_EUlP24curandStatePhilox4_32_10E0_ZNS1_27distribution_nullary_kernelIff6float4S7_SJ_SE_EEvSA_SG_RKT3_T4_EUlifE_EEvlNS_15PhiloxCudaStateESF_SG_)
        /*03f8*/ 	.word	0x00000000


	//----- nvinfo : EIATTR_REGCOUNT
	.align		4
.L_206:
        /*03fc*/ 	.byte	0x04, 0x2f
        /*03fe*/ 	.short	(.L_208 - .L_207)
	.align		4
.L_207:
        /*0400*/ 	.word	index@(_ZN2at6native63_GLOBAL__N__7310b794_30_DistributionGeometricKernel_cu_fa6e70a443distribution_elementwise_grid_stride_kernelIfLi4EZNS0_9templates4cuda21uniform_and_transformIffPNS_17CUDAGeneratorImplEZZZNS4_16geometric_kernelIS7_EEvRNS_18TensorIteratorBaseEdT_ENKUlvE_clEvENKUlvE5_clEvEUlfE_EEvSA_T1_T2_EUlP24curandStatePhilox4_32_10E0_ZNS1_27distribution_nullary_kernelIff6float4S7_SJ_SE_EEvSA_SG_RKT3_T4_EUlifE0_EEvlNS_15PhiloxCudaStateESF_SG_)
        /*0404*/ 	.word	0x0000002c


	//----- nvinfo : EIATTR_FRAME_SIZE
	.align		4
.L_208:
        /*0408*/ 	.byte	0x04, 0x11
        /*040a*/ 	.short	(.L_210 - .L_209)
	.align		4
.L_209:
        /*040c*/ 	.word	index@($__internal_8_$__cuda_sm20_div_s64)
        /*0410*/ 	.word	0x00000000


	//----- nvinfo : EIATTR_FRAME_SIZE
	.align		4
.L_210:
        /*0414*/ 	.byte	0x04, 0x11
        /*0416*/ 	.short	(.L_212 - .L_211)
	.align		4
.L_211:
        /*0418*/ 	.word	index@(_ZN2at6native63_GLOBAL__N__7310b794_30_DistributionGeometricKernel_cu_fa6e70a443distribution_elementwise_grid_stride_kernelIfLi4EZNS0_9templates4cuda21uniform_and_transformIffPNS_17CUDAGeneratorImplEZZZNS4_16geometric_kernelIS7_EEvRNS_18TensorIteratorBaseEdT_ENKUlvE_clEvENKUlvE5_clEvEUlfE_EEvSA_T1_T2_EUlP24curandStatePhilox4_32_10E0_ZNS1_27distribution_nullary_kernelIff6float4S7_SJ_SE_EEvSA_SG_RKT3_T4_EUlifE0_EEvlNS_15PhiloxCudaStateESF_SG_)
        /*041c*/ 	.word	0x00000000


	//----- nvinfo : EIATTR_REGCOUNT
	.align		4
.L_212:
        /*0420*/ 	.byte	0x04, 0x2f
        /*0422*/ 	.short	(.L_214 - .L_213)
	.align		4
.L_213:
        /*0424*/ 	.word	index@(_ZN2at6native63_GLOBAL__N__7310b794_30_DistributionGeometricKernel_cu_fa6e70a443distribution_elementwise_grid_stride_kernelIfLi4EZNS0_9templates4cuda21uniform_and_transformIN3c104HalfEfPNS_17CUDAGeneratorImplEZZZNS4_16geometric_kernelIS9_EEvRNS_18TensorIteratorBaseEdT_ENKUlvE_clEvENKUlvE6_clEvEUlfE_EEvSC_T1_T2_EUlP24curandStatePhilox4_32_10E_ZNS1_27distribution_nullary_kernelIS7_f7double2S9_SL_SG_EEvSC_SI_RKT3_T4_EUlifE_EEvlNS_15PhiloxCudaStateESH_SI_)
        /*0428*/ 	.word	0x00000030


	//----- nvinfo : EIATTR_FRAME_SIZE
	.align		4
.L_214:
        /*042c*/ 	.byte	0x04, 0x11
        /*042e*/ 	.short	(.L_216 - .L_215)
	.align		4
.L_215:
        /*0430*/ 	.word	index@($__internal_7_$__cuda_sm20_div_s64)
        /*0434*/ 	.word	0x00000000


	//----- nvinfo : EIATTR_FRAME_SIZE
	.align		4
.L_216:
        /*0438*/ 	.byte	0x04, 0x11
        /*043a*/ 	.short	(.L_218 - .L_217)
	.align		4
.L_217:
        /*043c*/ 	.word	index@(_ZN2at6native63_GLOBAL__N__7310b794_30_DistributionGeometricKernel_cu_fa6e70a443distribution_elementwise_grid_stride_kernelIfLi4EZNS0_9templates4cuda21uniform_and_transformIN3c104HalfEfPNS_17CUDAGeneratorImplEZZZNS4_16geometric_kernelIS9_EEvRNS_18TensorIteratorBaseEdT_ENKUlvE_clEvENKUlvE6_clEvEUlfE_EEvSC_T1_T2_EUlP24curandStatePhilox4_32_10E_ZNS1_27distribution_nullary_kernelIS7_f7double2S9_SL_SG_EEvSC_SI_RKT3_T4_EUlifE_EEvlNS_15PhiloxCudaStateESH_SI_)
        /*0440*/ 	.word	0x00000000


	//----- nvinfo : EIATTR_REGCOUNT
	.align		4
.L_218:
        /*0444*/ 	.byte	0x04, 0x2f
        /*0446*/ 	.short	(.L_220 - .L_219)
	.align		4
.L_219:
        /*0448*/ 	.word	index@(_ZN2at6native63_GLOBAL__N__7310b794_30_DistributionGeometricKernel_cu_fa6e70a443distribution_elementwise_grid_stride_kernelIfLi4EZNS0_9templates4cuda21uniform_and_transformIN3c104HalfEfPNS_17CUDAGeneratorImplEZZZNS4_16geometric_kernelIS9_EEvRNS_18TensorIteratorBaseEdT_ENKUlvE_clEvENKUlvE6_clEvEUlfE_EEvSC_T1_T2_EUlP24curandStatePhilox4_32_10E_ZNS1_27distribution_nullary_kernelIS7_f7double2S9_SL_SG_EEvSC_SI_RKT3_T4_EUlifE0_EEvlNS_15PhiloxCudaStateESH_SI_)
        /*044c*/ 	.word	0x0000002d


	//----- nvinfo : EIATTR_FRAME_SIZE
	.align		4
.L_220:
        /*0450*/ 	.byte	0x04, 0x11
        /*0452*/ 	.short	(.L_222 - .L_221)
	.align		4
.L_221:
        /*0454*/ 	.word	index@($__internal_6_$__cuda_sm20_div_s64)
        /*0458*/ 	.word	0x00000000


	//----- nvinfo : EIATTR_FRAME_SIZE
	.align		4
.L_222:
        /*045c*/ 	.byte	0x04, 0x11
        /*045e*/ 	.short	(.L_224 - .L_223)
	.align		4
.L_223:
        /*0460*/ 	.word	index@(_ZN2at6native63_GLOBAL__N__7310b794_30_DistributionGeometricKernel_cu_fa6e70a443distribution_elementwise_grid_stride_kernelIfLi4EZNS0_9templates4cuda21uniform_and_transformIN3c104HalfEfPNS_17CUDAGeneratorImplEZZZNS4_16geometric_kernelIS9_EEvRNS_18TensorIteratorBaseEdT_ENKUlvE_clEvENKUlvE6_clEvEUlfE_EEvSC_T1_T2_EUlP24curandStatePhilox4_32_10E_ZNS1_27distribution_nullary_kernelIS7_f7double2S9_SL_SG_EEvSC_SI_RKT3_T4_EUlifE0_EEvlNS_15PhiloxCudaStateESH_SI_)
        /*0464*/ 	.word	0x00000000


	//----- nvinfo : EIATTR_REGCOUNT
	.align		4
.L_224:
        /*0468*/ 	.byte	0x04, 0x2f
        /*046a*/ 	.short	(.L_226 - .L_225)
	.align		4
.L_225:
        /*046c*/ 	.word	index@(_ZN2at6native63_GLOBAL__N__7310b794_30_DistributionGeometricKernel_cu_fa6e70a443distribution_elementwise_grid_stride_kernelIfLi4EZNS0_9templates4cuda21uniform_and_transformIN3c104HalfEfPNS_17CUDAGeneratorImplEZZZNS4_16geometric_kernelIS9_EEvRNS_18TensorIteratorBaseEdT_ENKUlvE_clEvENKUlvE6_clEvEUlfE_EEvSC_T1_T2_EUlP24curandStatePhilox4_32_10E0_ZNS1_27distribution_nullary_kernelIS7_f6float4S9_SL_SG_EEvSC_SI_RKT3_T4_EUlifE_EEvlNS_15PhiloxCudaStateESH_SI_)
        /*0470*/ 	.word	0x00000034


	//----- nvinfo : EIATTR_FRAME_SIZE
	.align		4
.L_226:
        /*0474*/ 	.byte	0x04, 0x11
        /*0476*/ 	.short	(.L_228 - .L_227)
	.align		4
.L_227:
        /*0478*/ 	.word	index@($__internal_5_$__cuda_sm20_div_s64)
        /*047c*/ 	.word	0x00000000


	//----- nvinfo : EIATTR_FRAME_SIZE
	.align		4
.L_228:
        /*0480*/ 	.byte	0x04, 0x11
        /*0482*/ 	.short	(.L_230 - .L_229)
	.align		4
.L_229:
        /*0484*/ 	.word	index@(_ZN2at6native63_GLOBAL__N__7310b794_30_DistributionGeometricKernel_cu_fa6e70a443distribution_elementwise_grid_stride_kernelIfLi4EZNS0_9templates4cuda21uniform_and_transformIN3c104HalfEfPNS_17CUDAGeneratorImplEZZZNS4_16geometric_kernelIS9_EEvRNS_18TensorIteratorBaseEdT_ENKUlvE_clEvENKUlvE6_clEvEUlfE_EEvSC_T1_T2_EUlP24curandStatePhilox4_32_10E0_ZNS1_27distribution_nullary_kernelIS7_f6float4S9_SL_SG_EEvSC_SI_RKT3_T4_EUlifE_EEvlNS_15PhiloxCudaStateESH_SI_)
        /*0488*/ 	.word	0x00000000


	//----- nvinfo : EIATTR_REGCOUNT
	.align		4
.L_230:
        /*048c*/ 	.byte	0x04, 0x2f
        /*048e*/ 	.short	(.L_232 - .L_231)
	.align		4
.L_231:
        /*0490*/ 	.word	index@(_ZN2at6native63_GLOBAL__N__7310b794_30_DistributionGeometricKernel_cu_fa6e70a443distribution_elementwise_grid_stride_kernelIfLi4EZNS0_9templates4cuda21uniform_and_transformIN3c104HalfEfPNS_17CUDAGeneratorImplEZZZNS4_16geometric_kernelIS9_EEvRNS_18TensorIteratorBaseEdT_ENKUlvE_clEvENKUlvE6_clEvEUlfE_EEvSC_T1_T2_EUlP24curandStatePhilox4_32_10E0_ZNS1_27distribution_nullary_kernelIS7_f6float4S9_SL_SG_EEvSC_SI_RKT3_T4_EUlifE0_EEvlNS_15PhiloxCudaStateESH_SI_)
        /*0494*/ 	.word	0x0000002a


	//----- nvinfo : EIATTR_FRAME_SIZE
	.align		4
.L_232:
        /*0498*/ 	.byte	0x04, 0x11
        /*049a*/ 	.short	(.L_234 - .L_233)
	.align		4
.L_233:
        /*049c*/ 	.word	index@($__internal_4_$__cuda_sm20_div_s64)
        /*04a0*/ 	.word	0x00000000


	//----- nvinfo : EIATTR_FRAME_SIZE
	.align		4
.L_234:
        /*04a4*/ 	.byte	0x04, 0x11
        /*04a6*/ 	.short	(.L_236 - .L_235)
	.align		4
.L_235:
        /*04a8*/ 	.word	index@(_ZN2at6native63_GLOBAL__N__7310b794_30_DistributionGeometricKernel_cu_fa6e70a443distribution_elementwise_grid_stride_kernelIfLi4EZNS0_9templates4cuda21uniform_and_transformIN3c104HalfEfPNS_17CUDAGeneratorImplEZZZNS4_16geometric_kernelIS9_EEvRNS_18TensorIteratorBaseEdT_ENKUlvE_clEvENKUlvE6_clEvEUlfE_EEvSC_T1_T2_EUlP24curandStatePhilox4_32_10E0_ZNS1_27distribution_nullary_kernelIS7_f6float4S9_SL_SG_EEvSC_SI_RKT3_T4_EUlifE0_EEvlNS_15PhiloxCudaStateESH_SI_)
        /*04ac*/ 	.word	0x00000000


	//----- nvinfo : EIATTR_REGCOUNT
	.align		4
.L_236:
        /*04b0*/ 	.byte	0x04, 0x2f
        /*04b2*/ 	.short	(.L_238 - .L_237)
	.align		4
.L_237:
        /*04b4*/ 	.word	index@(_ZN2at6native63_GLOBAL__N__7310b794_30_DistributionGeometricKernel_cu_fa6e70a443distribution_elementwise_grid_stride_kernelIfLi4EZNS0_9templates4cuda21uniform_and_transformIN3c108BFloat16EfPNS_17CUDAGeneratorImplEZZZNS4_16geometric_kernelIS9_EEvRNS_18TensorIteratorBaseEdT_ENKUlvE_clEvENKUlvE7_clEvEUlfE_EEvSC_T1_T2_EUlP24curandStatePhilox4_32_10E_ZNS1_27distribution_nullary_kernelIS7_f7double2S9_SL_SG_EEvSC_SI_RKT3_T4_EUlifE_EEvlNS_15PhiloxCudaStateESH_SI_)
        /*04b8*/ 	.word	0x00000030


	//----- nvinfo : EIATTR_FRAME_SIZE
	.align		4
.L_238:
        /*04bc*/ 	.byte	0x04, 0x11
        /*04be*/ 	.short	(.L_240 - .L_239)
	.align		4
.L_239:
        /*04c0*/ 	.word	index@($__internal_3_$__cuda_sm20_div_s64)
        /*04c4*/ 	.word	0x00000000


	//----- nvinfo : EIATTR_FRAME_SIZE
	.align		4
.L_240:
        /*04c8*/ 	.byte	0x04, 0x11
        /*04ca*/ 	.short	(.L_242 - .L_241)
	.align		4
.L_241:
        /*04cc*/ 	.word	index@(_ZN2at6native63_GLOBAL__N__7310b794_30_DistributionGeometricKernel_cu_fa6e70a443distribution_elementwise_grid_stride_kernelIfLi4EZNS0_9templates4cuda21uniform_and_transformIN3c108BFloat16EfPNS_17CUDAGeneratorImplEZZZNS4_16geometric_kernelIS9_EEvRNS_18TensorIteratorBaseEdT_ENKUlvE_clEvENKUlvE7_clEvEUlfE_EEvSC_T1_T2_EUlP24curandStatePhilox4_32_10E_ZNS1_27distribution_nullary_kernelIS7_f7double2S9_SL_SG_EEvSC_SI_RKT3_T4_EUlifE_EEvlNS_15PhiloxCudaStateESH_SI_)
        /*04d0*/ 	.word	0x00000000


	//----- nvinfo : EIATTR_REGCOUNT
	.align		4
.L_242:
        /*04d4*/ 	.byte	0x04, 0x2f
        /*04d6*/ 	.short	(.L_244 - .L_243)
	.align		4
.L_243:
        /*04d8*/ 	.word	index@(_ZN2at6native63_GLOBAL__N__7310b794_30_DistributionGeometricKernel_cu_fa6e70a443distribution_elementwise_grid_stride_kernelIfLi4EZNS0_9templates4cuda21uniform_and_transformIN3c108BFloat16EfPNS_17CUDAGeneratorImplEZZZNS4_16geometric_kernelIS9_EEvRNS_18TensorIteratorBaseEdT_ENKUlvE_clEvENKUlvE7_clEvEUlfE_EEvSC_T1_T2_EUlP24curandStatePhilox4_32_10E_ZNS1_27distribution_nullary_kernelIS7_f7double2S9_SL_SG_EEvSC_SI_RKT3_T4_EUlifE0_EEvlNS_15PhiloxCudaStateESH_SI_)
        /*04dc*/ 	.word	0x0000002d


	//----- nvinfo : EIATTR_FRAME_SIZE
	.align		4
.L_244:
        /*04e0*/ 	.byte	0x04, 0x11
        /*04e2*/ 	.short	(.L_246 - .L_245)
	.align		4
.L_245:
        /*04e4*/ 	.word	index@($__internal_2_$__cuda_sm20_div_s64)
        /*04e8*/ 	.word	0x00000000


	//----- nvinfo : EIATTR_FRAME_SIZE
	.align		4
.L_246:
        /*04ec*/ 	.byte	0x04, 0x11
        /*04ee*/ 	.short	(.L_248 - .L_247)
	.align		4
.L_247:
        /*04f0*/ 	.word	index@(_ZN2at6native63_GLOBAL__N__7310b794_30_DistributionGeometricKernel_cu_fa6e70a443distribution_elementwise_grid_stride_kernelIfLi4EZNS0_9templates4cuda21uniform_and_transformIN3c108BFloat16EfPNS_17CUDAGeneratorImplEZZZNS4_16geometric_kernelIS9_EEvRNS_18TensorIteratorBaseEdT_ENKUlvE_clEvENKUlvE7_clEvEUlfE_EEvSC_T1_T2_EUlP24curandStatePhilox4_32_10E_ZNS1_27distribution_nullary_kernelIS7_f7double2S9_SL_SG_EEvSC_SI_RKT3_T4_EUlifE0_EEvlNS_15PhiloxCudaStateESH_SI_)
        /*04f4*/ 	.word	0x00000000


	//----- nvinfo : EIATTR_REGCOUNT
	.align		4
.L_248:
        /*04f8*/ 	.byte	0x04, 0x2f
        /*04fa*/ 	.short	(.L_250 - .L_249)
	.align		4
.L_249:
        /*04fc*/ 	.word	index@(_ZN2at6native63_GLOBAL__N__7310b794_30_DistributionGeometricKernel_cu_fa6e70a443distribution_elementwise_grid_stride_kernelIfLi4EZNS0_9templates4cuda21uniform_and_transformIN3c108BFloat16EfPNS_17CUDAGeneratorImplEZZZNS4_16geometric_kernelIS9_EEvRNS_18TensorIteratorBaseEdT_ENKUlvE_clEvENKUlvE7_clEvEUlfE_EEvSC_T1_T2_EUlP24curandStatePhilox4_32_10E0_ZNS1_27distribution_nullary_kernelIS7_f6float4S9_SL_SG_EEvSC_SI_RKT3_T4_EUlifE_EEvlNS_15PhiloxCudaStateESH_SI_)
        /*0500*/ 	.word	0x00000034


	//----- nvinfo : EIATTR_FRAME_SIZE
	.align		4
.L_250:
        /*0504*/ 	.byte	0x04, 0x11
        /*0506*/ 	.short	(.L_252 - .L_251)
	.align		4
.L_251:
        /*0508*/ 	.word	index@($__internal_1_$__cuda_sm20_div_s64)
        /*050c*/ 	.word	0x00000000


	//----- nvinfo : EIATTR_FRAME_SIZE
	.align		4
.L_252:
        /*0510*/ 	.byte	0x04, 0x11
        /*0512*/ 	.short	(.L_254 - .L_253)
	.align		4
.L_253:
        /*0514*/ 	.word	index@(_ZN2at6native63_GLOBAL__N__7310b794_30_DistributionGeometricKernel_cu_fa6e70a443distribution_elementwise_grid_stride_kernelIfLi4EZNS0_9templates4cuda21uniform_and_transformIN3c108BFloat16EfPNS_17CUDAGeneratorImplEZZZNS4_16geometric_kernelIS9_EEvRNS_18TensorIteratorBaseEdT_ENKUlvE_clEvENKUlvE7_clEvEUlfE_EEvSC_T1_T2_EUlP24curandStatePhilox4_32_10E0_ZNS1_27distribution_nullary_kernelIS7_f6float4S9_SL_SG_EEvSC_SI_RKT3_T4_EUlifE_EEvlNS_15PhiloxCudaStateESH_SI_)
        /*0518*/ 	.word	0x00000000


	//----- nvinfo : EIATTR_REGCOUNT
	.align		4
.L_254:
        /*051c*/ 	.byte	0x04, 0x2f
        /*051e*/ 	.short	(.L_256 - .L_255)
	.align		4
.L_255:
        /*0520*/ 	.word	index@(_ZN2at6native63_GLOBAL__N__7310b794_30_DistributionGeometricKernel_cu_fa6e70a443distribution_elementwise_grid_stride_kernelIfLi4EZNS0_9templates4cuda21uniform_and_transformIN3c108BFloat16EfPNS_17CUDAGeneratorImplEZZZNS4_16geometric_kernelIS9_EEvRNS_18TensorIteratorBaseEdT_ENKUlvE_clEvENKUlvE7_clEvEUlfE_EEvSC_T1_T2_EUlP24curandStatePhilox4_32_10E0_ZNS1_27distribution_nullary_kernelIS7_f6float4S9_SL_SG_EEvSC_SI_RKT3_T4_EUlifE0_EEvlNS_15PhiloxCudaStateESH_SI_)
        /*0524*/ 	.word	0x0000002a


	//----- nvinfo : EIATTR_FRAME_SIZE
	.align		4
.L_256:
        /*0528*/ 	.byte	0x04, 0x11
        /*052a*/ 	.short	(.L_258 - .L_257)
	.align		4
.L_257:
        /*052c*/ 	.word	index@($__internal_0_$__cuda_sm20_div_s64)
        /*0530*/ 	.word	0x00000000


	//----- nvinfo : EIATTR_FRAME_SIZE
	.align		4
.L_258:
        /*0534*/ 	.byte	0x04, 0x11
        /*0536*/ 	.short	(.L_260 - .L_259)
	.align		4
.L_259:
        /*0538*/ 	.word	index@(_ZN2at6native63_GLOBAL__N__7310b794_30_DistributionGeometricKernel_cu_fa6e70a443distribution_elementwise_grid_stride_kernelIfLi4EZNS0_9templates4cuda21uniform_and_transformIN3c108BFloat16EfPNS_17CUDAGeneratorImplEZZZNS4_16geometric_kernelIS9_EEvRNS_18TensorIteratorBaseEdT_ENKUlvE_clEvENKUlvE7_clEvEUlfE_EEvSC_T1_T2_EUlP24curandStatePhilox4_32_10E0_ZNS1_27distribution_nullary_kernelIS7_f6float4S9_SL_SG_EEvSC_SI_RKT3_T4_EUlifE0_EEvlNS_15PhiloxCudaStateESH_SI_)
        /*053c*/ 	.word	0x00000000


	//----- nvinfo : EIATTR_MIN_STACK_SIZE
	.align		4
.L_260:
        /*0540*/ 	.byte	0x04, 0x12
        /*0542*/ 	.short	(.L_262 - .L_261)
	.align		4
.L_261:
        /*0544*/ 	.word	index@(_ZN2at6native63_GLOBAL__N__7310b794_30_DistributionGeometricKernel_cu_fa6e70a443distribution_elementwise_grid_stride_kernelIfLi4EZNS0_9templates4cuda21uniform_and_transformIN3c108BFloat16EfPNS_17CUDAGeneratorImplEZZZNS4_16geometric_kernelIS9_EEvRNS_18TensorIteratorBaseEdT_ENKUlvE_clEvENKUlvE7_clEvEUlfE_EEvSC_T1_T2_EUlP24curandStatePhilox4_32_10E0_ZNS1_27distribution_nullary_kernelIS7_f6float4S9_SL_SG_EEvSC_SI_RKT3_T4_EUlifE0_EEvlNS_15PhiloxCudaStateESH_SI_)
        /*0548*/ 	.word	0x00000000


	//----- nvinfo : EIATTR_MIN_STACK_SIZE
	.align		4
.L_262:
        /*054c*/ 	.byte	0x04, 0x12
        /*054e*/ 	.short	(.L_264 - .L_263)
	.align		4
.L_263:
        /*0550*/ 	.word	index@(_ZN2at6native63_GLOBAL__N__7310b794_30_DistributionGeometricKernel_cu_fa6e70a443distribution_elementwise_grid_stride_kernelIfLi4EZNS0_9templates4cuda21uniform_and_transformIN3c108BFloat16EfPNS_17CUDAGeneratorImplEZZZNS4_16geometric_kernelIS9_EEvRNS_18TensorIteratorBaseEdT_ENKUlvE_clEvENKUlvE7_clEvEUlfE_EEvSC_T1_T2_EUlP24curandStatePhilox4_32_10E0_ZNS1_27distribution_nullary_kernelIS7_f6float4S9_SL_SG_EEvSC_SI_RKT3_T4_EUlifE_EEvlNS_15PhiloxCudaStateESH_SI_)
        /*0554*/ 	.word	0x00000000


	//----- nvinfo : EIATTR_MIN_STACK_SIZE
	.align		4
.L_264:
        /*0558*/ 	.byte	0x04, 0x12
        /*055a*/ 	.short	(.L_266 - .L_265)
	.align		4
.L_265:
        /*055c*/ 	.word	index@(_ZN2at6native63_GLOBAL__N__7310b794_30_DistributionGeometricKernel_cu_fa6e70a443distribution_elementwise_grid_stride_kernelIfLi4EZNS0_9templates4cuda21uniform_and_transformIN3c108BFloat16EfPNS_17CUDAGeneratorImplEZZZNS4_16geometric_kernelIS9_EEvRNS_18TensorIteratorBaseEdT_ENKUlvE_clEvENKUlvE7_clEvEUlfE_EEvSC_T1_T2_EUlP24curandStatePhilox4_32_10E_ZNS1_27distribution_nullary_kernelIS7_f7double2S9_SL_SG_EEvSC_SI_RKT3_T4_EUlifE0_EEvlNS_15PhiloxCudaStateESH_SI_)
        /*0560*/ 	.word	0x00000000


	//----- nvinfo : EIATTR_MIN_STACK_SIZE
	.align		4
.L_266:
        /*0564*/ 	.byte	0x04, 0x12
        /*0566*/ 	.short	(.L_268 - .L_267)
	.align		4
.L_267:
        /*0568*/ 	.word	index@(_ZN2at6native63_GLOBAL__N__7310b794_30_DistributionGeometricKernel_cu_fa6e70a443distribution_elementwise_grid_stride_kernelIfLi4EZNS0_9templates4cuda21uniform_and_transformIN3c108BFloat16EfPNS_17CUDAGeneratorImplEZZZNS4_16geometric_kernelIS9_EEvRNS_18TensorIteratorBaseEdT_ENKUlvE_clEvENKUlvE7_clEvEUlfE_EEvSC_T1_T2_EUlP24curandStatePhilox4_32_10E_ZNS1_27distribution_nullary_kernelIS7_f7double2S9_SL_SG_EEvSC_SI_RKT3_T4_EUlifE_EEvlNS_15PhiloxCudaStateESH_SI_)
        /*056c*/ 	.word	0x00000000


	//----- nvinfo : EIATTR_MIN_STACK_SIZE
	.align		4
.L_268:
        /*0570*/ 	.byte	0x04, 0x12
        /*0572*/ 	.short	(.L_270 - .L_269)
	.align		4
.L_269:
        /*0574*/ 	.word	index@(_ZN2at6native63_GLOBAL__N__7310b794_30_DistributionGeometricKernel_cu_fa6e70a443distribution_elementwise_grid_stride_kernelIfLi4EZNS0_9templates4cuda21uniform_and_transformIN3c104HalfEfPNS_17CUDAGeneratorImplEZZZNS4_16geometric_kernelIS9_EEvRNS_18TensorIteratorBaseEdT_ENKUlvE_clEvENKUlvE6_clEvEUlfE_EEvSC_T1_T2_EUlP24curandStatePhilox4_32_10E0_ZNS1_27distribution_nullary_kernelIS7_f6float4S9_SL_SG_EEvSC_SI_RKT3_T4_EUlifE0_EEvlNS_15PhiloxCudaStateESH_SI_)
        /*0578*/ 	.word	0x00000000


	//----- nvinfo : EIATTR_MIN_STACK_SIZE
	.align		4
.L_270:
        /*057c*/ 	.byte	0x04, 0x12
        /*057e*/ 	.short	(.L_272 - .L_271)
	.align		4
.L_271:
        /*0580*/ 	.word	index@(_ZN2at6native63_GLOBAL__N__7310b794_30_DistributionGeometricKernel_cu_fa6e70a443distribution_elementwise_grid_stride_kernelIfLi4EZNS0_9templates4cuda21uniform_and_transformIN3c104HalfEfPNS_17CUDAGeneratorImplEZZZNS4_16geometric_kernelIS9_EEvRNS_18TensorIteratorBaseEdT_ENKUlvE_clEvENKUlvE6_clEvEUlfE_EEvSC_T1_T2_EUlP24curandStatePhilox4_32_10E0_ZNS1_27distribution_nullary_kernelIS7_f6float4S9_SL_SG_EEvSC_SI_RKT3_T4_EUlifE_EEvlNS_15PhiloxCudaStateESH_SI_)
        /*0584*/ 	.word	0x00000000


	//----- nvinfo : EIATTR_MIN_STACK_SIZE
	.align		4
.L_272:
        /*0588*/ 	.byte	0x04, 0x12
        /*058a*/ 	.short	(.L_274 - .L_273)
	.align		4
.L_273:
        /*058c*/ 	.word	index@(_ZN2at6native63_GLOBAL__N__7310b794_30_DistributionGeometricKernel_cu_fa6e70a443distribution_elementwise_grid_stride_kernelIfLi4EZNS0_9templates4cuda21uniform_and_transformIN3c104HalfEfPNS_17CUDAGeneratorImplEZZZNS4_16geometric_kernelIS9_EEvRNS_18TensorIteratorBaseEdT_ENKUlvE_clEvENKUlvE6_clEvEUlfE_EEvSC_T1_T2_EUlP24curandStatePhilox4_32_10E_ZNS1_27distribution_nullary_kernelIS7_f7double2S9_SL_SG_EEvSC_SI_RKT3_T4_EUlifE0_EEvlNS_15PhiloxCudaStateESH_SI_)
        /*0590*/ 	.word	0x00000000


	//----- nvinfo : EIATTR_MIN_STACK_SIZE
	.align		4
.L_274:
        /*0594*/ 	.byte	0x04, 0x12
        /*0596*/ 	.short	(.L_276 - .L_275)
	.align		4
.L_275:
        /*0598*/ 	.word	index@(_ZN2at6native63_GLOBAL__N__7310b794_30_DistributionGeometricKernel_cu_fa6e70a443distribution_elementwise_grid_stride_kernelIfLi4EZNS0_9templates4cuda21uniform_and_transformIN3c104HalfEfPNS_17CUDAGeneratorImplEZZZNS4_16geometric_kernelIS9_EEvRNS_18TensorIteratorBaseEdT_ENKUlvE_clEvENKUlvE6_clEvEUlfE_EEvSC_T1_T2_EUlP24curandStatePhilox4_32_10E_ZNS1_27distribution_nullary_kernelIS7_f7double2S9_SL_SG_EEvSC_SI_RKT3_T4_EUlifE_EEvlNS_15PhiloxCudaStateESH_SI_)
        /*059c*/ 	.word	0x00000000


	//----- nvinfo : EIATTR_MIN_STACK_SIZE
	.align		4
.L_276:
        /*05a0*/ 	.byte	0x04, 0x12
        /*05a2*/ 	.short	(.L_278 - .L_277)
	.align		4
.L_277:
        /*05a4*/ 	.word	index@(_ZN2at6native63_GLOBAL__N__7310b794_30_DistributionGeometricKernel_cu_fa6e70a443distribution_elementwise_grid_stride_kernelIfLi4EZNS0_9templates4cuda21uniform_and_transformIffPNS_17CUDAGeneratorImplEZZZNS4_16geometric_kernelIS7_EEvRNS_18TensorIteratorBaseEdT_ENKUlvE_clEvENKUlvE5_clEvEUlfE_EEvSA_T1_T2_EUlP24curandStatePhilox4_32_10E0_ZNS1_27distribution_nullary_kernelIff6float4S7_SJ_SE_EEvSA_SG_RKT3_T4_EUlifE0_EEvlNS_15PhiloxCudaStateESF_SG_)
        /*05a8*/ 	.word	0x00000000


	//----- nvinfo : EIATTR_MIN_STACK_SIZE
	.align		4
.L_278:
        /*05ac*/ 	.byte	0x04, 0x12
        /*05ae*/ 	.short	(.L_280 - .L_279)
	.align		4
.L_279:
        /*05b0*/ 	.word	index@(_ZN2at6native63_GLOBAL__N__7310b794_30_DistributionGeometricKernel_cu_fa6e70a443distribution_elementwise_grid_stride_kernelIfLi4EZNS0_9templates4cuda21uniform_and_transformIffPNS_17CUDAGeneratorImplEZZZNS4_16geometric_kernelIS7_EEvRNS_18TensorIteratorBaseEdT_ENKUlvE_clEvENKUlvE5_clEvEUlfE_EEvSA_T1_T2_EUlP24curandStatePhilox4_32_10E0_ZNS1_27distribution_nullary_kernelIff6float4S7_SJ_SE_EEvSA_SG_RKT3_T4_EUlifE_EEvlNS_15PhiloxCudaStateESF_SG_)
        /*05b4*/ 	.word	0x00000000


	//----- nvinfo : EIATTR_MIN_STACK_SIZE
	.align		4
.L_280:
        /*05b8*/ 	.byte	0x04, 0x12
        /*05ba*/ 	.short	(.L_282 - .L_281)
	.align		4
.L_281:
        /*05bc*/ 	.word	index@(_ZN2at6native63_GLOBAL__N__7310b794_30_DistributionGeometricKernel_cu_fa6e70a443distribution_elementwise_grid_stride_kernelIfLi4EZNS0_9templates4cuda21uniform_and_transformIffPNS_17CUDAGeneratorImplEZZZNS4_16geometric_kernelIS7_EEvRNS_18TensorIteratorBaseEdT_ENKUlvE_clEvENKUlvE5_clEvEUlfE_EEvSA_T1_T2_EUlP24curandStatePhilox4_32_10E_ZNS1_27distribution_nullary_kernelIff7double2S7_SJ_SE_EEvSA_SG_RKT3_T4_EUlifE0_EEvlNS_15PhiloxCudaStateESF_SG_)
        /*05c0*/ 	.word	0x00000000


	//----- nvinfo : EIATTR_MIN_STACK_SIZE
	.align		4
.L_282:
        /*05c4*/ 	.byte	0x04, 0x12
        /*05c6*/ 	.short	(.L_284 - .L_283)
	.align		4
.L_283:
        /*05c8*/ 	.word	index@(_ZN2at6native63_GLOBAL__N__7310b794_30_DistributionGeometricKernel_cu_fa6e70a443distribution_elementwise_grid_stride_kernelIfLi4EZNS0_9templates4cuda21uniform_and_transformIffPNS_17CUDAGeneratorImplEZZZNS4_16geometric_kernelIS7_EEvRNS_18TensorIteratorBaseEdT_ENKUlvE_clEvENKUlvE5_clEvEUlfE_EEvSA_T1_T2_EUlP24curandStatePhilox4_32_10E_ZNS1_27distribution_nullary_kernelIff7double2S7_SJ_SE_EEvSA_SG_RKT3_T4_EUlifE_EEvlNS_15PhiloxCudaStateESF_SG_)
        /*05cc*/ 	.word	0x00000000


	//----- nvinfo : EIATTR_MIN_STACK_SIZE
	.align		4
.L_284:
        /*05d0*/ 	.byte	0x04, 0x12
        /*05d2*/ 	.short	(.L_286 - .L_285)
	.align		4
.L_285:
        /*05d4*/ 	.word	index@(_ZN2at6native63_GLOBAL__N__7310b794_30_DistributionGeometricKernel_cu_fa6e70a443distribution_elementwise_grid_stride_kernelIdLi2EZNS0_9templates4cuda21uniform_and_transformIddPNS_17CUDAGeneratorImplEZZZNS4_16geometric_kernelIS7_EEvRNS_18TensorIteratorBaseEdT_ENKUlvE_clEvENKUlvE4_clEvEUldE_EEvSA_T1_T2_EUlP24curandStatePhilox4_32_10E0_ZNS1_27distribution_nullary_kernelIdd6float4S7_SJ_SE_EEvSA_SG_RKT3_T4_EUlidE0_EEvlNS_15PhiloxCudaStateESF_SG_)
        /*05d8*/ 	.word	0x00000000


	//----- nvinfo : EIATTR_MIN_STACK_SIZE
	.align		4
.L_286:
        /*05dc*/ 	.byte	0x04, 0x12
        /*05de*/ 	.short	(.L_288 - .L_287)
	.align		4
.L_287:
        /*05e0*/ 	.word	index@(_ZN2at6native63_GLOBAL__N__7310b794_30_DistributionGeometricKernel_cu_fa6e70a443distribution_elementwise_grid_stride_kernelIdLi2EZNS0_9templates4cuda21uniform_and_transformIddPNS_17CUDAGeneratorImplEZZZNS4_16geometric_kernelIS7_EEvRNS_18TensorIteratorBaseEdT_ENKUlvE_clEvENKUlvE4_clEvEUldE_EEvSA_T1_T2_EUlP24curandStatePhilox4_32_10E0_ZNS1_27distribution_nullary_kernelIdd6float4S7_SJ_SE_EEvSA_SG_RKT3_T4_EUlidE_EEvlNS_15PhiloxCudaStateESF_SG_)
        /*05e4*/ 	.word	0x00000000


	//----- nvinfo : EIATTR_MIN_STACK_SIZE
	.align		4
.L_288:
        /*05e8*/ 	.byte	0x04, 0x12
        /*05ea*/ 	.short	(.L_290 - .L_289)
	.align		4
.L_289:
        /*05ec*/ 	.word	index@(_ZN2at6native63_GLOBAL__N__7310b794_30_DistributionGeometricKernel_cu_fa6e70a443distribution_elementwise_grid_stride_kernelIdLi2EZNS0_9templates4cuda21uniform_and_transformIddPNS_17CUDAGeneratorImplEZZZNS4_16geometric_kernelIS7_EEvRNS_18TensorIteratorBaseEdT_ENKUlvE_clEvENKUlvE4_clEvEUldE_EEvSA_T1_T2_EUlP24curandStatePhilox4_32_10E_ZNS1_27distribution_nullary_kernelIdd7double2S7_SJ_SE_EEvSA_SG_RKT3_T4_EUlidE0_EEvlNS_15PhiloxCudaStateESF_SG_)
        /*05f0*/ 	.word	0x00000000


	//----- nvinfo : EIATTR_MIN_STACK_SIZE
	.align		4
.L_290:
        /*05f4*/ 	.byte	0x04, 0x12
        /*05f6*/ 	.short	(.L_292 - .L_291)
	.align		4
.L_291:
        /*05f8*/ 	.word	index@(_ZN2at6native63_GLOBAL__N__7310b794_30_DistributionGeometricKernel_cu_fa6e70a443distribution_elementwise_grid_stride_kernelIdLi2EZNS0_9templates4cuda21uniform_and_transformIddPNS_17CUDAGeneratorImplEZZZNS4_16geometric_kernelIS7_EEvRNS_18TensorIteratorBaseEdT_ENKUlvE_clEvENKUlvE4_clEvEUldE_EEvSA_T1_T2_EUlP24curandStatePhilox4_32_10E_ZNS1_27distribution_nullary_kernelIdd7double2S7_SJ_SE_EEvSA_SG_RKT3_T4_EUlidE_EEvlNS_15PhiloxCudaStateESF_SG_)
        /*05fc*/ 	.word	0x00000000


	//----- nvinfo : EIATTR_MIN_STACK_SIZE
	.align		4
.L_292:
        /*0600*/ 	.byte	0x04, 0x12
        /*0602*/ 	.short	(.L_294 - .L_293)
	.align		4
.L_293:
        /*0604*/ 	.word	index@(_ZN2at6native63_GLOBAL__N__7310b794_30_DistributionGeometricKernel_cu_fa6e70a443distribution_elementwise_grid_stride_kernelIfLi4EZNS0_9templates4cuda21uniform_and_transformIsfPNS_17CUDAGeneratorImplEZZZNS4_16geometric_kernelIS7_EEvRNS_18TensorIteratorBaseEdT_ENKUlvE_clEvENKUlvE3_clEvEUlfE_EEvSA_T1_T2_EUlP24curandStatePhilox4_32_10E0_ZNS1_27distribution_nullary_kernelIsf6float4S7_SJ_SE_EEvSA_SG_RKT3_T4_EUlifE0_EEvlNS_15PhiloxCudaStateESF_SG_)
        /*0608*/ 	.word	0x00000000


	//----- nvinfo : EIATTR_MIN_STACK_SIZE
	.align		4
.L_294:
        /*060c*/ 	.byte	0x04, 0x12
        /*060e*/ 	.short	(.L_296 - .L_295)
	.align		4
.L_295:
        /*0610*/ 	.word	index@(_ZN2at6native63_GLOBAL__N__7310b794_30_DistributionGeometricKernel_cu_fa6e70a443distribution_elementwise_grid_stride_kernelIfLi4EZNS0_9templates4cuda21uniform_and_transformIsfPNS_17CUDAGeneratorImplEZZZNS4_16geometric_kernelIS7_EEvRNS_18TensorIteratorBaseEdT_ENKUlvE_clEvENKUlvE3_clEvEUlfE_EEvSA_T1_T2_EUlP24curandStatePhilox4_32_10E0_ZNS1_27distribution_nullary_kernelIsf6float4S7_SJ_SE_EEvSA_SG_RKT3_T4_EUlifE_EEvlNS_15PhiloxCudaStateESF_SG_)
        /*0614*/ 	.word	0x00000000


	//----- nvinfo : EIATTR_MIN_STACK_SIZE
	.align		4
.L_296:
        /*0618*/ 	.byte	0x04, 0x12
        /*061a*/ 	.short	(.L_298 - .L_297)
	.align		4
.L_297:
        /*061c*/ 	.word	index@(_ZN2at6native63_GLOBAL__N__7310b794_30_DistributionGeometricKernel_cu_fa6e70a443distribution_elementwise_grid_stride_kernelIfLi4EZNS0_9templates4cuda21uniform_and_transformIsfPNS_17CUDAGeneratorImplEZZZNS4_16geometric_kernelIS7_EEvRNS_18TensorIteratorBaseEdT_ENKUlvE_clEvENKUlvE3_clEvEUlfE_EEvSA_T1_T2_EUlP24curandStatePhilox4_32_10E_ZNS1_27distribution_nullary_kernelIsf7double2S7_SJ_SE_EEvSA_SG_RKT3_T4_EUlifE0_EEvlNS_15PhiloxCudaStateESF_SG_)
        /*0620*/ 	.word	0x00000000


	//----- nvinfo : EIATTR_MIN_STACK_SIZE
	.align		4
.L_298:
        /*0624*/ 	.byte	0x04, 0x12
        /*0626*/ 	.short	(.L_300 - .L_299)
	.align		4
.L_299:
        /*0628*/ 	.word	index@(_ZN2at6native63_GLOBAL__N__7310b794_30_DistributionGeometricKernel_cu_fa6e70a443distribution_elementwise_grid_stride_kernelIfLi4EZNS0_9templates4cuda21uniform_and_transformIsfPNS_17CUDAGeneratorImplEZZZNS4_16geometric_kernelIS7_EEvRNS_18TensorIteratorBaseEdT_ENKUlvE_clEvENKUlvE3_clEvEUlfE_EEvSA_T1_T2_EUlP24curandStatePhilox4_32_10E_ZNS1_27distribution_nullary_kernelIsf7double2S7_SJ_SE_EEvSA_SG_RKT3_T4_EUlifE_EEvlNS_15PhiloxCudaStateESF_SG_)
        /*062c*/ 	.word	0x00000000


	//----- nvinfo : EIATTR_MIN_STACK_SIZE
	.align		4
.L_300:
        /*0630*/ 	.byte	0x04, 0x12
        /*0632*/ 	.short	(.L_302 - .L_301)
	.align		4
.L_301:
        /*0634*/ 	.word	index@(_ZN2at6native63_GLOBAL__N__7310b794_30_DistributionGeometricKernel_cu_fa6e70a443distribution_elementwise_grid_stride_kernelIfLi4EZNS0_9templates4cuda21uniform_and_transformIlfPNS_17CUDAGeneratorImplEZZZNS4_16geometric_kernelIS7_EEvRNS_18TensorIteratorBaseEdT_ENKUlvE_clEvENKUlvE2_clEvEUlfE_EEvSA_T1_T2_EUlP24curandStatePhilox4_32_10E0_ZNS1_27distribution_nullary_kernelIlf6float4S7_SJ_SE_EEvSA_SG_RKT3_T4_EUlifE0_EEvlNS_15PhiloxCudaStateESF_SG_)
        /*0638*/ 	.word	0x00000000


	//----- nvinfo : EIATTR_MIN_STACK_SIZE
	.align		4
.L_302:
        /*063c*/ 	.byte	0x04, 0x12
        /*063e*/ 	.short	(.L_304 - .L_303)
	.align		4
.L_303:
        /*0640*/ 	.word	index@(_ZN2at6native63_GLOBAL__N__7310b794_30_DistributionGeometricKernel_cu_fa6e70a443distribution_elementwise_grid_stride_kernelIfLi4EZNS0_9templates4cuda21uniform_and_transformIlfPNS_17CUDAGeneratorImplEZZZNS4_16geometric_kernelIS7_EEvRNS_18TensorIteratorBaseEdT_ENKUlvE_clEvENKUlvE2_clEvEUlfE_EEvSA_T1_T2_EUlP24curandStatePhilox4_32_10E0_ZNS1_27distribution_nullary_kernelIlf6float4S7_SJ_SE_EEvSA_SG_RKT3_T4_EUlifE_EEvlNS_15PhiloxCudaStateESF_SG_)
        /*0644*/ 	.word	0x00000000


	//----- nvinfo : EIATTR_MIN_STACK_SIZE
	.align		4
.L_304:
        /*0648*/ 	.byte	0x04, 0x12
        /*064a*/ 	.short	(.L_306 - .L_305)
	.align		4
.L_305:
        /*064c*/ 	.word	index@(_ZN2at6native63_GLOBAL__N__7310b794_30_DistributionGeometricKernel_cu_fa6e70a443distribution_elementwise_grid_stride_kernelIfLi4EZNS0_9templates4cuda21uniform_and_transformIlfPNS_17CUDAGeneratorImplEZZZNS4_16geometric_kernelIS7_EEvRNS_18TensorIteratorBaseEdT_ENKUlvE_clEvENKUlvE2_clEvEUlfE_EEvSA_T1_T2_EUlP24curandStatePhilox4_32_10E_ZNS1_27distribution_nullary_kernelIlf7double2S7_SJ_SE_EEvSA_SG_RKT3_T4_EUlifE0_EEvlNS_15PhiloxCudaStateESF_SG_)
        /*0650*/ 	.word	0x00000000


	//----- nvinfo : EIATTR_MIN_STACK_SIZE
	.align		4
.L_306:
        /*0654*/ 	.byte	0x04, 0x12
        /*0656*/ 	.short	(.L_308 - .L_307)
	.align		4
.L_307:
        /*0658*/ 	.word	index@(_ZN2at6native63_GLOBAL__N__7310b794_30_DistributionGeometricKernel_cu_fa6e70a443distribution_elementwise_grid_stride_kernelIfLi4EZNS0_9templates4cuda21uniform_and_transformIlfPNS_17CUDAGeneratorImplEZZZNS4_16geometric_kernelIS7_EEvRNS_18TensorIteratorBaseEdT_ENKUlvE_clEvENKUlvE2_clEvEUlfE_EEvSA_T1_T2_EUlP24curandStatePhilox4_32_10E_ZNS1_27distribution_nullary_kernelIlf7double2S7_SJ_SE_EEvSA_SG_RKT3_T4_EUlifE_EEvlNS_15PhiloxCudaStateESF_SG_)
        /*065c*/ 	.word	0x00000000


	//----- nvinfo : EIATTR_MIN_STACK_SIZE
	.align		4
.L_308:
        /*0660*/ 	.byte	0x04, 0x12
        /*0662*/ 	.short	(.L_310 - .L_309)
	.align		4
.L_309:
        /*0664*/ 	.word	index@(_ZN2at6native63_GLOBAL__N__7310b794_30_DistributionGeometricKernel_cu_fa6e70a443distribution_elementwise_grid_stride_kernelIfLi4EZNS0_9templates4cuda21uniform_and_transformIifPNS_17CUDAGeneratorImplEZZZNS4_16geometric_kernelIS7_EEvRNS_18TensorIteratorBaseEdT_ENKUlvE_clEvENKUlvE1_clEvEUlfE_EEvSA_T1_T2_EUlP24curandStatePhilox4_32_10E0_ZNS1_27distribution_nullary_kernelIif6float4S7_SJ_SE_EEvSA_SG_RKT3_T4_EUlifE0_EEvlNS_15PhiloxCudaStateESF_SG_)
        /*0668*/ 	.word	0x00000000


	//----- nvinfo : EIATTR_MIN_STACK_SIZE
	.align		4
.L_310:
        /*066c*/ 	.byte	0x04, 0x12
        /*066e*/ 	.short	(.L_312 - .L_311)
	.align		4
.L_311:
        /*0670*/ 	.word	index@(_ZN2at6native63_GLOBAL__N__7310b794_30_DistributionGeometricKernel_cu_fa6e70a443distribution_elementwise_grid_stride_kernelIfLi4EZNS0_9templates4cuda21uniform_and_transformIifPNS_17CUDAGeneratorImplEZZZNS4_16geometric_kernelIS7_EEvRNS_18TensorIteratorBaseEdT_ENKUlvE_clEvENKUlvE1_clEvEUlfE_EEvSA_T1_T2_EUlP24curandStatePhilox4_32_10E0_ZNS1_27distribution_nullary_kernelIif6float4S7_SJ_SE_EEvSA_SG_RKT3_T4_EUlifE_EEvlNS_15PhiloxCudaStateESF_SG_)
        /*0674*/ 	.word	0x00000000


	//----- nvinfo : EIATTR_MIN_STACK_SIZE
	.align		4
.L_312:
        /*0678*/ 	.byte	0x04, 0x12
        /*067a*/ 	.short	(.L_314 - .L_313)
	.align		4
.L_313:
        /*067c*/ 	.word	index@(_ZN2at6native63_GLOBAL__N__7310b794_30_DistributionGeometricKernel_cu_fa6e70a443distribution_elementwise_grid_stride_kernelIfLi4EZNS0_9templates4cuda21uniform_and_transformIifPNS_17CUDAGeneratorImplEZZZNS4_16geometric_kernelIS7_EEvRNS_18TensorIteratorBaseEdT_ENKUlvE_clEvENKUlvE1_clEvEUlfE_EEvSA_T1_T2_EUlP24curandStatePhilox4_32_10E_ZNS1_27distribution_nullary_kernelIif7double2S7_SJ_SE_EEvSA_SG_RKT3_T4_EUlifE0_EEvlNS_15PhiloxCudaStateESF_SG_)
        /*0680*/ 	.word	0x00000000


	//----- nvinfo : EIATTR_MIN_STACK_SIZE
	.align		4
.L_314:
        /*0684*/ 	.byte	0x04, 0x12
        /*0686*/ 	.short	(.L_316 - .L_315)
	.align		4
.L_315:
        /*0688*/ 	.word	index@(_ZN2at6native63_GLOBAL__N__7310b794_30_DistributionGeometricKernel_cu_fa6e70a443distribution_elementwise_grid_stride_kernelIfLi4EZNS0_9templates4cuda21uniform_and_transformIifPNS_17CUDAGeneratorImplEZZZNS4_16geometric_kernelIS7_EEvRNS_18TensorIteratorBaseEdT_ENKUlvE_clEvENKUlvE1_clEvEUlfE_EEvSA_T1_T2_EUlP24curandStatePhilox4_32_10E_ZNS1_27distribution_nullary_kernelIif7double2S7_SJ_SE_EEvSA_SG_RKT3_T4_EUlifE_EEvlNS_15PhiloxCudaStateESF_SG_)
        /*068c*/ 	.word	0x00000000


	//----- nvinfo : EIATTR_MIN_STACK_SIZE
	.align		4
.L_316:
        /*0690*/ 	.byte	0x04, 0x12
        /*0692*/ 	.short	(.L_318 - .L_317)
	.align		4
.L_317:
        /*0694*/ 	.word	index@(_ZN2at6native63_GLOBAL__N__7310b794_30_DistributionGeometricKernel_cu_fa6e70a443distribution_elementwise_grid_stride_kernelIfLi4EZNS0_9templates4cuda21uniform_and_transformIafPNS_17CUDAGeneratorImplEZZZNS4_16geometric_kernelIS7_EEvRNS_18TensorIteratorBaseEdT_ENKUlvE_clEvENKUlvE0_clEvEUlfE_EEvSA_T1_T2_EUlP24curandStatePhilox4_32_10E0_ZNS1_27distribution_nullary_kernelIaf6float4S7_SJ_SE_EEvSA_SG_RKT3_T4_EUlifE0_EEvlNS_15PhiloxCudaStateESF_SG_)
        /*0698*/ 	.word	0x00000000


	//----- nvinfo : EIATTR_MIN_STACK_SIZE
	.align		4
.L_318:
        /*069c*/ 	.byte	0x04, 0x12
        /*069e*/ 	.short	(.L_320 - .L_319)
	.align		4
.L_319:
        /*06a0*/ 	.word	index@(_ZN2at6native63_GLOBAL__N__7310b794_30_DistributionGeometricKernel_cu_fa6e70a443distribution_elementwise_grid_stride_kernelIfLi4EZNS0_9templates4cuda21uniform_and_transformIafPNS_17CUDAGeneratorImplEZZZNS4_16geometric_kernelIS7_EEvRNS_18TensorIteratorBaseEdT_ENKUlvE_clEvENKUlvE0_clEvEUlfE_EEvSA_T1_T2_EUlP24curandStatePhilox4_32_10E0_ZNS1_27distribution_nullary_kernelIaf6float4S7_SJ_SE_EEvSA_SG_RKT3_T4_EUlifE_EEvlNS_15PhiloxCudaStateESF_SG_)
        /*06a4*/ 	.word	0x00000000


	//----- nvinfo : EIATTR_MIN_STACK_SIZE
	.align		4
.L_320:
        /*06a8*/ 	.byte	0x04, 0x12
        /*06aa*/ 	.short	(.L_322 - .L_321)
	.align		4
.L_321:
        /*06ac*/ 	.word	index@(_ZN2at6native63_GLOBAL__N__7310b794_30_DistributionGeometricKernel_cu_fa6e70a443distribution_elementwise_grid_stride_kernelIfLi4EZNS0_9templates4cuda21uniform_and_transformIafPNS_17CUDAGeneratorImplEZZZNS4_16geometric_kernelIS7_EEvRNS_18TensorIteratorBaseEdT_ENKUlvE_clEvENKUlvE0_clEvEUlfE_EEvSA_T1_T2_EUlP24curandStatePhilox4_32_10E_ZNS1_27distribution_nullary_kernelIaf7double2S7_SJ_SE_EEvSA_SG_RKT3_T4_EUlifE0_EEvlNS_15PhiloxCudaStateESF_SG_)
        /*06b0*/ 	.word	0x00000000


	//----- nvinfo : EIATTR_MIN_STACK_SIZE
	.align		4
.L_322:
        /*06b4*/ 	.byte	0x04, 0x12
        /*06b6*/ 	.short	(.L_324 - .L_323)
	.align		4
.L_323:
        /*06b8*/ 	.word	index@(_ZN2at6native63_GLOBAL__N__7310b794_30_DistributionGeometricKernel_cu_fa6e70a443distribution_elementwise_grid_stride_kernelIfLi4EZNS0_9templates4cuda21uniform_and_transformIafPNS_17CUDAGeneratorImplEZZZNS4_16geometric_kernelIS7_EEvRNS_18TensorIteratorBaseEdT_ENKUlvE_clEvENKUlvE0_clEvEUlfE_EEvSA_T1_T2_EUlP24curandStatePhilox4_32_10E_ZNS1_27distribution_nullary_kernelIaf7double2S7_SJ_SE_EEvSA_SG_RKT3_T4_EUlifE_EEvlNS_15PhiloxCudaStateESF_SG_)
        /*06bc*/ 	.word	0x00000000


	//----- nvinfo : EIATTR_MIN_STACK_SIZE
	.align		4
.L_324:
        /*06c0*/ 	.byte	0x04, 0x12
        /*06c2*/ 	.short	(.L_326 - .L_325)
	.align		4
.L_325:
        /*06c4*/ 	.word	index@(_ZN2at6native63_GLOBAL__N__7310b794_30_DistributionGeometricKernel_cu_fa6e70a443distribution_elementwise_grid_stride_kernelIfLi4EZNS0_9templates4cuda21uniform_and_transformIhfPNS_17CUDAGeneratorImplEZZZNS4_16geometric_kernelIS7_EEvRNS_18TensorIteratorBaseEdT_ENKUlvE_clEvENKUlvE_clEvEUlfE_EEvSA_T1_T2_EUlP24curandStatePhilox4_32_10E0_ZNS1_27distribution_nullary_kernelIhf6float4S7_SJ_SE_EEvSA_SG_RKT3_T4_EUlifE0_EEvlNS_15PhiloxCudaStateESF_SG_)
        /*06c8*/ 	.word	0x00000000


	//----- nvinfo : EIATTR_MIN_STACK_SIZE
	.align		4
.L_326:
        /*06cc*/ 	.byte	0x04, 0x12
        /*06ce*/ 	.short	(.L_328 - .L_327)
	.align		4
.L_327:
        /*06d0*/ 	.word	index@(_ZN2at6native63_GLOBAL__N__7310b794_30_DistributionGeometricKernel_cu_fa6e70a443distribution_elementwise_grid_stride_kernelIfLi4EZNS0_9templates4cuda21uniform_and_transformIhfPNS_17CUDAGeneratorImplEZZZNS4_16geometric_kernelIS7_EEvRNS_18TensorIteratorBaseEdT_ENKUlvE_clEvENKUlvE_clEvEUlfE_EEvSA_T1_T2_EUlP24curandStatePhilox4_32_10E0_ZNS1_27distribution_nullary_kernelIhf6float4S7_SJ_SE_EEvSA_SG_RKT3_T4_EUlifE_EEvlNS_15PhiloxCudaStateESF_SG_)
        /*06d4*/ 	.word	0x00000000


	//----- nvinfo : EIATTR_MIN_STACK_SIZE
	.align		4
.L_328:
        /*06d8*/ 	.byte	0x04, 0x12
        /*06da*/ 	.short	(.L_330 - .L_329)
	.align		4
.L_329:
        /*06dc*/ 	.word	index@(_ZN2at6native63_GLOBAL__N__7310b794_30_DistributionGeometricKernel_cu_fa6e70a443distribution_elementwise_grid_stride_kernelIfLi4EZNS0_9templates4cuda21uniform_and_transformIhfPNS_17CUDAGeneratorImplEZZZNS4_16geometric_kernelIS7_EEvRNS_18TensorIteratorBaseEdT_ENKUlvE_clEvENKUlvE_clEvEUlfE_EEvSA_T1_T2_EUlP24curandStatePhilox4_32_10E_ZNS1_27distribution_nullary_kernelIhf7double2S7_SJ_SE_EEvSA_SG_RKT3_T4_EUlifE0_EEvlNS_15PhiloxCudaStateESF_SG_)
        /*06e0*/ 	.word	0x00000000


	//----- nvinfo : EIATTR_MIN_STACK_SIZE
	.align		4
.L_330:
        /*06e4*/ 	.byte	0x04, 0x12
        /*06e6*/ 	.short	(.L_332 - .L_331)
	.align		4
.L_331:
        /*06e8*/ 	.word	index@(_ZN2at6native63_GLOBAL__N__7310b794_30_DistributionGeometricKernel_cu_fa6e70a443distribution_elementwise_grid_stride_kernelIfLi4EZNS0_9templates4cuda21uniform_and_transformIhfPNS_17CUDAGeneratorImplEZZZNS4_16geometric_kernelIS7_EEvRNS_18TensorIteratorBaseEdT_ENKUlvE_clEvENKUlvE_clEvEUlfE_EEvSA_T1_T2_EUlP24curandStatePhilox4_32_10E_ZNS1_27distribution_nullary_kernelIhf7double2S7_SJ_SE_EEvSA_SG_RKT3_T4_EUlifE_EEvlNS_15PhiloxCudaStateESF_SG_)
        /*06ec*/ 	.word	0x00000000
.L_332:


//--------------------- .nv.compat                --------------------------
	.section	.nv.compat,"",@"SHT_CUDA_COMPAT_INFO"
	.align	4
        /*0000*/ 	.byte	0x02, 0x09, 0x01, 0x00, 0x02, 0x02, 0x01, 0x00, 0x02, 0x05, 0x05, 0x00, 0x03, 0x07, 0x01, 0x01
        /*0010*/ 	.byte	0x02, 0x03, 0x00, 0x00, 0x02, 0x06, 0x01, 0x00, 0x04, 0x0b, 0x08, 0x00, 0x00, 0x00, 0x00, 0x00
        /*0020*/ 	.byte	0x00, 0x00, 0x00, 0x00


//--------------------- .nv.info._ZN2at6native63_GLOBAL__N__7310b794_30_DistributionGeometricKernel_cu_fa6e70a443distribution_elementwise_grid_stride_kernelIfLi4EZNS0_9templates4cuda21uniform_and_transformIN3c108BFloat16EfPNS_17CUDAGeneratorImplEZZZNS4_16geometric_kernelIS9_EEvRNS_18TensorIteratorBaseEdT_ENKUlvE_clEvENKUlvE7_clEvEUlfE_EEvSC_T1_T2_EUlP24curandStatePhilox4_32_10E0_ZNS1_27distribution_nullary_kernelIS7_f6float4S9_SL_SG_EEvSC_SI_RKT3_T4_EUlifE0_EEvlNS_15PhiloxCudaStateESH_SI_ --------------------------
	.section	.nv.info._ZN2at6native63_GLOBAL__N__7310b794_30_DistributionGeometricKernel_cu_fa6e70a443distribution_elementwise_grid_stride_kernelIfLi4EZNS0_9templates4cuda21uniform_and_transformIN3c108BFloat16EfPNS_17CUDAGeneratorImplEZZZNS4_16geometric_kernelIS9_EEvRNS_18TensorIteratorBaseEdT_ENKUlvE_clEvENKUlvE7_clEvEUlfE_EEvSC_T1_T2_EUlP24curandStatePhilox4_32_10E0_ZNS1_27distribution_nullary_kernelIS7_f6float4S9_SL_SG_EEvSC_SI_RKT3_T4_EUlifE0_EEvlNS_15PhiloxCudaStateESH_SI_,"",@"SHT_CUDA_INFO"
	.sectionflags	@""
	.align	4


	//----- nvinfo : EIATTR_CUDA_API_VERSION
	.align		4
        /*0000*/ 	.byte	0x04, 0x37
        /*0002*/ 	.short	(.L_334 - .L_333)
.L_333:
        /*0004*/ 	.word	0x00000082


	//----- nvinfo : EIATTR_KPARAM_INFO
	.align		4
.L_334:
        /*0008*/ 	.byte	0x04, 0x17
        /*000a*/ 	.short	(.L_336 - .L_335)
.L_335:
        /*000c*/ 	.word	0x00000000
        /*0010*/ 	.short	0x0003
        /*0012*/ 	.short	0x0028
        /*0014*/ 	.byte	0x00, 0xf0, 0xa1, 0x06


	//----- nvinfo : EIATTR_KPARAM_INFO
	.align		4
.L_336:
        /*0018*/ 	.byte	0x04, 0x17
        /*001a*/ 	.short	(.L_338 - .L_337)
.L_337:
        /*001c*/ 	.word	0x00000000
        /*0020*/ 	.short	0x0002
        /*0022*/ 	.short	0x0020
        /*0024*/ 	.byte	0x00, 0xf0, 0x05, 0x00


	//----- nvinfo : EIATTR_KPARAM_INFO
	.align		4
.L_338:
        /*0028*/ 	.byte	0x04, 0x17
        /*002a*/ 	.short	(.L_340 - .L_339)
.L_339:
        /*002c*/ 	.word	0x00000000
        /*0030*/ 	.short	0x0001
        /*0032*/ 	.short	0x0008
        /*0034*/ 	.byte	0x00, 0xf0, 0x61, 0x00


	//----- nvinfo : EIATTR_KPARAM_INFO
	.align		4
.L_340:
        /*0038*/ 	.byte	0x04, 0x17
        /*003a*/ 	.short	(.L_342 - .L_341)
.L_341:
        /*003c*/ 	.word	0x00000000
        /*0040*/ 	.short	0x0000
        /*0042*/ 	.short	0x0000
        /*0044*/ 	.byte	0x00, 0xf0, 0x21, 0x00


	//----- nvinfo : EIATTR_SPARSE_MMA_MASK
	.align		4
.L_342:
        /*0048*/ 	.byte	0x03, 0x50
        /*004a*/ 	.short	0x0000


	//----- nvinfo : EIATTR_MAXREG_COUNT
	.align		4
        /*004c*/ 	.byte	0x03, 0x1b
        /*004e*/ 	.short	0x0040


	//----- nvinfo : EIATTR_NUM_BARRIERS
	.align		4
        /*0050*/ 	.byte	0x02, 0x4c
        /*0052*/ 	.byte	0x01
	.zero		1


	//----- nvinfo : EIATTR_MERCURY_ISA_VERSION
	.align		4
        /*0054*/ 	.byte	0x03, 0x5f
        /*0056*/ 	.short	0x0101


	//----- nvinfo : EIATTR_EXIT_INSTR_OFFSETS
	.align		4
        /*0058*/ 	.byte	0x04, 0x1c
        /*005a*/ 	.short	(.L_344 - .L_343)


	//   ....[0]....
.L_343:
        /*005c*/ 	.word	0x00000840


	//   ....[1]....
        /*0060*/ 	.word	0x00005420


	//----- nvinfo : EIATTR_MAX_THREADS
	.align		4
.L_344:
        /*0064*/ 	.byte	0x04, 0x05
        /*0066*/ 	.short	(.L_346 - .L_345)
.L_345:
        /*0068*/ 	.word	0x00000100
        /*006c*/ 	.word	0x00000001
        /*0070*/ 	.word	0x00000001


	//----- nvinfo : EIATTR_CRS_STACK_SIZE
	.align		4
.L_346:
        /*0074*/ 	.byte	0x04, 0x1e
        /*0076*/ 	.short	(.L_348 - .L_347)
.L_347:
        /*0078*/ 	.word	0x00000000


	//----- nvinfo : EIATTR_CBANK_PARAM_SIZE
	.align		4
.L_348:
        /*007c*/ 	.byte	0x03, 0x19
        /*007e*/ 	.short	0x01d0


	//----- nvinfo : EIATTR_PARAM_CBANK
	.align		4
        /*0080*/ 	.byte	0x04, 0x0a
        /*0082*/ 	.short	(.L_350 - .L_349)
	.align		4
.L_349:
        /*0084*/ 	.word	index@(.nv.constant0._ZN2at6native63_GLOBAL__N__7310b794_30_DistributionGeometricKernel_cu_fa6e70a443distribution_elementwise_grid_stride_kernelIfLi4EZNS0_9templates4cuda21uniform_and_transformIN3c108BFloat16EfPNS_17CUDAGeneratorImplEZZZNS4_16geometric_kernelIS9_EEvRNS_18TensorIteratorBaseEdT_ENKUlvE_clEvENKUlvE7_clEvEUlfE_EEvSC_T1_T2_EUlP24curandStatePhilox4_32_10E0_ZNS1_27distribution_nullary_kernelIS7_f6float4S9_SL_SG_EEvSC_SI_RKT3_T4_EUlifE0_EEvlNS_15PhiloxCudaStateESH_SI_)
        /*0088*/ 	.short	0x0210
        /*008a*/ 	.short	0x01d0


	//----- nvinfo : EIATTR_SW_WAR
	.align		4
.L_350:
        /*008c*/ 	.byte	0x04, 0x36
        /*008e*/ 	.short	(.L_352 - .L_351)
.L_351:
        /*0090*/ 	.word	0x00000008
.L_352:


//--------------------- .nv.info._ZN2at6native63_GLOBAL__N__7310b794_30_DistributionGeometricKernel_cu_fa6e70a443distribution_elementwise_grid_stride_kernelIfLi4EZNS0_9templates4cuda21uniform_and_transformIN3c108BFloat16EfPNS_17CUDAGeneratorImplEZZZNS4_16geometric_kernelIS9_EEvRNS_18TensorIteratorBaseEdT_ENKUlvE_clEvENKUlvE7_clEvEUlfE_EEvSC_T1_T2_EUlP24curandStatePhilox4_32_10E0_ZNS1_27distribution_nullary_kernelIS7_f6float4S9_SL_SG_EEvSC_SI_RKT3_T4_EUlifE_EEvlNS_15PhiloxCudaStateESH_SI_ --------------------------
	.section	.nv.info._ZN2at6native63_GLOBAL__N__7310b794_30_DistributionGeometricKernel_cu_fa6e70a443distribution_elementwise_grid_stride_kernelIfLi4EZNS0_9templates4cuda21uniform_and_transformIN3c108BFloat16EfPNS_17CUDAGeneratorImplEZZZNS4_16geometric_kernelIS9_EEvRNS_18TensorIteratorBaseEdT_ENKUlvE_clEvENKUlvE7_clEvEUlfE_EEvSC_T1_T2_EUlP24curandStatePhilox4_32_10E0_ZNS1_27distribution_nullary_kernelIS7_f6float4S9_SL_SG_EEvSC_SI_RKT3_T4_EUlifE_EEvlNS_15PhiloxCudaStateESH_SI_,"",@"SHT_CUDA_INFO"
	.sectionflags	@""
	.align	4


	//----- nvinfo : EIATTR_CUDA_API_VERSION
	.align		4
        /*0000*/ 	.byte	0x04, 0x37
        /*0002*/ 	.short	(.L_354 - .L_353)
.L_353:
        /*0004*/ 	.word	0x00000082


	//----- nvinfo : EIATTR_KPARAM_INFO
	.align		4
.L_354:
        /*0008*/ 	.byte	0x04, 0x17
        /*000a*/ 	.short	(.L_356 - .L_355)
.L_355:
        /*000c*/ 	.word	0x00000000
        /*0010*/ 	.short	0x0003
        /*0012*/ 	.short	0x0028
        /*0014*/ 	.byte	0x00, 0xf0, 0x61, 0x00


	//----- nvinfo : EIATTR_KPARAM_INFO
	.align		4
.L_356:
        /*0018*/ 	.byte	0x04, 0x17
        /*001a*/ 	.short	(.L_358 - .L_357)
.L_357:
        /*001c*/ 	.word	0x00000000
        /*0020*/ 	.short	0x0002
        /*0022*/ 	.short	0x0020
        /*0024*/ 	.byte	0x00, 0xf0, 0x05, 0x00


	//----- nvinfo : EIATTR_KPARAM_INFO
	.align		4
.L_358:
        /*0028*/ 	.byte	0x04, 0x17
        /*002a*/ 	.short	(.L_360 - .L_359)
.L_359:
        /*002c*/ 	.word	0x00000000
        /*0030*/ 	.short	0x0001
        /*0032*/ 	.short	0x0008
        /*0034*/ 	.byte	0x00, 0xf0, 0x61, 0x00


	//----- nvinfo : EIATTR_KPARAM_INFO
	.align		4
.L_360:
        /*0038*/ 	.byte	0x04, 0x17
        /*003a*/ 	.short	(.L_362 - .L_361)
.L_361:
        /*003c*/ 	.word	0x00000000
        /*0040*/ 	.short	0x0000
        /*0042*/ 	.short	0x0000
        /*0044*/ 	.byte	0x00, 0xf0, 0x21, 0x00


	//----- nvinfo : EIATTR_SPARSE_MMA_MASK
	.align		4
.L_362:
        /*0048*/ 	.byte	0x03, 0x50
        /*004a*/ 	.short	0x0000


	//----- nvinfo : EIATTR_MAXREG_COUNT
	.align		4
        /*004c*/ 	.byte	0x03, 0x1b
        /*004e*/ 	.short	0x0040


	//----- nvinfo : EIATTR_NUM_BARRIERS
	.align		4
        /*0050*/ 	.byte	0x02, 0x4c
        /*0052*/ 	.byte	0x01
	.zero		1


	//----- nvinfo : EIATTR_MERCURY_ISA_VERSION
	.align		4
        /*0054*/ 	.byte	0x03, 0x5f
        /*0056*/ 	.short	0x0101


	//----- nvinfo : EIATTR_EXIT_INSTR_OFFSETS
	.align		4
        /*0058*/ 	.byte	0x04, 0x1c
        /*005a*/ 	.short	(.L_364 - .L_363)


	//   ....[0]....
.L_363:
        /*005c*/ 	.word	0x00000840


	//   ....[1]....
        /*0060*/ 	.word	0x00001400


	//----- nvinfo : EIATTR_MAX_THREADS
	.align		4
.L_364:
        /*0064*/ 	.byte	0x04, 0x05
        /*0066*/ 	.short	(.L_366 - .L_365)
.L_365:
        /*0068*/ 	.word	0x00000100
        /*006c*/ 	.word	0x00000001
        /*0070*/ 	.word	0x00000001


	//----- nvinfo : EIATTR_CRS_STACK_SIZE
	.align		4
.L_366:
        /*0074*/ 	.byte	0x04, 0x1e
        /*0076*/ 	.short	(.L_368 - .L_367)
.L_367:
        /*0078*/ 	.word	0x00000000


	//----- nvinfo : EIATTR_CBANK_PARAM_SIZE
	.align		4
.L_368:
        /*007c*/ 	.byte	0x03, 0x19
        /*007e*/ 	.short	0x0040


	//----- nvinfo : EIATTR_PARAM_CBANK
	.align		4
        /*0080*/ 	.byte	0x04, 0x0a
        /*0082*/ 	.short	(.L_370 - .L_369)
	.align		4
.L_369:
        /*0084*/ 	.word	index@(.nv.constant0._ZN2at6native63_GLOBAL__N__7310b794_30_DistributionGeometricKernel_cu_fa6e70a443distribution_elementwise_grid_stride_kernelIfLi4EZNS0_9templates4cuda21uniform_and_transformIN3c108BFloat16EfPNS_17CUDAGeneratorImplEZZZNS4_16geometric_kernelIS9_EEvRNS_18TensorIteratorBaseEdT_ENKUlvE_clEvENKUlvE7_clEvEUlfE_EEvSC_T1_T2_EUlP24curandStatePhilox4_32_10E0_ZNS1_27distribution_nullary_kernelIS7_f6float4S9_SL_SG_EEvSC_SI_RKT3_T4_EUlifE_EEvlNS_15PhiloxCudaStateESH_SI_)
        /*0088*/ 	.short	0x0210
        /*008a*/ 	.short	0x0040


	//----- nvinfo : EIATTR_SW_WAR
	.align		4
.L_370:
        /*008c*/ 	.byte	0x04, 0x36
        /*008e*/ 	.short	(.L_372 - .L_371)
.L_371:
        /*0090*/ 	.word	0x00000008
.L_372:


//--------------------- .nv.info._ZN2at6native63_GLOBAL__N__7310b794_30_DistributionGeometricKernel_cu_fa6e70a443distribution_elementwise_grid_stride_kernelIfLi4EZNS0_9templates4cuda21uniform_and_transformIN3c108BFloat16EfPNS_17CUDAGeneratorImplEZZZNS4_16geometric_kernelIS9_EEvRNS_18TensorIteratorBaseEdT_ENKUlvE_clEvENKUlvE7_clEvEUlfE_EEvSC_T1_T2_EUlP24curandStatePhilox4_32_10E_ZNS1_27distribution_nullary_kernelIS7_f7double2S9_SL_SG_EEvSC_SI_RKT3_T4_EUlifE0_EEvlNS_15PhiloxCudaStateESH_SI_ --------------------------
	.section	.nv.info._ZN2at6native63_GLOBAL__N__7310b794_30_DistributionGeometricKernel_cu_fa6e70a443distribution_elementwise_grid_stride_kernelIfLi4EZNS0_9templates4cuda21uniform_and_transformIN3c108BFloat16EfPNS_17CUDAGeneratorImplEZZZNS4_16geometric_kernelIS9_EEvRNS_18TensorIteratorBaseEdT_ENKUlvE_clEvENKUlvE7_clEvEUlfE_EEvSC_T1_T2_EUlP24curandStatePhilox4_32_10E_ZNS1_27distribution_nullary_kernelIS7_f7double2S9_SL_SG_EEvSC_SI_RKT3_T4_EUlifE0_EEvlNS_15PhiloxCudaStateESH_SI_,"",@"SHT_CUDA_INFO"
	.sectionflags	@""
	.align	4


	//----- nvinfo : EIATTR_CUDA_API_VERSION
	.align		4
        /*0000*/ 	.byte	0x04, 0x37
        /*0002*/ 	.short	(.L_374 - .L_373)
.L_373:
        /*0004*/ 	.word	0x00000082


	//----- nvinfo : EIATTR_KPARAM_INFO
	.align		4
.L_374:
        /*0008*/ 	.byte	0x04, 0x17
        /*000a*/ 	.short	(.L_376 - .L_375)
.L_375:
        /*000c*/ 	.word	0x00000000
        /*0010*/ 	.short	0x0003
        /*0012*/ 	.short	0x0028
        /*0014*/ 	.byte	0x00, 0xf0, 0xa1, 0x06


	//----- nvinfo : EIATTR_KPARAM_INFO
	.align		4
.L_376:
        /*0018*/ 	.byte	0x04, 0x17
        /*001a*/ 	.short	(.L_378 - .L_377)
.L_377:
        /*001c*/ 	.word	0x00000000
        /*0020*/ 	.short	0x0002
        /*0022*/ 	.short	0x0020
        /*0024*/ 	.byte	0x00, 0xf0, 0x05, 0x00


	//----- nvinfo : EIATTR_KPARAM_INFO
	.align		4
.L_378:
        /*0028*/ 	.byte	0x04, 0x17
        /*002a*/ 	.short	(.L_380 - .L_379)
.L_379:
        /*002c*/ 	.word	0x00000000
        /*0030*/ 	.short	0x0001
        /*0032*/ 	.short	0x0008
        /*0034*/ 	.byte	0x00, 0xf0, 0x61, 0x00


	//----- nvinfo : EIATTR_KPARAM_INFO
	.align		4
.L_380:
        /*0038*/ 	.byte	0x04, 0x17
        /*003a*/ 	.short	(.L_382 - .L_381)
.L_381:
        /*003c*/ 	.word	0x00000000
        /*0040*/ 	.short	0x0000
        /*0042*/ 	.short	0x0000
        /*0044*/ 	.byte	0x00, 0xf0, 0x21, 0x00


	//----- nvinfo : EIATTR_SPARSE_MMA_MASK
	.align		4
.L_382:
        /*0048*/ 	.byte	0x03, 0x50
        /*004a*/ 	.short	0x0000


	//----- nvinfo : EIATTR_MAXREG_COUNT
	.align		4
        /*004c*/ 	.byte	0x03, 0x1b
        /*004e*/ 	.short	0x0040


	//----- nvinfo : EIATTR_NUM_BARRIERS
	.align		4
        /*0050*/ 	.byte	0x02, 0x4c
        /*0052*/ 	.byte	0x01
	.zero		1


	//----- nvinfo : EIATTR_MERCURY_ISA_VERSION
	.align		4
        /*0054*/ 	.byte	0x03, 0x5f
        /*0056*/ 	.short	0x0101


	//----- nvinfo : EIATTR_EXIT_INSTR_OFFSETS
	.align		4
        /*0058*/ 	.byte	0x04, 0x1c
        /*005a*/ 	.short	(.L_384 - .L_383)


	//   ....[0]....
.L_383:
        /*005c*/ 	.word	0x00000800


	//   ....[1]....
        /*0060*/ 	.word	0x000055a0


	//----- nvinfo : EIATTR_MAX_THREADS
	.align		4
.L_384:
        /*0064*/ 	.byte	0x04, 0x05
        /*0066*/ 	.short	(.L_386 - .L_385)
.L_385:
        /*0068*/ 	.word	0x00000100
        /*006c*/ 	.word	0x00000001
        /*0070*/ 	.word	0x00000001


	//----- nvinfo : EIATTR_CRS_STACK_SIZE
	.align		4
.L_386:
        /*0074*/ 	.byte	0x04, 0x1e
        /*0076*/ 	.short	(.L_388 - .L_387)
.L_387:
        /*0078*/ 	.word	0x00000000


	//----- nvinfo : EIATTR_CBANK_PARAM_SIZE
	.align		4
.L_388:
        /*007c*/ 	.byte	0x03, 0x19
        /*007e*/ 	.short	0x01d0


	//----- nvinfo : EIATTR_PARAM_CBANK
	.align		4
        /*0080*/ 	.byte	0x04, 0x0a
        /*0082*/ 	.short	(.L_390 - .L_389)
	.align		4
.L_389:
        /*0084*/ 	.word	index@(.nv.constant0._ZN2at6native63_GLOBAL__N__7310b794_30_DistributionGeometricKernel_cu_fa6e70a443distribution_elementwise_grid_stride_kernelIfLi4EZNS0_9templates4cuda21uniform_and_transformIN3c108BFloat16EfPNS_17CUDAGeneratorImplEZZZNS4_16geometric_kernelIS9_EEvRNS_18TensorIteratorBaseEdT_ENKUlvE_clEvENKUlvE7_clEvEUlfE_EEvSC_T1_T2_EUlP24curandStatePhilox4_32_10E_ZNS1_27distribution_nullary_kernelIS7_f7double2S9_SL_SG_EEvSC_SI_RKT3_T4_EUlifE0_EEvlNS_15PhiloxCudaStateESH_SI_)
        /*0088*/ 	.short	0x0210
        /*008a*/ 	.short	0x01d0


	//----- nvinfo : EIATTR_SW_WAR
	.align		4
.L_390:
        /*008c*/ 	.byte	0x04, 0x36
        /*008e*/ 	.short	(.L_392 - .L_391)
.L_391:
        /*0090*/ 	.word	0x00000008
.L_392:


//--------------------- .nv.info._ZN2at6native63_GLOBAL__N__7310b794_30_DistributionGeometricKernel_cu_fa6e70a443distribution_elementwise_grid_stride_kernelIfLi4EZNS0_9templates4cuda21uniform_and_transformIN3c108BFloat16EfPNS_17CUDAGeneratorImplEZZZNS4_16geometric_kernelIS9_EEvRNS_18TensorIteratorBaseEdT_ENKUlvE_clEvENKUlvE7_clEvEUlfE_EEvSC_T1_T2_EUlP24curandStatePhilox4_32_10E_ZNS1_27distribution_nullary_kernelIS7_f7double2S9_SL_SG_EEvSC_SI_RKT3_T4_EUlifE_EEvlNS_15PhiloxCudaStateESH_SI_ --------------------------
	.section	.nv.info._ZN2at6native63_GLOBAL__N__7310b794_30_DistributionGeometricKernel_cu_fa6e70a443distribution_elementwise_grid_stride_kernelIfLi4EZNS0_9templates4cuda21uniform_and_transformIN3c108BFloat16EfPNS_17CUDAGeneratorImplEZZZNS4_16geometric_kernelIS9_EEvRNS_18TensorIteratorBaseEdT_ENKUlvE_clEvENKUlvE7_clEvEUlfE_EEvSC_T1_T2_EUlP24curandStatePhilox4_32_10E_ZNS1_27distribution_nullary_kernelIS7_f7double2S9_SL_SG_EEvSC_SI_RKT3_T4_EUlifE_EEvlNS_15PhiloxCudaStateESH_SI_,"",@"SHT_CUDA_INFO"
	.sectionflags	@""
	.align	4


	//----- nvinfo : EIATTR_CUDA_API_VERSION
	.align		4
        /*0000*/ 	.byte	0x04, 0x37
        /*0002*/ 	.short	(.L_394 - .L_393)
.L_393:
        /*0004*/ 	.word	0x00000082


	//----- nvinfo : EIATTR_KPARAM_INFO
	.align		4
.L_394:
        /*0008*/ 	.byte	0x04, 0x17
        /*000a*/ 	.short	(.L_396 - .L_395)
.L_395:
        /*000c*/ 	.word	0x00000000
        /*0010*/ 	.short	0x0003
        /*0012*/ 	.short	0x0028
        /*0014*/ 	.byte	0x00, 0xf0, 0x61, 0x00


	//----- nvinfo : EIATTR_KPARAM_INFO
	.align		4
.L_396:
        /*0018*/ 	.byte	0x04, 0x17
        /*001a*/ 	.short	(.L_398 - .L_397)
.L_397:
        /*001c*/ 	.word	0x00000000
        /*0020*/ 	.short	0x0002
        /*0022*/ 	.short	0x0020
        /*0024*/ 	.byte	0x00, 0xf0, 0x05, 0x00


	//----- nvinfo : EIATTR_KPARAM_INFO
	.align		4
.L_398:
        /*0028*/ 	.byte	0x04, 0x17
        /*002a*/ 	.short	(.L_400 - .L_399)
.L_399:
        /*002c*/ 	.word	0x00000000
        /*0030*/ 	.short	0x0001
        /*0032*/ 	.short	0x0008
        /*0034*/ 	.byte	0x00, 0xf0, 0x61, 0x00


	//----- nvinfo : EIATTR_KPARAM_INFO
	.align		4
.L_400:
        /*0038*/ 	.byte	0x04, 0x17
        /*003a*/ 	.short	(.L_402 - .L_401)
.L_401:
        /*003c*/ 	.word	0x00000000
        /*0040*/ 	.short	0x0000
        /*0042*/ 	.short	0x0000
        /*0044*/ 	.byte	0x00, 0xf0, 0x21, 0x00


	//----- nvinfo : EIATTR_SPARSE_MMA_MASK
	.align		4
.L_402:
        /*0048*/ 	.byte	0x03, 0x50
        /*004a*/ 	.short	0x0000


	//----- nvinfo : EIATTR_MAXREG_COUNT
	.align		4
        /*004c*/ 	.byte	0x03, 0x1b
        /*004e*/ 	.short	0x0040


	//----- nvinfo : EIATTR_NUM_BARRIERS
	.align		4
        /*0050*/ 	.byte	0x02, 0x4c
        /*0052*/ 	.byte	0x01
	.zero		1


	//----- nvinfo : EIATTR_MERCURY_ISA_VERSION
	.align		4
        /*0054*/ 	.byte	0x03, 0x5f
        /*0056*/ 	.short	0x0101


	//----- nvinfo : EIATTR_EXIT_INSTR_OFFSETS
	.align		4
        /*0058*/ 	.byte	0x04, 0x1c
        /*005a*/ 	.short	(.L_404 - .L_403)


	//   ....[0]....
.L_403:
        /*005c*/ 	.word	0x00000830


	//   ....[1]....
        /*0060*/ 	.word	0x00001450


	//----- nvinfo : EIATTR_MAX_THREADS
	.align		4
.L_404:
        /*0064*/ 	.byte	0x04, 0x05
        /*0066*/ 	.short	(.L_406 - .L_405)
.L_405:
        /*0068*/ 	.word	0x00000100
        /*006c*/ 	.word	0x00000001
        /*0070*/ 	.word	0x00000001


	//----- nvinfo : EIATTR_CRS_STACK_SIZE
	.align		4
.L_406:
        /*0074*/ 	.byte	0x04, 0x1e
        /*0076*/ 	.short	(.L_408 - .L_407)
.L_407:
        /*0078*/ 	.word	0x00000000


	//----- nvinfo : EIATTR_CBANK_PARAM_SIZE
	.align		4
.L_408:
        /*007c*/ 	.byte	0x03, 0x19
        /*007e*/ 	.short	0x0040


	//----- nvinfo : EIATTR_PARAM_CBANK
	.align		4
        /*0080*/ 	.byte	0x04, 0x0a
        /*0082*/ 	.short	(.L_410 - .L_409)
	.align		4
.L_409:
        /*0084*/ 	.word	index@(.nv.constant0._ZN2at6native63_GLOBAL__N__7310b794_30_DistributionGeometricKernel_cu_fa6e70a443distribution_elementwise_grid_stride_kernelIfLi4EZNS0_9templates4cuda21uniform_and_transformIN3c108BFloat16EfPNS_17CUDAGeneratorImplEZZZNS4_16geometric_kernelIS9_EEvRNS_18TensorIteratorBaseEdT_ENKUlvE_clEvENKUlvE7_clEvEUlfE_EEvSC_T1_T2_EUlP24curandStatePhilox4_32_10E_ZNS1_27distribution_nullary_kernelIS7_f7double2S9_SL_SG_EEvSC_SI_RKT3_T4_EUlifE_EEvlNS_15PhiloxCudaStateESH_SI_)
        /*0088*/ 	.short	0x0210
        /*008a*/ 	.short	0x0040


	//----- nvinfo : EIATTR_SW_WAR
	.align		4
.L_410:
        /*008c*/ 	.byte	0x04, 0x36
        /*008e*/ 	.short	(.L_412 - .L_411)
.L_411:
        /*0090*/ 	.word	0x00000008
.L_412:


//--------------------- .nv.info._ZN2at6native63_GLOBAL__N__7310b794_30_DistributionGeometricKernel_cu_fa6e70a443distribution_elementwise_grid_stride_kernelIfLi4EZNS0_9templates4cuda21uniform_and_transformIN3c104HalfEfPNS_17CUDAGeneratorImplEZZZNS4_16geometric_kernelIS9_EEvRNS_18TensorIteratorBaseEdT_ENKUlvE_clEvENKUlvE6_clEvEUlfE_EEvSC_T1_T2_EUlP24curandStatePhilox4_32_10E0_ZNS1_27distribution_nullary_kernelIS7_f6float4S9_SL_SG_EEvSC_SI_RKT3_T4_EUlifE0_EEvlNS_15PhiloxCudaStateESH_SI_ --------------------------
	.section	.nv.info._ZN2at6native63_GLOBAL__N__7310b794_30_DistributionGeometricKernel_cu_fa6e70a443distribution_elementwise_grid_stride_kernelIfLi4EZNS0_9templates4cuda21uniform_and_transformIN3c104HalfEfPNS_17CUDAGeneratorImplEZZZNS4_16geometric_kernelIS9_EEvRNS_18TensorIteratorBaseEdT_ENKUlvE_clEvENKUlvE6_clEvEUlfE_EEvSC_T1_T2_EUlP24curandStatePhilox4_32_10E0_ZNS1_27distribution_nullary_kernelIS7_f6float4S9_SL_SG_EEvSC_SI_RKT3_T4_EUlifE0_EEvlNS_15PhiloxCudaStateESH_SI_,"",@"SHT_CUDA_INFO"
	.sectionflags	@""
	.align	4


	//----- nvinfo : EIATTR_CUDA_API_VERSION
	.align		4
        /*0000*/ 	.byte	0x04, 0x37
        /*0002*/ 	.short	(.L_414 - .L_413)
.L_413:
        /*0004*/ 	.word	0x00000082


	//----- nvinfo : EIATTR_KPARAM_INFO
	.align		4
.L_414:
        /*0008*/ 	.byte	0x04, 0x17
        /*000a*/ 	.short	(.L_416 - .L_415)
.L_415:
        /*000c*/ 	.word	0x00000000
        /*0010*/ 	.short	0x0003
        /*0012*/ 	.short	0x0028
        /*0014*/ 	.byte	0x00, 0xf0, 0xa1, 0x06


	//----- nvinfo : EIATTR_KPARAM_INFO
	.align		4
.L_416:
        /*0018*/ 	.byte	0x04, 0x17
        /*001a*/ 	.short	(.L_418 - .L_417)
.L_417:
        /*001c*/ 	.word	0x00000000
        /*0020*/ 	.short	0x0002
        /*0022*/ 	.short	0x0020
        /*0024*/ 	.byte	0x00, 0xf0, 0x05, 0x00


	//----- nvinfo : EIATTR_KPARAM_INFO
	.align		4
.L_418:
        /*0028*/ 	.byte	0x04, 0x17
        /*002a*/ 	.short	(.L_420 - .L_419)
.L_419:
        /*002c*/ 	.word	0x00000000
        /*0030*/ 	.short	0x0001
        /*0032*/ 	.short	0x0008
        /*0034*/ 	.byte	0x00, 0xf0, 0x61, 0x00


	//----- nvinfo : EIATTR_KPARAM_INFO
	.align		4
.L_420:
        /*0038*/ 	.byte	0x04, 0x17
        /*003a*/ 	.short	(.L_422 - .L_421)
.L_421:
        /*003c*/ 	.word	0x00000000
        /*0040*/ 	.short	0x0000
        /*0042*/ 	.short	0x0000
        /*0044*/ 	.byte	0x00, 0xf0, 0x21, 0x00


	//----- nvinfo : EIATTR_SPARSE_MMA_MASK
	.align		4
.L_422:
        /*0048*/ 	.byte	0x03, 0x50
        /*004a*/ 	.short	0x0000


	//----- nvinfo : EIATTR_MAXREG_COUNT
	.align		4
        /*004c*/ 	.byte	0x03, 0x1b
        /*004e*/ 	.short	0x0040


	//----- nvinfo : EIATTR_NUM_BARRIERS
	.align		4
        /*0050*/ 	.byte	0x02, 0x4c
        /*0052*/ 	.byte	0x01
	.zero		1


	//----- nvinfo : EIATTR_MERCURY_ISA_VERSION
	.align		4
        /*0054*/ 	.byte	0x03, 0x5f
        /*0056*/ 	.short	0x0101


	//----- nvinfo : EIATTR_EXIT_INSTR_OFFSETS
	.align		4
        /*0058*/ 	.byte	0x04, 0x1c
        /*005a*/ 	.short	(.L_424 - .L_423)


	//   ....[0]....
.L_423:
        /*005c*/ 	.word	0x00000840


	//   ....[1]....
        /*0060*/ 	.word	0x00005420


	//----- nvinfo : EIATTR_MAX_THREADS
	.align		4
.L_424:
        /*0064*/ 	.byte	0x04, 0x05
        /*0066*/ 	.short	(.L_426 - .L_425)
.L_425:
        /*0068*/ 	.word	0x00000100
        /*006c*/ 	.word	0x00000001
        /*0070*/ 	.word	0x00000001


	//----- nvinfo : EIATTR_CRS_STACK_SIZE
	.align		4
.L_426:
        /*0074*/ 	.byte	0x04, 0x1e
        /*0076*/ 	.short	(.L_428 - .L_427)
.L_427:
        /*0078*/ 	.word	0x00000000


	//----- nvinfo : EIATTR_CBANK_PARAM_SIZE
	.align		4
.L_428:
        /*007c*/ 	.byte	0x03, 0x19
        /*007e*/ 	.short	0x01d0


	//----- nvinfo : EIATTR_PARAM_CBANK
	.align		4
        /*0080*/ 	.byte	0x04, 0x0a
        /*0082*/ 	.short	(.L_430 - .L_429)
	.align		4
.L_429:
        /*0084*/ 	.word	index@(.nv.constant0._ZN2at6native63_GLOBAL__N__7310b794_30_DistributionGeometricKernel_cu_fa6e70a443distribution_elementwise_grid_stride_kernelIfLi4EZNS0_9templates4cuda21uniform_and_transformIN3c104HalfEfPNS_17CUDAGeneratorImplEZZZNS4_16geometric_kernelIS9_EEvRNS_18TensorIteratorBaseEdT_ENKUlvE_clEvENKUlvE6_clEvEUlfE_EEvSC_T1_T2_EUlP24curandStatePhilox4_32_10E0_ZNS1_27distribution_nullary_kernelIS7_f6float4S9_SL_SG_EEvSC_SI_RKT3_T4_EUlifE0_EEvlNS_15PhiloxCudaStateESH_SI_)
        /*0088*/ 	.short	0x0210
        /*008a*/ 	.short	0x01d0


	//----- nvinfo : EIATTR_SW_WAR
	.align		4
.L_430:
        /*008c*/ 	.byte	0x04, 0x36
        /*008e*/ 	.short	(.L_432 - .L_431)
.L_431:
        /*0090*/ 	.word	0x00000008
.L_432:


//--------------------- .nv.info._ZN2at6native63_GLOBAL__N__7310b794_30_DistributionGeometricKernel_cu_fa6e70a443distribution_elementwise_grid_stride_kernelIfLi4EZNS0_9templates4cuda21uniform_and_transformIN3c104HalfEfPNS_17CUDAGeneratorImplEZZZNS4_16geometric_kernelIS9_EEvRNS_18TensorIteratorBaseEdT_ENKUlvE_clEvENKUlvE6_clEvEUlfE_EEvSC_T1_T2_EUlP24curandStatePhilox4_32_10E0_ZNS1_27distribution_nullary_kernelIS7_f6float4S9_SL_SG_EEvSC_SI_RKT3_T4_EUlifE_EEvlNS_15PhiloxCudaStateESH_SI_ --------------------------
	.section	.nv.info._ZN2at6native63_GLOBAL__N__7310b794_30_DistributionGeometricKernel_cu_fa6e70a443distribution_elementwise_grid_stride_kernelIfLi4EZNS0_9templates4cuda21uniform_and_transformIN3c104HalfEfPNS_17CUDAGeneratorImplEZZZNS4_16geometric_kernelIS9_EEvRNS_18TensorIteratorBaseEdT_ENKUlvE_clEvENKUlvE6_clEvEUlfE_EEvSC_T1_T2_EUlP24curandStatePhilox4_32_10E0_ZNS1_27distribution_nullary_kernelIS7_f6float4S9_SL_SG_EEvSC_SI_RKT3_T4_EUlifE_EEvlNS_15PhiloxCudaStateESH_SI_,"",@"SHT_CUDA_INFO"
	.sectionflags	@""
	.align	4


	//----- nvinfo : EIATTR_CUDA_API_VERSION
	.align		4
        /*0000*/ 	.byte	0x04, 0x37
        /*0002*/ 	.short	(.L_434 - .L_433)
.L_433:
        /*0004*/ 	.word	0x00000082


	//----- nvinfo : EIATTR_KPARAM_INFO
	.align		4
.L_434:
        /*0008*/ 	.byte	0x04, 0x17
        /*000a*/ 	.short	(.L_436 - .L_435)
.L_435:
        /*000c*/ 	.word	0x00000000
        /*0010*/ 	.short	0x0003
        /*0012*/ 	.short	0x0028
        /*0014*/ 	.byte	0x00, 0xf0, 0x61, 0x00


	//----- nvinfo : EIATTR_KPARAM_INFO
	.align		4
.L_436:
        /*0018*/ 	.byte	0x04, 0x17
        /*001a*/ 	.short	(.L_438 - .L_437)
.L_437:
        /*001c*/ 	.word	0x00000000
        /*0020*/ 	.short	0x0002
        /*0022*/ 	.short	0x0020
        /*0024*/ 	.byte	0x00, 0xf0, 0x05, 0x00


	//----- nvinfo : EIATTR_KPARAM_INFO
	.align		4
.L_438:
        /*0028*/ 	.byte	0x04, 0x17
        /*002a*/ 	.short	(.L_440 - .L_439)
.L_439:
        /*002c*/ 	.word	0x00000000
        /*0030*/ 	.short	0x0001
        /*0032*/ 	.short	0x0008
        /*0034*/ 	.byte	0x00, 0xf0, 0x61, 0x00


	//----- nvinfo : EIATTR_KPARAM_INFO
	.align		4
.L_440:
        /*0038*/ 	.byte	0x04, 0x17
        /*003a*/ 	.short	(.L_442 - .L_441)
.L_441:
        /*003c*/ 	.word	0x00000000
        /*0040*/ 	.short	0x0000
        /*0042*/ 	.short	0x0000
        /*0044*/ 	.byte	0x00, 0xf0, 0x21, 0x00


	//----- nvinfo : EIATTR_SPARSE_MMA_MASK
	.align		4
.L_442:
        /*0048*/ 	.byte	0x03, 0x50
        /*004a*/ 	.short	0x0000


	//----- nvinfo : EIATTR_MAXREG_COUNT
	.align		4
        /*004c*/ 	.byte	0x03, 0x1b
        /*004e*/ 	.short	0x0040


	//----- nvinfo : EIATTR_NUM_BARRIERS
	.align		4
        /*0050*/ 	.byte	0x02, 0x4c
        /*0052*/ 	.byte	0x01
	.zero		1


	//----- nvinfo : EIATTR_MERCURY_ISA_VERSION
	.align		4
        /*0054*/ 	.byte	0x03, 0x5f
        /*0056*/ 	.short	0x0101


	//----- nvinfo : EIATTR_EXIT_INSTR_OFFSETS
	.align		4
        /*0058*/ 	.byte	0x04, 0x1c
        /*005a*/ 	.short	(.L_444 - .L_443)


	//   ....[0]....
.L_443:
        /*005c*/ 	.word	0x00000840


	//   ....[1]....
        /*0060*/ 	.word	0x00001400


	//----- nvinfo : EIATTR_MAX_THREADS
	.align		4
.L_444:
        /*0064*/ 	.byte	0x04, 0x05
        /*0066*/ 	.short	(.L_446 - .L_445)
.L_445:
        /*0068*/ 	.word	0x00000100
        /*006c*/ 	.word	0x00000001
        /*0070*/ 	.word	0x00000001


	//----- nvinfo : EIATTR_CRS_STACK_SIZE
	.align		4
.L_446:
        /*0074*/ 	.byte	0x04, 0x1e
        /*0076*/ 	.short	(.L_448 - .L_447)
.L_447:
        /*0078*/ 	.word	0x00000000


	//----- nvinfo : EIATTR_CBANK_PARAM_SIZE
	.align		4
.L_448:
        /*007c*/ 	.byte	0x03, 0x19
        /*007e*/ 	.short	0x0040


	//----- nvinfo : EIATTR_PARAM_CBANK
	.align		4
        /*0080*/ 	.byte	0x04, 0x0a
        /*0082*/ 	.short	(.L_450 - .L_449)
	.align		4
.L_449:
        /*0084*/ 	.word	index@(.nv.constant0._ZN2at6native63_GLOBAL__N__7310b794_30_DistributionGeometricKernel_cu_fa6e70a443distribution_elementwise_grid_stride_kernelIfLi4EZNS0_9templates4cuda21uniform_and_transformIN3c104HalfEfPNS_17CUDAGeneratorImplEZZZNS4_16geometric_kernelIS9_EEvRNS_18TensorIteratorBaseEdT_ENKUlvE_clEvENKUlvE6_clEvEUlfE_EEvSC_T1_T2_EUlP24curandStatePhilox4_32_10E0_ZNS1_27distribution_nullary_kernelIS7_f6float4S9_SL_SG_EEvSC_SI_RKT3_T4_EUlifE_EEvlNS_15PhiloxCudaStateESH_SI_)
        /*0088*/ 	.short	0x0210
        /*008a*/ 	.short	0x0040


	//----- nvinfo : EIATTR_SW_WAR
	.align		4
.L_450:
        /*008c*/ 	.byte	0x04, 0x36
        /*008e*/ 	.short	(.L_452 - .L_451)
.L_451:
        /*0090*/ 	.word	0x00000008
.L_452:


//--------------------- .nv.info._ZN2at6native63_GLOBAL__N__7310b794_30_DistributionGeometricKernel_cu_fa6e70a443distribution_elementwise_grid_stride_kernelIfLi4EZNS0_9templates4cuda21uniform_and_transformIN3c104HalfEfPNS_17CUDAGeneratorImplEZZZNS4_16geometric_kernelIS9_EEvRNS_18TensorIteratorBaseEdT_ENKUlvE_clEvENKUlvE6_clEvEUlfE_EEvSC_T1_T2_EUlP24curandStatePhilox4_32_10E_ZNS1_27distribution_nullary_kernelIS7_f7double2S9_SL_SG_EEvSC_SI_RKT3_T4_EUlifE0_EEvlNS_15PhiloxCudaStateESH_SI_ --------------------------
	.section	.nv.info._ZN2at6native63_GLOBAL__N__7310b794_30_DistributionGeometricKernel_cu_fa6e70a443distribution_elementwise_grid_stride_kernelIfLi4EZNS0_9templates4cuda21uniform_and_transformIN3c104HalfEfPNS_17CUDAGeneratorImplEZZZNS4_16geometric_kernelIS9_EEvRNS_18TensorIteratorBaseEdT_ENKUlvE_clEvENKUlvE6_clEvEUlfE_EEvSC_T1_T2_EUlP24curandStatePhilox4_32_10E_ZNS1_27distribution_nullary_kernelIS7_f7double2S9_SL_SG_EEvSC_SI_RKT3_T4_EUlifE0_EEvlNS_15PhiloxCudaStateESH_SI_,"",@"SHT_CUDA_INFO"
	.sectionflags	@""
	.align	4


	//----- nvinfo : EIATTR_CUDA_API_VERSION
	.align		4
        /*0000*/ 	.byte	0x04, 0x37
        /*0002*/ 	.short	(.L_454 - .L_453)
.L_453:
        /*0004*/ 	.word	0x00000082


	//----- nvinfo : EIATTR_KPARAM_INFO
	.align		4
.L_454:
        /*0008*/ 	.byte	0x04, 0x17
        /*000a*/ 	.short	(.L_456 - .L_455)
.L_455:
        /*000c*/ 	.word	0x00000000
        /*0010*/ 	.short	0x0003
        /*0012*/ 	.short	0x0028
        /*0014*/ 	.byte	0x00, 0xf0, 0xa1, 0x06


	//----- nvinfo : EIATTR_KPARAM_INFO
	.align		4
.L_456:
        /*0018*/ 	.byte	0x04, 0x17
        /*001a*/ 	.short	(.L_458 - .L_457)
.L_457:
        /*001c*/ 	.word	0x00000000
        /*0020*/ 	.short	0x0002
        /*0022*/ 	.short	0x0020
        /*0024*/ 	.byte	0x00, 0xf0, 0x05, 0x00


	//----- nvinfo : EIATTR_KPARAM_INFO
	.align		4
.L_458:
        /*0028*/ 	.byte	0x04, 0x17
        /*002a*/ 	.short	(.L_460 - .L_459)
.L_459:
        /*002c*/ 	.word	0x00000000
        /*0030*/ 	.short	0x0001
        /*0032*/ 	.short	0x0008
        /*0034*/ 	.byte	0x00, 0xf0, 0x61, 0x00


	//----- nvinfo : EIATTR_KPARAM_INFO
	.align		4
.L_460:
        /*0038*/ 	.byte	0x04, 0x17
        /*003a*/ 	.short	(.L_462 - .L_461)
.L_461:
        /*003c*/ 	.word	0x00000000
        /*0040*/ 	.short	0x0000
        /*0042*/ 	.short	0x0000
        /*0044*/ 	.byte	0x00, 0xf0, 0x21, 0x00


	//----- nvinfo : EIATTR_SPARSE_MMA_MASK
	.align		4
.L_462:
        /*0048*/ 	.byte	0x03, 0x50
        /*004a*/ 	.short	0x0000


	//----- nvinfo : EIATTR_MAXREG_COUNT
	.align		4
        /*004c*/ 	.byte	0x03, 0x1b
        /*004e*/ 	.short	0x0040


	//----- nvinfo : EIATTR_NUM_BARRIERS
	.align		4
        /*0050*/ 	.byte	0x02, 0x4c
        /*0052*/ 	.byte	0x01
	.zero		1


	//----- nvinfo : EIATTR_MERCURY_ISA_VERSION
	.align		4
        /*0054*/ 	.byte	0x03, 0x5f
        /*0056*/ 	.short	0x0101


	//----- nvinfo : EIATTR_EXIT_INSTR_OFFSETS
	.align		4
        /*0058*/ 	.byte	0x04, 0x1c
        /*005a*/ 	.short	(.L_464 - .L_463)


	//   ....[0]....
.L_463:
        /*005c*/ 	.word	0x00000800


	//   ....[1]....
        /*0060*/ 	.word	0x000055a0


	//----- nvinfo : EIATTR_MAX_THREADS
	.align		4
.L_464:
        /*0064*/ 	.byte	0x04, 0x05
        /*0066*/ 	.short	(.L_466 - .L_465)
.L_465:
        /*0068*/ 	.word	0x00000100
        /*006c*/ 	.word	0x00000001
        /*0070*/ 	.word	0x00000001


	//----- nvinfo : EIATTR_CRS_STACK_SIZE
	.align		4
.L_466:
        /*0074*/ 	.byte	0x04, 0x1e
        /*0076*/ 	.short	(.L_468 - .L_467)
.L_467:
        /*0078*/ 	.word	0x00000000


	//----- nvinfo : EIATTR_CBANK_PARAM_SIZE
	.align		4
.L_468:
        /*007c*/ 	.byte	0x03, 0x19
        /*007e*/ 	.short	0x01d0


	//----- nvinfo : EIATTR_PARAM_CBANK
	.align		4
        /*0080*/ 	.byte	0x04, 0x0a
        /*0082*/ 	.short	(.L_470 - .L_469)
	.align		4
.L_469:
        /*0084*/ 	.word	index@(.nv.constant0._ZN2at6native63_GLOBAL__N__7310b794_30_DistributionGeometricKernel_cu_fa6e70a443distribution_elementwise_grid_stride_kernelIfLi4EZNS0_9templates4cuda21uniform_and_transformIN3c104HalfEfPNS_17CUDAGeneratorImplEZZZNS4_16geometric_kernelIS9_EEvRNS_18TensorIteratorBaseEdT_ENKUlvE_clEvENKUlvE6_clEvEUlfE_EEvSC_T1_T2_EUlP24curandStatePhilox4_32_10E_ZNS1_27distribution_nullary_kernelIS7_f7double2S9_SL_SG_EEvSC_SI_RKT3_T4_EUlifE0_EEvlNS_15PhiloxCudaStateESH_SI_)
        /*0088*/ 	.short	0x0210
        /*008a*/ 	.short	0x01d0


	//----- nvinfo : EIATTR_SW_WAR
	.align		4
.L_470:
        /*008c*/ 	.byte	0x04, 0x36
        /*008e*/ 	.short	(.L_472 - .L_471)
.L_471:
        /*0090*/ 	.word	0x00000008
.L_472:


//--------------------- .nv.info._ZN2at6native63_GLOBAL__N__7310b794_30_DistributionGeometricKernel_cu_fa6e70a443distribution_elementwise_grid_stride_kernelIfLi4EZNS0_9templates4cuda21uniform_and_transformIN3c104HalfEfPNS_17CUDAGeneratorImplEZZZNS4_16geometric_kernelIS9_EEvRNS_18TensorIteratorBaseEdT_ENKUlvE_clEvENKUlvE6_clEvEUlfE_EEvSC_T1_T2_EUlP24curandStatePhilox4_32_10E_ZNS1_27distribution_nullary_kernelIS7_f7double2S9_SL_SG_EEvSC_SI_RKT3_T4_EUlifE_EEvlNS_15PhiloxCudaStateESH_SI_ --------------------------
	.section	.nv.info._ZN2at6native63_GLOBAL__N__7310b794_30_DistributionGeometricKernel_cu_fa6e70a443distribution_elementwise_grid_stride_kernelIfLi4EZNS0_9templates4cuda21uniform_and_transformIN3c104HalfEfPNS_17CUDAGeneratorImplEZZZNS4_16geometric_kernelIS9_EEvRNS_18TensorIteratorBaseEdT_ENKUlvE_clEvENKUlvE6_clEvEUlfE_EEvSC_T1_T2_EUlP24curandStatePhilox4_32_10E_ZNS1_27distribution_nullary_kernelIS7_f7double2S9_SL_SG_EEvSC_SI_RKT3_T4_EUlifE_EEvlNS_15PhiloxCudaStateESH_SI_,"",@"SHT_CUDA_INFO"
	.sectionflags	@""
	.align	4


	//----- nvinfo : EIATTR_CUDA_API_VERSION
	.align		4
        /*0000*/ 	.byte	0x04, 0x37
        /*0002*/ 	.short	(.L_474 - .L_473)
.L_473:
        /*0004*/ 	.word	0x00000082


	//----- nvinfo : EIATTR_KPARAM_INFO
	.align		4
.L_474:
        /*0008*/ 	.byte	0x04, 0x17
        /*000a*/ 	.short	(.L_476 - .L_475)
.L_475:
        /*000c*/ 	.word	0x00000000
        /*0010*/ 	.short	0x0003
        /*0012*/ 	.short	0x0028
        /*0014*/ 	.byte	0x00, 0xf0, 0x61, 0x00


	//----- nvinfo : EIATTR_KPARAM_INFO
	.align		4
.L_476:
        /*0018*/ 	.byte	0x04, 0x17
        /*001a*/ 	.short	(.L_478 - .L_477)
.L_477:
        /*001c*/ 	.word	0x00000000
        /*0020*/ 	.short	0x0002
        /*0022*/ 	.short	0x0020
        /*0024*/ 	.byte	0x00, 0xf0, 0x05, 0x00


	//----- nvinfo : EIATTR_KPARAM_INFO
	.align		4
.L_478:
        /*0028*/ 	.byte	0x04, 0x17
        /*002a*/ 	.short	(.L_480 - .L_479)
.L_479:
        /*002c*/ 	.word	0x00000000
        /*0030*/ 	.short	0x0001
        /*0032*/ 	.short	0x0008
        /*0034*/ 	.byte	0x00, 0xf0, 0x61, 0x00


	//----- nvinfo : EIATTR_KPARAM_INFO
	.align		4
.L_480:
        /*0038*/ 	.byte	0x04, 0x17
        /*003a*/ 	.short	(.L_482 - .L_481)
.L_481:
        /*003c*/ 	.word	0x00000000
        /*0040*/ 	.short	0x0000
        /*0042*/ 	.short	0x0000
        /*0044*/ 	.byte	0x00, 0xf0, 0x21, 0x00


	//----- nvinfo : EIATTR_SPARSE_MMA_MASK
	.align		4
.L_482:
        /*0048*/ 	.byte	0x03, 0x50
        /*004a*/ 	.short	0x0000


	//----- nvinfo : EIATTR_MAXREG_COUNT
	.align		4
        /*004c*/ 	.byte	0x03, 0x1b
        /*004e*/ 	.short	0x0040


	//----- nvinfo : EIATTR_NUM_BARRIERS
	.align		4
        /*0050*/ 	.byte	0x02, 0x4c
        /*0052*/ 	.byte	0x01
	.zero		1


	//----- nvinfo : EIATTR_MERCURY_ISA_VERSION
	.align		4
        /*0054*/ 	.byte	0x03, 0x5f
        /*0056*/ 	.short	0x0101


	//----- nvinfo : EIATTR_EXIT_INSTR_OFFSETS
	.align		4
        /*0058*/ 	.byte	0x04, 0x1c
        /*005a*/ 	.short	(.L_484 - .L_483)


	//   ....[0]....
.L_483:
        /*005c*/ 	.word	0x00000830


	//   ....[1]....
        /*0060*/ 	.word	0x00001450


	//----- nvinfo : EIATTR_MAX_THREADS
	.align		4
.L_484:
        /*0064*/ 	.byte	0x04, 0x05
        /*0066*/ 	.short	(.L_486 - .L_485)
.L_485:
        /*0068*/ 	.word	0x00000100
        /*006c*/ 	.word	0x00000001
        /*0070*/ 	.word	0x00000001


	//----- nvinfo : EIATTR_CRS_STACK_SIZE
	.align		4
.L_486:
        /*0074*/ 	.byte	0x04, 0x1e
        /*0076*/ 	.short	(.L_488 - .L_487)
.L_487:
        /*0078*/ 	.word	0x00000000


	//----- nvinfo : EIATTR_CBANK_PARAM_SIZE
	.align		4
.L_488:
        /*007c*/ 	.byte	0x03, 0x19
        /*007e*/ 	.short	0x0040


	//----- nvinfo : EIATTR_PARAM_CBANK
	.align		4
        /*0080*/ 	.byte	0x04, 0x0a
        /*0082*/ 	.short	(.L_490 - .L_489)
	.align		4
.L_489:
        /*0084*/ 	.word	index@(.nv.constant0._ZN2at6native63_GLOBAL__N__7310b794_30_DistributionGeometricKernel_cu_fa6e70a443distribution_elementwise_grid_stride_kernelIfLi4EZNS0_9templates4cuda21uniform_and_transformIN3c104HalfEfPNS_17CUDAGeneratorImplEZZZNS4_16geometric_kernelIS9_EEvRNS_18TensorIteratorBaseEdT_ENKUlvE_clEvENKUlvE6_clEvEUlfE_EEvSC_T1_T2_EUlP24curandStatePhilox4_32_10E_ZNS1_27distribution_nullary_kernelIS7_f7double2S9_SL_SG_EEvSC_SI_RKT3_T4_EUlifE_EEvlNS_15PhiloxCudaStateESH_SI_)
        /*0088*/ 	.short	0x0210
        /*008a*/ 	.short	0x0040


	//----- nvinfo : EIATTR_SW_WAR
	.align		4
.L_490:
        /*008c*/ 	.byte	0x04, 0x36
        /*008e*/ 	.short	(.L_492 - .L_491)
.L_491:
        /*0090*/ 	.word	0x00000008
.L_492:


//--------------------- .nv.info._ZN2at6native63_GLOBAL__N__7310b794_30_DistributionGeometricKernel_cu_fa6e70a443distribution_elementwise_grid_stride_kernelIfLi4EZNS0_9templates4cuda21uniform_and_transformIffPNS_17CUDAGeneratorImplEZZZNS4_16geometric_kernelIS7_EEvRNS_18TensorIteratorBaseEdT_ENKUlvE_clEvENKUlvE5_clEvEUlfE_EEvSA_T1_T2_EUlP24curandStatePhilox4_32_10E0_ZNS1_27distribution_nullary_kernelIff6float4S7_SJ_SE_EEvSA_SG_RKT3_T4_EUlifE0_EEvlNS_15PhiloxCudaStateESF_SG_ --------------------------
	.section	.nv.info._ZN2at6native63_GLOBAL__N__7310b794_30_DistributionGeometricKernel_cu_fa6e70a443distribution_elementwise_grid_stride_kernelIfLi4EZNS0_9templates4cuda21uniform_and_transformIffPNS_17CUDAGeneratorImplEZZZNS4_16geometric_kernelIS7_EEvRNS_18TensorIteratorBaseEdT_ENKUlvE_clEvENKUlvE5_clEvEUlfE_EEvSA_T1_T2_EUlP24curandStatePhilox4_32_10E0_ZNS1_27distribution_nullary_kernelIff6float4S7_SJ_SE_EEvSA_SG_RKT3_T4_EUlifE0_EEvlNS_15PhiloxCudaStateESF_SG_,"",@"SHT_CUDA_INFO"
	.sectionflags	@""
	.align	4


	//----- nvinfo : EIATTR_CUDA_API_VERSION
	.align		4
        /*0000*/ 	.byte	0x04, 0x37
        /*0002*/ 	.short	(.L_494 - .L_493)
.L_493:
        /*0004*/ 	.word	0x00000082


	//----- nvinfo : EIATTR_KPARAM_INFO
	.align		4
.L_494:
        /*0008*/ 	.byte	0x04, 0x17
        /*000a*/ 	.short	(.L_496 - .L_495)
.L_495:
        /*000c*/ 	.word	0x00000000
        /*0010*/ 	.short	0x0003
        /*0012*/ 	.short	0x0028
        /*0014*/ 	.byte	0x00, 0xf0, 0xa1, 0x06


	//----- nvinfo : EIATTR_KPARAM_INFO
	.align		4
.L_496:
        /*0018*/ 	.byte	0x04, 0x17
        /*001a*/ 	.short	(.L_498 - .L_497)
.L_497:
        /*001c*/ 	.word	0x00000000
        /*0020*/ 	.short	0x0002
        /*0022*/ 	.short	0x0020
        /*0024*/ 	.byte	0x00, 0xf0, 0x05, 0x00


	//----- nvinfo : EIATTR_KPARAM_INFO
	.align		4
.L_498:
        /*0028*/ 	.byte	0x04, 0x17
        /*002a*/ 	.short	(.L_500 - .L_499)
.L_499:
        /*002c*/ 	.word	0x00000000
        /*0030*/ 	.short	0x0001
        /*0032*/ 	.short	0x0008
        /*0034*/ 	.byte	0x00, 0xf0, 0x61, 0x00


	//----- nvinfo : EIATTR_KPARAM_INFO
	.align		4
.L_500:
        /*0038*/ 	.byte	0x04, 0x17
        /*003a*/ 	.short	(.L_502 - .L_501)
.L_501:
        /*003c*/ 	.word	0x00000000
        /*0040*/ 	.short	0x0000
        /*0042*/ 	.short	0x0000
        /*0044*/ 	.byte	0x00, 0xf0, 0x21, 0x00


	//----- nvinfo : EIATTR_SPARSE_MMA_MASK
	.align		4
.L_502:
        /*0048*/ 	.byte	0x03, 0x50
        /*004a*/ 	.short	0x0000


	//----- nvinfo : EIATTR_MAXREG_COUNT
	.align		4
        /*004c*/ 	.byte	0x03, 0x1b
        /*004e*/ 	.short	0x0040


	//----- nvinfo : EIATTR_NUM_BARRIERS
	.align		4
        /*0050*/ 	.byte	0x02, 0x4c
        /*0052*/ 	.byte	0x01
	.zero		1


	//----- nvinfo : EIATTR_MERCURY_ISA_VERSION
	.align		4
        /*0054*/ 	.byte	0x03, 0x5f
        /*0056*/ 	.short	0x0101


	//----- nvinfo : EIATTR_EXIT_INSTR_OFFSETS
	.align		4
        /*0058*/ 	.byte	0x04, 0x1c
        /*005a*/ 	.short	(.L_504 - .L_503)


	//   ....[0]....
.L_503:
        /*005c*/ 	.word	0x00000810


	//   ....[1]....
        /*0060*/ 	.word	0x000052b0


	//----- nvinfo : EIATTR_MAX_THREADS
	.align		4
.L_504:
        /*0064*/ 	.byte	0x04, 0x05
        /*0066*/ 	.short	(.L_506 - .L_505)
.L_505:
        /*0068*/ 	.word	0x00000100
        /*006c*/ 	.word	0x00000001
        /*0070*/ 	.word	0x00000001


	//----- nvinfo : EIATTR_CRS_STACK_SIZE
	.align		4
.L_506:
        /*0074*/ 	.byte	0x04, 0x1e
        /*0076*/ 	.short	(.L_508 - .L_507)
.L_507:
        /*0078*/ 	.word	0x00000000


	//----- nvinfo : EIATTR_CBANK_PARAM_SIZE
	.align		4
.L_508:
        /*007c*/ 	.byte	0x03, 0x19
        /*007e*/ 	.short	0x01d0


	//----- nvinfo : EIATTR_PARAM_CBANK
	.align		4
        /*0080*/ 	.byte	0x04, 0x0a
        /*0082*/ 	.short	(.L_510 - .L_509)
	.align		4
.L_509:
        /*0084*/ 	.word	index@(.nv.constant0._ZN2at6native63_GLOBAL__N__7310b794_30_DistributionGeometricKernel_cu_fa6e70a443distribution_elementwise_grid_stride_kernelIfLi4EZNS0_9templates4cuda21uniform_and_transformIffPNS_17CUDAGeneratorImplEZZZNS4_16geometric_kernelIS7_EEvRNS_18TensorIteratorBaseEdT_ENKUlvE_clEvENKUlvE5_clEvEUlfE_EEvSA_T1_T2_EUlP24curandStatePhilox4_32_10E0_ZNS1_27distribution_nullary_kernelIff6float4S7_SJ_SE_EEvSA_SG_RKT3_T4_EUlifE0_EEvlNS_15PhiloxCudaStateESF_SG_)
        /*0088*/ 	.short	0x0210
        /*008a*/ 	.short	0x01d0


	//----- nvinfo : EIATTR_SW_WAR
	.align		4
.L_510:
        /*008c*/ 	.byte	0x04, 0x36
        /*008e*/ 	.short	(.L_512 - .L_511)
.L_511:
        /*0090*/ 	.word	0x00000008
.L_512:


//--------------------- .nv.info._ZN2at6native63_GLOBAL__N__7310b794_30_DistributionGeometricKernel_cu_fa6e70a443distribution_elementwise_grid_stride_kernelIfLi4EZNS0_9templates4cuda21uniform_and_transformIffPNS_17CUDAGeneratorImplEZZZNS4_16geometric_kernelIS7_EEvRNS_18TensorIteratorBaseEdT_ENKUlvE_clEvENKUlvE5_clEvEUlfE_EEvSA_T1_T2_EUlP24curandStatePhilox4_32_10E0_ZNS1_27distribution_nullary_kernelIff6float4S7_SJ_SE_EEvSA_SG_RKT3_T4_EUlifE_EEvlNS_15PhiloxCudaStateESF_SG_ --------------------------
	.section	.nv.info._ZN2at6native63_GLOBAL__N__7310b794_30_DistributionGeometricKernel_cu_fa6e70a443distribution_elementwise_grid_stride_kernelIfLi4EZNS0_9templates4cuda21uniform_and_transformIffPNS_17CUDAGeneratorImplEZZZNS4_16geometric_kernelIS7_EEvRNS_18TensorIteratorBaseEdT_ENKUlvE_clEvENKUlvE5_clEvEUlfE_EEvSA_T1_T2_EUlP24curandStatePhilox4_32_10E0_ZNS1_27distribution_nullary_kernelIff6float4S7_SJ_SE_EEvSA_SG_RKT3_T4_EUlifE_EEvlNS_15PhiloxCudaStateESF_SG_,"",@"SHT_CUDA_INFO"
	.sectionflags	@""
	.align	4


	//----- nvinfo : EIATTR_CUDA_API_VERSION
	.align		4
        /*0000*/ 	.byte	0x04, 0x37
        /*0002*/ 	.short	(.L_514 - .L_513)
.L_513:
        /*0004*/ 	.word	0x00000082


	//----- nvinfo : EIATTR_KPARAM_INFO
	.align		4
.L_514:
        /*0008*/ 	.byte	0x04, 0x17
        /*000a*/ 	.short	(.L_516 - .L_515)
.L_515:
        /*000c*/ 	.word	0x00000000
        /*0010*/ 	.short	0x0003
        /*0012*/ 	.short	0x0028
        /*0014*/ 	.byte	0x00, 0xf0, 0x61, 0x00


	//----- nvinfo : EIATTR_KPARAM_INFO
	.align		4
.L_516:
        /*0018*/ 	.byte	0x04, 0x17
        /*001a*/ 	.short	(.L_518 - .L_517)
.L_517:
        /*001c*/ 	.word	0x00000000
        /*0020*/ 	.short	0x0002
        /*0022*/ 	.short	0x0020
        /*0024*/ 	.byte	0x00, 0xf0, 0x05, 0x00


	//----- nvinfo : EIATTR_KPARAM_INFO
	.align		4
.L_518:
        /*0028*/ 	.byte	0x04, 0x17
        /*002a*/ 	.short	(.L_520 - .L_519)
.L_519:
        /*002c*/ 	.word	0x00000000
        /*0030*/ 	.short	0x0001
        /*0032*/ 	.short	0x0008
        /*0034*/ 	.byte	0x00, 0xf0, 0x61, 0x00


	//----- nvinfo : EIATTR_KPARAM_INFO
	.align		4
.L_520:
        /*0038*/ 	.byte	0x04, 0x17
        /*003a*/ 	.short	(.L_522 - .L_521)
.L_521:
        /*003c*/ 	.word	0x00000000
        /*0040*/ 	.short	0x0000
        /*0042*/ 	.short	0x0000
        /*0044*/ 	.byte	0x00, 0xf0, 0x21, 0x00


	//----- nvinfo : EIATTR_SPARSE_MMA_MASK
	.align		4
.L_522:
        /*0048*/ 	.byte	0x03, 0x50
        /*004a*/ 	.short	0x0000


	//----- nvinfo : EIATTR_MAXREG_COUNT
	.align		4
        /*004c*/ 	.byte	0x03, 0x1b
        /*004e*/ 	.short	0x0040


	//----- nvinfo : EIATTR_NUM_BARRIERS
	.align		4
        /*0050*/ 	.byte	0x02, 0x4c
        /*0052*/ 	.byte	0x01
	.zero		1


	//----- nvinfo : EIATTR_MERCURY_ISA_VERSION
	.align		4
        /*0054*/ 	.byte	0x03, 0x5f
        /*0056*/ 	.short	0x0101


	//----- nvinfo : EIATTR_EXIT_INSTR_OFFSETS
	.align		4
        /*0058*/ 	.byte	0x04, 0x1c
        /*005a*/ 	.short	(.L_524 - .L_523)


	//   ....[0]....
.L_523:
        /*005c*/ 	.word	0x00000840


	//   ....[1]....
        /*0060*/ 	.word	0x000013c0


	//----- nvinfo : EIATTR_MAX_THREADS
	.align		4
.L_524:
        /*0064*/ 	.byte	0x04, 0x05
        /*0066*/ 	.short	(.L_526 - .L_525)
.L_525:
        /*0068*/ 	.word	0x00000100
        /*006c*/ 	.word	0x00000001
        /*0070*/ 	.word	0x00000001


	//----- nvinfo : EIATTR_CRS_STACK_SIZE
	.align		4
.L_526:
        /*0074*/ 	.byte	0x04, 0x1e
        /*0076*/ 	.short	(.L_528 - .L_527)
.L_527:
        /*0078*/ 	.word	0x00000000


	//----- nvinfo : EIATTR_CBANK_PARAM_SIZE
	.align		4
.L_528:
        /*007c*/ 	.byte	0x03, 0x19
        /*007e*/ 	.short	0x0040


	//----- nvinfo : EIATTR_PARAM_CBANK
	.align		4
        /*0080*/ 	.byte	0x04, 0x0a
        /*0082*/ 	.short	(.L_530 - .L_529)
	.align		4
.L_529:
        /*0084*/ 	.word	index@(.nv.constant0._ZN2at6native63_GLOBAL__N__7310b794_30_DistributionGeometricKernel_cu_fa6e70a443distribution_elementwise_grid_stride_kernelIfLi4EZNS0_9templates4cuda21uniform_and_transformIffPNS_17CUDAGeneratorImplEZZZNS4_16geometric_kernelIS7_EEvRNS_18TensorIteratorBaseEdT_ENKUlvE_clEvENKUlvE5_clEvEUlfE_EEvSA_T1_T2_EUlP24curandStatePhilox4_32_10E0_ZNS1_27distribution_nullary_kernelIff6float4S7_SJ_SE_EEvSA_SG_RKT3_T4_EUlifE_EEvlNS_15PhiloxCudaStateESF_SG_)
        /*0088*/ 	.short	0x0210
        /*008a*/ 	.short	0x0040


	//----- nvinfo : EIATTR_SW_WAR
	.align		4
.L_530:
        /*008c*/ 	.byte	0x04, 0x36
        /*008e*/ 	.short	(.L_532 - .L_531)
.L_531:
        /*0090*/ 	.word	0x00000008
.L_532:


//--------------------- .nv.info._ZN2at6native63_GLOBAL__N__7310b794_30_DistributionGeometricKernel_cu_fa6e70a443distribution_elementwise_grid_stride_kernelIfLi4EZNS0_9templates4cuda21uniform_and_transformIffPNS_17CUDAGeneratorImplEZZZNS4_16geometric_kernelIS7_EEvRNS_18TensorIteratorBaseEdT_ENKUlvE_clEvENKUlvE5_clEvEUlfE_EEvSA_T1_T2_EUlP24curandStatePhilox4_32_10E_ZNS1_27distribution_nullary_kernelIff7double2S7_SJ_SE_EEvSA_SG_RKT3_T4_EUlifE0_EEvlNS_15PhiloxCudaStateESF_SG_ --------------------------
	.section	.nv.info._ZN2at6native63_GLOBAL__N__7310b794_30_DistributionGeometricKernel_cu_fa6e70a443distribution_elementwise_grid_stride_kernelIfLi4EZNS0_9templates4cuda21uniform_and_transformIffPNS_17CUDAGeneratorImplEZZZNS4_16geometric_kernelIS7_EEvRNS_18TensorIteratorBaseEdT_ENKUlvE_clEvENKUlvE5_clEvEUlfE_EEvSA_T1_T2_EUlP24curandStatePhilox4_32_10E_ZNS1_27distribution_nullary_kernelIff7double2S7_SJ_SE_EEvSA_SG_RKT3_T4_EUlifE0_EEvlNS_15PhiloxCudaStateESF_SG_,"",@"SHT_CUDA_INFO"
	.sectionflags	@""
	.align	4


	//----- nvinfo : EIATTR_CUDA_API_VERSION
	.align		4
        /*0000*/ 	.byte	0x04, 0x37
        /*0002*/ 	.short	(.L_534 - .L_533)
.L_533:
        /*0004*/ 	.word	0x00000082


	//----- nvinfo : EIATTR_KPARAM_INFO
	.align		4
.L_534:
        /*0008*/ 	.byte	0x04, 0x17
        /*000a*/ 	.short	(.L_536 - .L_535)
.L_535:
        /*000c*/ 	.word	0x00000000
        /*0010*/ 	.short	0x0003
        /*0012*/ 	.short	0x0028
        /*0014*/ 	.byte	0x00, 0xf0, 0xa1, 0x06


	//----- nvinfo : EIATTR_KPARAM_INFO
	.align		4
.L_536:
        /*0018*/ 	.byte	0x04, 0x17
        /*001a*/ 	.short	(.L_538 - .L_537)
.L_537:
        /*001c*/ 	.word	0x00000000
        /*0020*/ 	.short	0x0002
        /*0022*/ 	.short	0x0020
        /*0024*/ 	.byte	0x00, 0xf0, 0x05, 0x00


	//----- nvinfo : EIATTR_KPARAM_INFO
	.align		4
.L_538:
        /*0028*/ 	.byte	0x04, 0x17
        /*002a*/ 	.short	(.L_540 - .L_539)
.L_539:
        /*002c*/ 	.word	0x00000000
        /*0030*/ 	.short	0x0001
        /*0032*/ 	.short	0x0008
        /*0034*/ 	.byte	0x00, 0xf0, 0x61, 0x00


	//----- nvinfo : EIATTR_KPARAM_INFO
	.align		4
.L_540:
        /*0038*/ 	.byte	0x04, 0x17
        /*003a*/ 	.short	(.L_542 - .L_541)
.L_541:
        /*003c*/ 	.word	0x00000000
        /*0040*/ 	.short	0x0000
        /*0042*/ 	.short	0x0000
        /*0044*/ 	.byte	0x00, 0xf0, 0x21, 0x00


	//----- nvinfo : EIATTR_SPARSE_MMA_MASK
	.align		4
.L_542:
        /*0048*/ 	.byte	0x03, 0x50
        /*004a*/ 	.short	0x0000


	//----- nvinfo : EIATTR_MAXREG_COUNT
	.align		4
        /*004c*/ 	.byte	0x03, 0x1b
        /*004e*/ 	.short	0x0040


	//----- nvinfo : EIATTR_NUM_BARRIERS
	.align		4
        /*0050*/ 	.byte	0x02, 0x4c
        /*0052*/ 	.byte	0x01
	.zero		1


	//----- nvinfo : EIATTR_MERCURY_ISA_VERSION
	.align		4
        /*0054*/ 	.byte	0x03, 0x5f
        /*0056*/ 	.short	0x0101


	//----- nvinfo : EIATTR_EXIT_INSTR_OFFSETS
	.align		4
        /*0058*/ 	.byte	0x04, 0x1c
        /*005a*/ 	.short	(.L_544 - .L_543)


	//   ....[0]....
.L_543:
        /*005c*/ 	.word	0x00000800


	//   ....[1]....
        /*0060*/ 	.word	0x000054a0


	//----- nvinfo : EIATTR_MAX_THREADS
	.align		4
.L_544:
        /*0064*/ 	.byte	0x04, 0x05
        /*0066*/ 	.short	(.L_546 - .L_545)
.L_545:
        /*0068*/ 	.word	0x00000100
        /*006c*/ 	.word	0x00000001
        /*0070*/ 	.word	0x00000001


	//----- nvinfo : EIATTR_CRS_STACK_SIZE
	.align		4
.L_546:
        /*0074*/ 	.byte	0x04, 0x1e
        /*0076*/ 	.short	(.L_548 - .L_547)
.L_547:
        /*0078*/ 	.word	0x00000000


	//----- nvinfo : EIATTR_CBANK_PARAM_SIZE
	.align		4
.L_548:
        /*007c*/ 	.byte	0x03, 0x19
        /*007e*/ 	.short	0x01d0


	//----- nvinfo : EIATTR_PARAM_CBANK
	.align		4
        /*0080*/ 	.byte	0x04, 0x0a
        /*0082*/ 	.short	(.L_550 - .L_549)
	.align		4
.L_549:
        /*0084*/ 	.word	index@(.nv.constant0._ZN2at6native63_GLOBAL__N__7310b794_30_DistributionGeometricKernel_cu_fa6e70a443distribution_elementwise_grid_stride_kernelIfLi4EZNS0_9templates4cuda21uniform_and_transformIffPNS_17CUDAGeneratorImplEZZZNS4_16geometric_kernelIS7_EEvRNS_18TensorIteratorBaseEdT_ENKUlvE_clEvENKUlvE5_clEvEUlfE_EEvSA_T1_T2_EUlP24curandStatePhilox4_32_10E_ZNS1_27distribution_nullary_kernelIff7double2S7_SJ_SE_EEvSA_SG_RKT3_T4_EUlifE0_EEvlNS_15PhiloxCudaStateESF_SG_)
        /*0088*/ 	.short	0x0210
        /*008a*/ 	.short	0x01d0


	//----- nvinfo : EIATTR_SW_WAR
	.align		4
.L_550:
        /*008c*/ 	.byte	0x04, 0x36
        /*008e*/ 	.short	(.L_552 - .L_551)
.L_551:
        /*0090*/ 	.word	0x00000008
.L_552:


//--------------------- .nv.info._ZN2at6native63_GLOBAL__N__7310b794_30_DistributionGeometricKernel_cu_fa6e70a443distribution_elementwise_grid_stride_kernelIfLi4EZNS0_9templates4cuda21uniform_and_transformIffPNS_17CUDAGeneratorImplEZZZNS4_16geometric_kernelIS7_EEvRNS_18TensorIteratorBaseEdT_ENKUlvE_clEvENKUlvE5_clEvEUlfE_EEvSA_T1_T2_EUlP24curandStatePhilox4_32_10E_ZNS1_27distribution_nullary_kernelIff7double2S7_SJ_SE_EEvSA_SG_RKT3_T4_EUlifE_EEvlNS_15PhiloxCudaStateESF_SG_ --------------------------
	.section	.nv.info._ZN2at6native63_GLOBAL__N__7310b794_30_DistributionGeometricKernel_cu_fa6e70a443distribution_elementwise_grid_stride_kernelIfLi4EZNS0_9templates4cuda21uniform_and_transformIffPNS_17CUDAGeneratorImplEZZZNS4_16geometric_kernelIS7_EEvRNS_18TensorIteratorBaseEdT_ENKUlvE_clEvENKUlvE5_clEvEUlfE_EEvSA_T1_T2_EUlP24curandStatePhilox4_32_10E_ZNS1_27distribution_nullary_kernelIff7double2S7_SJ_SE_EEvSA_SG_RKT3_T4_EUlifE_EEvlNS_15PhiloxCudaStateESF_SG_,"",@"SHT_CUDA_INFO"
	.sectionflags	@""
	.align	4


	//----- nvinfo : EIATTR_CUDA_API_VERSION
	.align		4
        /*0000*/ 	.byte	0x04, 0x37
        /*0002*/ 	.short	(.L_554 - .L_553)
.L_553:
        /*0004*/ 	.word	0x00000082


	//----- nvinfo : EIATTR_KPARAM_INFO
	.align		4
.L_554:
        /*0008*/ 	.byte	0x04, 0x17
        /*000a*/ 	.short	(.L_556 - .L_555)
.L_555:
        /*000c*/ 	.word	0x00000000
        /*0010*/ 	.short	0x0003
        /*0012*/ 	.short	0x0028
        /*0014*/ 	.byte	0x00, 0xf0, 0x61, 0x00


	//----- nvinfo : EIATTR_KPARAM_INFO
	.align		4
.L_556:
        /*0018*/ 	.byte	0x04, 0x17
        /*001a*/ 	.short	(.L_558 - .L_557)
.L_557:
        /*001c*/ 	.word	0x00000000
        /*0020*/ 	.short	0x0002
        /*0022*/ 	.short	0x0020
        /*0024*/ 	.byte	0x00, 0xf0, 0x05, 0x00


	//----- nvinfo : EIATTR_KPARAM_INFO
	.align		4
.L_558:
        /*0028*/ 	.byte	0x04, 0x17
        /*002a*/ 	.short	(.L_560 - .L_559)
.L_559:
        /*002c*/ 	.word	0x00000000
        /*0030*/ 	.short	0x0001
        /*0032*/ 	.short	0x0008
        /*0034*/ 	.byte	0x00, 0xf0, 0x61, 0x00


	//----- nvinfo : EIATTR_KPARAM_INFO
	.align		4
.L_560:
        /*0038*/ 	.byte	0x04, 0x17
        /*003a*/ 	.short	(.L_562 - .L_561)
.L_561:
        /*003c*/ 	.word	0x00000000
        /*0040*/ 	.short	0x0000
        /*0042*/ 	.short	0x0000
        /*0044*/ 	.byte	0x00, 0xf0, 0x21, 0x00


	//----- nvinfo : EIATTR_SPARSE_MMA_MASK
	.align		4
.L_562:
        /*0048*/ 	.byte	0x03, 0x50
        /*004a*/ 	.short	0x0000


	//----- nvinfo : EIATTR_MAXREG_COUNT
	.align		4
        /*004c*/ 	.byte	0x03, 0x1b
        /*004e*/ 	.short	0x0040


	//----- nvinfo : EIATTR_NUM_BARRIERS
	.align		4
        /*0050*/ 	.byte	0x02, 0x4c
        /*0052*/ 	.byte	0x01
	.zero		1


	//----- nvinfo : EIATTR_MERCURY_ISA_VERSION
	.align		4
        /*0054*/ 	.byte	0x03, 0x5f
        /*0056*/ 	.short	0x0101


	//----- nvinfo : EIATTR_EXIT_INSTR_OFFSETS
	.align		4
        /*0058*/ 	.byte	0x04, 0x1c
        /*005a*/ 	.short	(.L_564 - .L_563)


	//   ....[0]....
.L_563:
        /*005c*/ 	.word	0x00000840


	//   ....[1]....
        /*0060*/ 	.word	0x00001420


	//----- nvinfo : EIATTR_MAX_THREADS
	.align		4
.L_564:
        /*0064*/ 	.byte	0x04, 0x05
        /*0066*/ 	.short	(.L_566 - .L_565)
.L_565:
        /*0068*/ 	.word	0x00000100
        /*006c*/ 	.word	0x00000001
        /*0070*/ 	.word	0x00000001


	//----- nvinfo : EIATTR_CRS_STACK_SIZE
	.align		4
.L_566:
        /*0074*/ 	.byte	0x04, 0x1e
        /*0076*/ 	.short	(.L_568 - .L_567)
.L_567:
        /*0078*/ 	.word	0x00000000


	//----- nvinfo : EIATTR_CBANK_PARAM_SIZE
	.align		4
.L_568:
        /*007c*/ 	.byte	0x03, 0x19
        /*007e*/ 	.short	0x0040


	//----- nvinfo : EIATTR_PARAM_CBANK
	.align		4
        /*0080*/ 	.byte	0x04, 0x0a
        /*0082*/ 	.short	(.L_570 - .L_569)
	.align		4
.L_569:
        /*0084*/ 	.word	index@(.nv.constant0._ZN2at6native63_GLOBAL__N__7310b794_30_DistributionGeometricKernel_cu_fa6e70a443distribution_elementwise_grid_stride_kernelIfLi4EZNS0_9templates4cuda21uniform_and_transformIffPNS_17CUDAGeneratorImplEZZZNS4_16geometric_kernelIS7_EEvRNS_18TensorIteratorBaseEdT_ENKUlvE_clEvENKUlvE5_clEvEUlfE_EEvSA_T1_T2_EUlP24curandStatePhilox4_32_10E_ZNS1_27distribution_nullary_kernelIff7double2S7_SJ_SE_EEvSA_SG_RKT3_T4_EUlifE_EEvlNS_15PhiloxCudaStateESF_SG_)
        /*0088*/ 	.short	0x0210
        /*008a*/ 	.short	0x0040


	//----- nvinfo : EIATTR_SW_WAR
	.align		4
.L_570:
        /*008c*/ 	.byte	0x04, 0x36
        /*008e*/ 	.short	(.L_572 - .L_571)
.L_571:
        /*0090*/ 	.word	0x00000008
.L_572:


//--------------------- .nv.info._ZN2at6native63_GLOBAL__N__7310b794_30_DistributionGeometricKernel_cu_fa6e70a443distribution_elementwise_grid_stride_kernelIdLi2EZNS0_9templates4cuda21uniform_and_transformIddPNS_17CUDAGeneratorImplEZZZNS4_16geometric_kernelIS7_EEvRNS_18TensorIteratorBaseEdT_ENKUlvE_clEvENKUlvE4_clEvEUldE_EEvSA_T1_T2_EUlP24curandStatePhilox4_32_10E0_ZNS1_27distribution_nullary_kernelIdd6float4S7_SJ_SE_EEvSA_SG_RKT3_T4_EUlidE0_EEvlNS_15PhiloxCudaStateESF_SG_ --------------------------
	.section	.nv.info._ZN2at6native63_GLOBAL__N__7310b794_30_DistributionGeometricKernel_cu_fa6e70a443distribution_elementwise_grid_stride_kernelIdLi2EZNS0_9templates4cuda21uniform_and_transformIddPNS_17CUDAGeneratorImplEZZZNS4_16geometric_kernelIS7_EEvRNS_18TensorIteratorBaseEdT_ENKUlvE_clEvENKUlvE4_clEvEUldE_EEvSA_T1_T2_EUlP24curandStatePhilox4_32_10E0_ZNS1_27distribution_nullary_kernelIdd6float4S7_SJ_SE_EEvSA_SG_RKT3_T4_EUlidE0_EEvlNS_15PhiloxCudaStateESF_SG_,"",@"SHT_CUDA_INFO"
	.sectionflags	@""
	.align	4


	//----- nvinfo : EIATTR_CUDA_API_VERSION
	.align		4
        /*0000*/ 	.byte	0x04, 0x37
        /*0002*/ 	.short	(.L_574 - .L_573)
.L_573:
        /*0004*/ 	.word	0x00000082


	//----- nvinfo : EIATTR_KPARAM_INFO
	.align		4
.L_574:
        /*0008*/ 	.byte	0x04, 0x17
        /*000a*/ 	.short	(.L_576 - .L_575)
.L_575:
        /*000c*/ 	.word	0x00000000
        /*0010*/ 	.short	0x0003
        /*0012*/ 	.short	0x0028
        /*0014*/ 	.byte	0x00, 0xf0, 0xa1, 0x06


	//----- nvinfo : EIATTR_KPARAM_INFO
	.align		4
.L_576:
        /*0018*/ 	.byte	0x04, 0x17
        /*001a*/ 	.short	(.L_578 - .L_577)
.L_577:
        /*001c*/ 	.word	0x00000000
        /*0020*/ 	.short	0x0002
        /*0022*/ 	.short	0x0020
        /*0024*/ 	.byte	0x00, 0xf0, 0x05, 0x00


	//----- nvinfo : EIATTR_KPARAM_INFO
	.align		4
.L_578:
        /*0028*/ 	.byte	0x04, 0x17
        /*002a*/ 	.short	(.L_580 - .L_579)
.L_579:
        /*002c*/ 	.word	0x00000000
        /*0030*/ 	.short	0x0001
        /*0032*/ 	.short	0x0008
        /*0034*/ 	.byte	0x00, 0xf0, 0x61, 0x00


	//----- nvinfo : EIATTR_KPARAM_INFO
	.align		4
.L_580:
        /*0038*/ 	.byte	0x04, 0x17
        /*003a*/ 	.short	(.L_582 - .L_581)
.L_581:
        /*003c*/ 	.word	0x00000000
        /*0040*/ 	.short	0x0000
        /*0042*/ 	.short	0x0000
        /*0044*/ 	.byte	0x00, 0xf0, 0x21, 0x00


	//----- nvinfo : EIATTR_SPARSE_MMA_MASK
	.align		4
.L_582:
        /*0048*/ 	.byte	0x03, 0x50
        /*004a*/ 	.short	0x0000


	//----- nvinfo : EIATTR_MAXREG_COUNT
	.align		4
        /*004c*/ 	.byte	0x03, 0x1b
        /*004e*/ 	.short	0x0040


	//----- nvinfo : EIATTR_NUM_BARRIERS
	.align		4
        /*0050*/ 	.byte	0x02, 0x4c
        /*0052*/ 	.byte	0x01
	.zero		1


	//----- nvinfo : EIATTR_MERCURY_ISA_VERSION
	.align		4
        /*0054*/ 	.byte	0x03, 0x5f
        /*0056*/ 	.short	0x0101


	//----- nvinfo : EIATTR_EXIT_INSTR_OFFSETS
	.align		4
        /*0058*/ 	.byte	0x04, 0x1c
        /*005a*/ 	.short	(.L_584 - .L_583)


	//   ....[0]....
.L_583:
        /*005c*/ 	.word	0x00000830


	//   ....[1]....
        /*0060*/ 	.word	0x00004f90


	//----- nvinfo : EIATTR_MAX_THREADS
	.align		4
.L_584:
        /*0064*/ 	.byte	0x04, 0x05
        /*0066*/ 	.short	(.L_586 - .L_585)
.L_585:
        /*0068*/ 	.word	0x00000100
        /*006c*/ 	.word	0x00000001
        /*0070*/ 	.word	0x00000001


	//----- nvinfo : EIATTR_CRS_STACK_SIZE
	.align		4
.L_586:
        /*0074*/ 	.byte	0x04, 0x1e
        /*0076*/ 	.short	(.L_588 - .L_587)
.L_587:
        /*0078*/ 	.word	0x00000000


	//----- nvinfo : EIATTR_CBANK_PARAM_SIZE
	.align		4
.L_588:
        /*007c*/ 	.byte	0x03, 0x19
        /*007e*/ 	.short	0x01d0


	//----- nvinfo : EIATTR_PARAM_CBANK
	.align		4
        /*0080*/ 	.byte	0x04, 0x0a
        /*0082*/ 	.short	(.L_590 - .L_589)
	.align		4
.L_589:
        /*0084*/ 	.word	index@(.nv.constant0._ZN2at6native63_GLOBAL__N__7310b794_30_DistributionGeometricKernel_cu_fa6e70a443distribution_elementwise_grid_stride_kernelIdLi2EZNS0_9templates4cuda21uniform_and_transformIddPNS_17CUDAGeneratorImplEZZZNS4_16geometric_kernelIS7_EEvRNS_18TensorIteratorBaseEdT_ENKUlvE_clEvENKUlvE4_clEvEUldE_EEvSA_T1_T2_EUlP24curandStatePhilox4_32_10E0_ZNS1_27distribution_nullary_kernelIdd6float4S7_SJ_SE_EEvSA_SG_RKT3_T4_EUlidE0_EEvlNS_15PhiloxCudaStateESF_SG_)
        /*0088*/ 	.short	0x0210
        /*008a*/ 	.short	0x01d0


	//----- nvinfo : EIATTR_SW_WAR
	.align		4
.L_590:
        /*008c*/ 	.byte	0x04, 0x36
        /*008e*/ 	.short	(.L_592 - .L_591)
.L_591:
        /*0090*/ 	.word	0x00000008
.L_592:


//--------------------- .nv.info._ZN2at6native63_GLOBAL__N__7310b794_30_DistributionGeometricKernel_cu_fa6e70a443distribution_elementwise_grid_stride_kernelIdLi2EZNS0_9templates4cuda21uniform_and_transformIddPNS_17CUDAGeneratorImplEZZZNS4_16geometric_kernelIS7_EEvRNS_18TensorIteratorBaseEdT_ENKUlvE_clEvENKUlvE4_clEvEUldE_EEvSA_T1_T2_EUlP24curandStatePhilox4_32_10E0_ZNS1_27distribution_nullary_kernelIdd6float4S7_SJ_SE_EEvSA_SG_RKT3_T4_EUlidE_EEvlNS_15PhiloxCudaStateESF_SG_ --------------------------
	.section	.nv.info._ZN2at6native63_GLOBAL__N__7310b794_30_DistributionGeometricKernel_cu_fa6e70a443distribution_elementwise_grid_stride_kernelIdLi2EZNS0_9templates4cuda21uniform_and_transformIddPNS_17CUDAGeneratorImplEZZZNS4_16geometric_kernelIS7_EEvRNS_18TensorIteratorBaseEdT_ENKUlvE_clEvENKUlvE4_clEvEUldE_EEvSA_T1_T2_EUlP24curandStatePhilox4_32_10E0_ZNS1_27distribution_nullary_kernelIdd6float4S7_SJ_SE_EEvSA_SG_RKT3_T4_EUlidE_EEvlNS_15PhiloxCudaStateESF_SG_,"",@"SHT_CUDA_INFO"
	.sectionflags	@""
	.align	4


	//----- nvinfo : EIATTR_CUDA_API_VERSION
	.align		4
        /*0000*/ 	.byte	0x04, 0x37
        /*0002*/ 	.short	(.L_594 - .L_593)
.L_593:
        /*0004*/ 	.word	0x00000082


	//----- nvinfo : EIATTR_KPARAM_INFO
	.align		4
.L_594:
        /*0008*/ 	.byte	0x04, 0x17
        /*000a*/ 	.short	(.L_596 - .L_595)
.L_595:
        /*000c*/ 	.word	0x00000000
        /*0010*/ 	.short	0x0003
        /*0012*/ 	.short	0x0028
        /*0014*/ 	.byte	0x00, 0xf0, 0x61, 0x00


	//----- nvinfo : EIATTR_KPARAM_INFO
	.align		4
.L_596:
        /*0018*/ 	.byte	0x04, 0x17
        /*001a*/ 	.short	(.L_598 - .L_597)
.L_597:
        /*001c*/ 	.word	0x00000000
        /*0020*/ 	.short	0x0002
        /*0022*/ 	.short	0x0020
        /*0024*/ 	.byte	0x00, 0xf0, 0x05, 0x00


	//----- nvinfo : EIATTR_KPARAM_INFO
	.align		4
.L_598:
        /*0028*/ 	.byte	0x04, 0x17
        /*002a*/ 	.short	(.L_600 - .L_599)
.L_599:
        /*002c*/ 	.word	0x00000000
        /*0030*/ 	.short	0x0001
        /*0032*/ 	.short	0x0008
        /*0034*/ 	.byte	0x00, 0xf0, 0x61, 0x00


	//----- nvinfo : EIATTR_KPARAM_INFO
	.align		4
.L_600:
        /*0038*/ 	.byte	0x04, 0x17
        /*003a*/ 	.short	(.L_602 - .L_601)
.L_601:
        /*003c*/ 	.word	0x00000000
        /*0040*/ 	.short	0x0000
        /*0042*/ 	.short	0x0000
        /*0044*/ 	.byte	0x00, 0xf0, 0x21, 0x00


	//----- nvinfo : EIATTR_SPARSE_MMA_MASK
	.align		4
.L_602:
        /*0048*/ 	.byte	0x03, 0x50
        /*004a*/ 	.short	0x0000


	//----- nvinfo : EIATTR_MAXREG_COUNT
	.align		4
        /*004c*/ 	.byte	0x03, 0x1b
        /*004e*/ 	.short	0x0040


	//----- nvinfo : EIATTR_NUM_BARRIERS
	.align		4
        /*0050*/ 	.byte	0x02, 0x4c
        /*0052*/ 	.byte	0x01
	.zero		1


	//----- nvinfo : EIATTR_MERCURY_ISA_VERSION
	.align		4
        /*0054*/ 	.byte	0x03, 0x5f
        /*0056*/ 	.short	0x0101


	//----- nvinfo : EIATTR_EXIT_INSTR_OFFSETS
	.align		4
        /*0058*/ 	.byte	0x04, 0x1c
        /*005a*/ 	.short	(.L_604 - .L_603)


	//   ....[0]....
.L_603:
        /*005c*/ 	.word	0x000007e0


	//   ....[1]....
        /*0060*/ 	.word	0x00002cf0


	//----- nvinfo : EIATTR_MAX_THREADS
	.align		4
.L_604:
        /*0064*/ 	.byte	0x04, 0x05
        /*0066*/ 	.short	(.L_606 - .L_605)
.L_605:
        /*0068*/ 	.word	0x00000100
        /*006c*/ 	.word	0x00000001
        /*0070*/ 	.word	0x00000001


	//----- nvinfo : EIATTR_CRS_STACK_SIZE
	.align		4
.L_606:
        /*0074*/ 	.byte	0x04, 0x1e
        /*0076*/ 	.short	(.L_608 - .L_607)
.L_607:
        /*0078*/ 	.word	0x00000000


	//----- nvinfo : EIATTR_CBANK_PARAM_SIZE
	.align		4
.L_608:
        /*007c*/ 	.byte	0x03, 0x19
        /*007e*/ 	.short	0x0040


	//----- nvinfo : EIATTR_PARAM_CBANK
	.align		4
        /*0080*/ 	.byte	0x04, 0x0a
        /*0082*/ 	.short	(.L_610 - .L_609)
	.align		4
.L_609:
        /*0084*/ 	.word	index@(.nv.constant0._ZN2at6native63_GLOBAL__N__7310b794_30_DistributionGeometricKernel_cu_fa6e70a443distribution_elementwise_grid_stride_kernelIdLi2EZNS0_9templates4cuda21uniform_and_transformIddPNS_17CUDAGeneratorImplEZZZNS4_16geometric_kernelIS7_EEvRNS_18TensorIteratorBaseEdT_ENKUlvE_clEvENKUlvE4_clEvEUldE_EEvSA_T1_T2_EUlP24curandStatePhilox4_32_10E0_ZNS1_27distribution_nullary_kernelIdd6float4S7_SJ_SE_EEvSA_SG_RKT3_T4_EUlidE_EEvlNS_15PhiloxCudaStateESF_SG_)
        /*0088*/ 	.short	0x0210
        /*008a*/ 	.short	0x0040


	//----- nvinfo : EIATTR_SW_WAR
	.align		4
.L_610:
        /*008c*/ 	.byte	0x04, 0x36
        /*008e*/ 	.short	(.L_612 - .L_611)
.L_611:
        /*0090*/ 	.word	0x00000008
.L_612:


//--------------------- .nv.info._ZN2at6native63_GLOBAL__N__7310b794_30_DistributionGeometricKernel_cu_fa6e70a443distribution_elementwise_grid_stride_kernelIdLi2EZNS0_9templates4cuda21uniform_and_transformIddPNS_17CUDAGeneratorImplEZZZNS4_16geometric_kernelIS7_EEvRNS_18TensorIteratorBaseEdT_ENKUlvE_clEvENKUlvE4_clEvEUldE_EEvSA_T1_T2_EUlP24curandStatePhilox4_32_10E_ZNS1_27distribution_nullary_kernelIdd7double2S7_SJ_SE_EEvSA_SG_RKT3_T4_EUlidE0_EEvlNS_15PhiloxCudaStateESF_SG_ --------------------------
	.section	.nv.info._ZN2at6native63_GLOBAL__N__7310b794_30_DistributionGeometricKernel_cu_fa6e70a443distribution_elementwise_grid_stride_kernelIdLi2EZNS0_9templates4cuda21uniform_and_transformIddPNS_17CUDAGeneratorImplEZZZNS4_16geometric_kernelIS7_EEvRNS_18TensorIteratorBaseEdT_ENKUlvE_clEvENKUlvE4_clEvEUldE_EEvSA_T1_T2_EUlP24curandStatePhilox4_32_10E_ZNS1_27distribution_nullary_kernelIdd7double2S7_SJ_SE_EEvSA_SG_RKT3_T4_EUlidE0_EEvlNS_15PhiloxCudaStateESF_SG_,"",@"SHT_CUDA_INFO"
	.sectionflags	@""
	.align	4


	//----- nvinfo : EIATTR_CUDA_API_VERSION
	.align		4
        /*0000*/ 	.byte	0x04, 0x37
        /*0002*/ 	.short	(.L_614 - .L_613)
.L_613:
        /*0004*/ 	.word	0x00000082


	//----- nvinfo : EIATTR_KPARAM_INFO
	.align		4
.L_614:
        /*0008*/ 	.byte	0x04, 0x17
        /*000a*/ 	.short	(.L_616 - .L_615)
.L_615:
        /*000c*/ 	.word	0x00000000
        /*0010*/ 	.short	0x0003
        /*0012*/ 	.short	0x0028
        /*0014*/ 	.byte	0x00, 0xf0, 0xa1, 0x06


	//----- nvinfo : EIATTR_KPARAM_INFO
	.align		4
.L_616:
        /*0018*/ 	.byte	0x04, 0x17
        /*001a*/ 	.short	(.L_618 - .L_617)
.L_617:
        /*001c*/ 	.word	0x00000000
        /*0020*/ 	.short	0x0002
        /*0022*/ 	.short	0x0020
        /*0024*/ 	.byte	0x00, 0xf0, 0x05, 0x00


	//----- nvinfo : EIATTR_KPARAM_INFO
	.align		4
.L_618:
        /*0028*/ 	.byte	0x04, 0x17
        /*002a*/ 	.short	(.L_620 - .L_619)
.L_619:
        /*002c*/ 	.word	0x00000000
        /*0030*/ 	.short	0x0001
        /*0032*/ 	.short	0x0008
        /*0034*/ 	.byte	0x00, 0xf0, 0x61, 0x00


	//----- nvinfo : EIATTR_KPARAM_INFO
	.align		4
.L_620:
        /*0038*/ 	.byte	0x04, 0x17
        /*003a*/ 	.short	(.L_622 - .L_621)
.L_621:
        /*003c*/ 	.word	0x00000000
        /*0040*/ 	.short	0x0000
        /*0042*/ 	.short	0x0000
        /*0044*/ 	.byte	0x00, 0xf0, 0x21, 0x00


	//----- nvinfo : EIATTR_SPARSE_MMA_MASK
	.align		4
.L_622:
        /*0048*/ 	.byte	0x03, 0x50
        /*004a*/ 	.short	0x0000


	//----- nvinfo : EIATTR_MAXREG_COUNT
	.align		4
        /*004c*/ 	.byte	0x03, 0x1b
        /*004e*/ 	.short	0x0040


	//----- nvinfo : EIATTR_NUM_BARRIERS
	.align		4
        /*0050*/ 	.byte	0x02, 0x4c
        /*0052*/ 	.byte	0x01
	.zero		1


	//----- nvinfo : EIATTR_MERCURY_ISA_VERSION
	.align		4
        /*0054*/ 	.byte	0x03, 0x5f
        /*0056*/ 	.short	0x0101


	//----- nvinfo : EIATTR_EXIT_INSTR_OFFSETS
	.align		4
        /*0058*/ 	.byte	0x04, 0x1c
        /*005a*/ 	.short	(.L_624 - .L_623)


	//   ....[0]....
.L_623:
        /*005c*/ 	.word	0x00000800


	//   ....[1]....
        /*0060*/ 	.word	0x00005050


	//----- nvinfo : EIATTR_MAX_THREADS
	.align		4
.L_624:
        /*0064*/ 	.byte	0x04, 0x05
        /*0066*/ 	.short	(.L_626 - .L_625)
.L_625:
        /*0068*/ 	.word	0x00000100
        /*006c*/ 	.word	0x00000001
        /*0070*/ 	.word	0x00000001


	//----- nvinfo : EIATTR_CRS_STACK_SIZE
	.align		4
.L_626:
        /*0074*/ 	.byte	0x04, 0x1e
        /*0076*/ 	.short	(.L_628 - .L_627)
.L_627:
        /*0078*/ 	.word	0x00000000


	//----- nvinfo : EIATTR_CBANK_PARAM_SIZE
	.align		4
.L_628:
        /*007c*/ 	.byte	0x03, 0x19
        /*007e*/ 	.short	0x01d0


	//----- nvinfo : EIATTR_PARAM_CBANK
	.align		4
        /*0080*/ 	.byte	0x04, 0x0a
        /*0082*/ 	.short	(.L_630 - .L_629)
	.align		4
.L_629:
        /*0084*/ 	.word	index@(.nv.constant0._ZN2at6native63_GLOBAL__N__7310b794_30_DistributionGeometricKernel_cu_fa6e70a443distribution_elementwise_grid_stride_kernelIdLi2EZNS0_9templates4cuda21uniform_and_transformIddPNS_17CUDAGeneratorImplEZZZNS4_16geometric_kernelIS7_EEvRNS_18TensorIteratorBaseEdT_ENKUlvE_clEvENKUlvE4_clEvEUldE_EEvSA_T1_T2_EUlP24curandStatePhilox4_32_10E_ZNS1_27distribution_nullary_kernelIdd7double2S7_SJ_SE_EEvSA_SG_RKT3_T4_EUlidE0_EEvlNS_15PhiloxCudaStateESF_SG_)
        /*0088*/ 	.short	0x0210
        /*008a*/ 	.short	0x01d0


	//----- nvinfo : EIATTR_SW_WAR
	.align		4
.L_630:
        /*008c*/ 	.byte	0x04, 0x36
        /*008e*/ 	.short	(.L_632 - .L_631)
.L_631:
        /*0090*/ 	.word	0x00000008
.L_632:


//--------------------- .nv.info._ZN2at6native63_GLOBAL__N__7310b794_30_DistributionGeometricKernel_cu_fa6e70a443distribution_elementwise_grid_stride_kernelIdLi2EZNS0_9templates4cuda21uniform_and_transformIddPNS_17CUDAGeneratorImplEZZZNS4_16geometric_kernelIS7_EEvRNS_18TensorIteratorBaseEdT_ENKUlvE_clEvENKUlvE4_clEvEUldE_EEvSA_T1_T2_EUlP24curandStatePhilox4_32_10E_ZNS1_27distribution_nullary_kernelIdd7double2S7_SJ_SE_EEvSA_SG_RKT3_T4_EUlidE_EEvlNS_15PhiloxCudaStateESF_SG_ --------------------------
	.section	.nv.info._ZN2at6native63_GLOBAL__N__7310b794_30_DistributionGeometricKernel_cu_fa6e70a443distribution_elementwise_grid_stride_kernelIdLi2EZNS0_9templates4cuda21uniform_and_transformIddPNS_17CUDAGeneratorImplEZZZNS4_16geometric_kernelIS7_EEvRNS_18TensorIteratorBaseEdT_ENKUlvE_clEvENKUlvE4_clEvEUldE_EEvSA_T1_T2_EUlP24curandStatePhilox4_32_10E_ZNS1_27distribution_nullary_kernelIdd7double2S7_SJ_SE_EEvSA_SG_RKT3_T4_EUlidE_EEvlNS_15PhiloxCudaStateESF_SG_,"",@"SHT_CUDA_INFO"
	.sectionflags	@""
	.align	4


	//----- nvinfo : EIATTR_CUDA_API_VERSION
	.align		4
        /*0000*/ 	.byte	0x04, 0x37
        /*0002*/ 	.short	(.L_634 - .L_633)
.L_633:
        /*0004*/ 	.word	0x00000082


	//----- nvinfo : EIATTR_KPARAM_INFO
	.align		4
.L_634:
        /*0008*/ 	.byte	0x04, 0x17
        /*000a*/ 	.short	(.L_636 - .L_635)
.L_635:
        /*000c*/ 	.word	0x00000000
        /*0010*/ 	.short	0x0003
        /*0012*/ 	.short	0x0028
        /*0014*/ 	.byte	0x00, 0xf0, 0x61, 0x00


	//----- nvinfo : EIATTR_KPARAM_INFO
	.align		4
.L_636:
        /*0018*/ 	.byte	0x04, 0x17
        /*001a*/ 	.short	(.L_638 - .L_637)
.L_637:
        /*001c*/ 	.word	0x00000000
        /*0020*/ 	.short	0x0002
        /*0022*/ 	.short	0x0020
        /*0024*/ 	.byte	0x00, 0xf0, 0x05, 0x00


	//----- nvinfo : EIATTR_KPARAM_INFO
	.align		4
.L_638:
        /*0028*/ 	.byte	0x04, 0x17
        /*002a*/ 	.short	(.L_640 - .L_639)
.L_639:
        /*002c*/ 	.word	0x00000000
        /*0030*/ 	.short	0x0001
        /*0032*/ 	.short	0x0008
        /*0034*/ 	.byte	0x00, 0xf0, 0x61, 0x00


	//----- nvinfo : EIATTR_KPARAM_INFO
	.align		4
.L_640:
        /*0038*/ 	.byte	0x04, 0x17
        /*003a*/ 	.short	(.L_642 - .L_641)
.L_641:
        /*003c*/ 	.word	0x00000000
        /*0040*/ 	.short	0x0000
        /*0042*/ 	.short	0x0000
        /*0044*/ 	.byte	0x00, 0xf0, 0x21, 0x00


	//----- nvinfo : EIATTR_SPARSE_MMA_MASK
	.align		4
.L_642:
        /*0048*/ 	.byte	0x03, 0x50
        /*004a*/ 	.short	0x0000


	//----- nvinfo : EIATTR_MAXREG_COUNT
	.align		4
        /*004c*/ 	.byte	0x03, 0x1b
        /*004e*/ 	.short	0x0040


	//----- nvinfo : EIATTR_NUM_BARRIERS
	.align		4
        /*0050*/ 	.byte	0x02, 0x4c
        /*0052*/ 	.byte	0x01
	.zero		1


	//----- nvinfo : EIATTR_MERCURY_ISA_VERSION
	.align		4
        /*0054*/ 	.byte	0x03, 0x5f
        /*0056*/ 	.short	0x0101


	//----- nvinfo : EIATTR_EXIT_INSTR_OFFSETS
	.align		4
        /*0058*/ 	.byte	0x04, 0x1c
        /*005a*/ 	.short	(.L_644 - .L_643)


	//   ....[0]....
.L_643:
        /*005c*/ 	.word	0x00000830


	//   ....[1]....
        /*0060*/ 	.word	0x00002e00


	//----- nvinfo : EIATTR_MAX_THREADS
	.align		4
.L_644:
        /*0064*/ 	.byte	0x04, 0x05
        /*0066*/ 	.short	(.L_646 - .L_645)
.L_645:
        /*0068*/ 	.word	0x00000100
        /*006c*/ 	.word	0x00000001
        /*0070*/ 	.word	0x00000001


	//----- nvinfo : EIATTR_CRS_STACK_SIZE
	.align		4
.L_646:
        /*0074*/ 	.byte	0x04, 0x1e
        /*0076*/ 	.short	(.L_648 - .L_647)
.L_647:
        /*0078*/ 	.word	0x00000000


	//----- nvinfo : EIATTR_CBANK_PARAM_SIZE
	.align		4
.L_648:
        /*007c*/ 	.byte	0x03, 0x19
        /*007e*/ 	.short	0x0040


	//----- nvinfo : EIATTR_PARAM_CBANK
	.align		4
        /*0080*/ 	.byte	0x04, 0x0a
        /*0082*/ 	.short	(.L_650 - .L_649)
	.align		4
.L_649:
        /*0084*/ 	.word	index@(.nv.constant0._ZN2at6native63_GLOBAL__N__7310b794_30_DistributionGeometricKernel_cu_fa6e70a443distribution_elementwise_grid_stride_kernelIdLi2EZNS0_9templates4cuda21uniform_and_transformIddPNS_17CUDAGeneratorImplEZZZNS4_16geometric_kernelIS7_EEvRNS_18TensorIteratorBaseEdT_ENKUlvE_clEvENKUlvE4_clEvEUldE_EEvSA_T1_T2_EUlP24curandStatePhilox4_32_10E_ZNS1_27distribution_nullary_kernelIdd7double2S7_SJ_SE_EEvSA_SG_RKT3_T4_EUlidE_EEvlNS_15PhiloxCudaStateESF_SG_)
        /*0088*/ 	.short	0x0210
        /*008a*/ 	.short	0x0040


	//----- nvinfo : EIATTR_SW_WAR
	.align		4
.L_650:
        /*008c*/ 	.byte	0x04, 0x36
        /*008e*/ 	.short	(.L_652 - .L_651)
.L_651:
        /*0090*/ 	.word	0x00000008
.L_652:


//--------------------- .nv.info._ZN2at6native63_GLOBAL__N__7310b794_30_DistributionGeometricKernel_cu_fa6e70a443distribution_elementwise_grid_stride_kernelIfLi4EZNS0_9templates4cuda21uniform_and_transformIsfPNS_17CUDAGeneratorImplEZZZNS4_16geometric_kernelIS7_EEvRNS_18TensorIteratorBaseEdT_ENKUlvE_clEvENKUlvE3_clEvEUlfE_EEvSA_T1_T2_EUlP24curandStatePhilox4_32_10E0_ZNS1_27distribution_nullary_kernelIsf6float4S7_SJ_SE_EEvSA_SG_RKT3_T4_EUlifE0_EEvlNS_15PhiloxCudaStateESF_SG_ --------------------------
	.section	.nv.info._ZN2at6native63_GLOBAL__N__7310b794_30_DistributionGeometricKernel_cu_fa6e70a443distribution_elementwise_grid_stride_kernelIfLi4EZNS0_9templates4cuda21uniform_and_transformIsfPNS_17CUDAGeneratorImplEZZZNS4_16geometric_kernelIS7_EEvRNS_18TensorIteratorBaseEdT_ENKUlvE_clEvENKUlvE3_clEvEUlfE_EEvSA_T1_T2_EUlP24curandStatePhilox4_32_10E0_ZNS1_27distribution_nullary_kernelIsf6float4S7_SJ_SE_EEvSA_SG_RKT3_T4_EUlifE0_EEvlNS_15PhiloxCudaStateESF_SG_,"",@"SHT_CUDA_INFO"
	.sectionflags	@""
	.align	4


	//----- nvinfo : EIATTR_CUDA_API_VERSION
	.align		4
        /*0000*/ 	.byte	0x04, 0x37
        /*0002*/ 	.short	(.L_654 - .L_653)
.L_653:
        /*0004*/ 	.word	0x00000082


	//----- nvinfo : EIATTR_KPARAM_INFO
	.align		4
.L_654:
        /*0008*/ 	.byte	0x04, 0x17
        /*000a*/ 	.short	(.L_656 - .L_655)
.L_655:
        /*000c*/ 	.word	0x00000000
        /*0010*/ 	.short	0x0003
        /*0012*/ 	.short	0x0028
        /*0014*/ 	.byte	0x00, 0xf0, 0xa1, 0x06


	//----- nvinfo : EIATTR_KPARAM_INFO
	.align		4
.L_656:
        /*0018*/ 	.byte	0x04, 0x17
        /*001a*/ 	.short	(.L_658 - .L_657)
.L_657:
        /*001c*/ 	.word	0x00000000
        /*0020*/ 	.short	0x0002
        /*0022*/ 	.short	0x0020
        /*0024*/ 	.byte	0x00, 0xf0, 0x05, 0x00


	//----- nvinfo : EIATTR_KPARAM_INFO
	.align		4
.L_658:
        /*0028*/ 	.byte	0x04, 0x17
        /*002a*/ 	.short	(.L_660 - .L_659)
.L_659:
        /*002c*/ 	.word	0x00000000
        /*0030*/ 	.short	0x0001
        /*0032*/ 	.short	0x0008
        /*0034*/ 	.byte	0x00, 0xf0, 0x61, 0x00


	//----- nvinfo : EIATTR_KPARAM_INFO
	.align		4
.L_660:
        /*0038*/ 	.byte	0x04, 0x17
        /*003a*/ 	.short	(.L_662 - .L_661)
.L_661:
        /*003c*/ 	.word	0x00000000
        /*0040*/ 	.short	0x0000
        /*0042*/ 	.short	0x0000
        /*0044*/ 	.byte	0x00, 0xf0, 0x21, 0x00


	//----- nvinfo : EIATTR_SPARSE_MMA_MASK
	.align		4
.L_662:
        /*0048*/ 	.byte	0x03, 0x50
        /*004a*/ 	.short	0x0000


	//----- nvinfo : EIATTR_MAXREG_COUNT
	.align		4
        /*004c*/ 	.byte	0x03, 0x1b
        /*004e*/ 	.short	0x0040


	//----- nvinfo : EIATTR_NUM_BARRIERS
	.align		4
        /*0050*/ 	.byte	0x02, 0x4c
        /*0052*/ 	.byte	0x01
	.zero		1


	//----- nvinfo : EIATTR_MERCURY_ISA_VERSION
	.align		4
        /*0054*/ 	.byte	0x03, 0x5f
        /*0056*/ 	.short	0x0101


	//----- nvinfo : EIATTR_EXIT_INSTR_OFFSETS
	.align		4
        /*0058*/ 	.byte	0x04, 0x1c
        /*005a*/ 	.short	(.L_664 - .L_663)


	//   ....[0]....
.L_663:
        /*005c*/ 	.word	0x00000810


	//   ....[1]....
        /*0060*/ 	.word	0x000052b0


	//----- nvinfo : EIATTR_MAX_THREADS
	.align		4
.L_664:
        /*0064*/ 	.byte	0x04, 0x05
        /*0066*/ 	.short	(.L_666 - .L_665)
.L_665:
        /*0068*/ 	.word	0x00000100
        /*006c*/ 	.word	0x00000001
        /*0070*/ 	.word	0x00000001


	//----- nvinfo : EIATTR_CRS_STACK_SIZE
	.align		4
.L_666:
        /*0074*/ 	.byte	0x04, 0x1e
        /*0076*/ 	.short	(.L_668 - .L_667)
.L_667:
        /*0078*/ 	.word	0x00000000


	//----- nvinfo : EIATTR_CBANK_PARAM_SIZE
	.align		4
.L_668:
        /*007c*/ 	.byte	0x03, 0x19
        /*007e*/ 	.short	0x01d0


	//----- nvinfo : EIATTR_PARAM_CBANK
	.align		4
        /*0080*/ 	.byte	0x04, 0x0a
        /*0082*/ 	.short	(.L_670 - .L_669)
	.align		4
.L_669:
        /*0084*/ 	.word	index@(.nv.constant0._ZN2at6native63_GLOBAL__N__7310b794_30_DistributionGeometricKernel_cu_fa6e70a443distribution_elementwise_grid_stride_kernelIfLi4EZNS0_9templates4cuda21uniform_and_transformIsfPNS_17CUDAGeneratorImplEZZZNS4_16geometric_kernelIS7_EEvRNS_18TensorIteratorBaseEdT_ENKUlvE_clEvENKUlvE3_clEvEUlfE_EEvSA_T1_T2_EUlP24curandStatePhilox4_32_10E0_ZNS1_27distribution_nullary_kernelIsf6float4S7_SJ_SE_EEvSA_SG_RKT3_T4_EUlifE0_EEvlNS_15PhiloxCudaStateESF_SG_)
        /*0088*/ 	.short	0x0210
        /*008a*/ 	.short	0x01d0


	//----- nvinfo : EIATTR_SW_WAR
	.align		4
.L_670:
        /*008c*/ 	.byte	0x04, 0x36
        /*008e*/ 	.short	(.L_672 - .L_671)
.L_671:
        /*0090*/ 	.word	0x00000008
.L_672:


//--------------------- .nv.info._ZN2at6native63_GLOBAL__N__7310b794_30_DistributionGeometricKernel_cu_fa6e70a443distribution_elementwise_grid_stride_kernelIfLi4EZNS0_9templates4cuda21uniform_and_transformIsfPNS_17CUDAGeneratorImplEZZZNS4_16geometric_kernelIS7_EEvRNS_18TensorIteratorBaseEdT_ENKUlvE_clEvENKUlvE3_clEvEUlfE_EEvSA_T1_T2_EUlP24curandStatePhilox4_32_10E0_ZNS1_27distribution_nullary_kernelIsf6float4S7_SJ_SE_EEvSA_SG_RKT3_T4_EUlifE_EEvlNS_15PhiloxCudaStateESF_SG_ --------------------------
	.section	.nv.info._ZN2at6native63_GLOBAL__N__7310b794_30_DistributionGeometricKernel_cu_fa6e70a443distribution_elementwise_grid_stride_kernelIfLi4EZNS0_9templates4cuda21uniform_and_transformIsfPNS_17CUDAGeneratorImplEZZZNS4_16geometric_kernelIS7_EEvRNS_18TensorIteratorBaseEdT_ENKUlvE_clEvENKUlvE3_clEvEUlfE_EEvSA_T1_T2_EUlP24curandStatePhilox4_32_10E0_ZNS1_27distribution_nullary_kernelIsf6float4S7_SJ_SE_EEvSA_SG_RKT3_T4_EUlifE_EEvlNS_15PhiloxCudaStateESF_SG_,"",@"SHT_CUDA_INFO"
	.sectionflags	@""
	.align	4


	//----- nvinfo : EIATTR_CUDA_API_VERSION
	.align		4
        /*0000*/ 	.byte	0x04, 0x37
        /*0002*/ 	.short	(.L_674 - .L_673)
.L_673:
        /*0004*/ 	.word	0x00000082


	//----- nvinfo : EIATTR_KPARAM_INFO
	.align		4
.L_674:
        /*0008*/ 	.byte	0x04, 0x17
        /*000a*/ 	.short	(.L_676 - .L_675)
.L_675:
        /*000c*/ 	.word	0x00000000
        /*0010*/ 	.short	0x0003
        /*0012*/ 	.short	0x0028
        /*0014*/ 	.byte	0x00, 0xf0, 0x61, 0x00


	//----- nvinfo : EIATTR_KPARAM_INFO
	.align		4
.L_676:
        /*0018*/ 	.byte	0x04, 0x17
        /*001a*/ 	.short	(.L_678 - .L_677)
.L_677:
        /*001c*/ 	.word	0x00000000
        /*0020*/ 	.short	0x0002
        /*0022*/ 	.short	0x0020
        /*0024*/ 	.byte	0x00, 0xf0, 0x05, 0x00


	//----- nvinfo : EIATTR_KPARAM_INFO
	.align		4
.L_678:
        /*0028*/ 	.byte	0x04, 0x17
        /*002a*/ 	.short	(.L_680 - .L_679)
.L_679:
        /*002c*/ 	.word	0x00000000
        /*0030*/ 	.short	0x0001
        /*0032*/ 	.short	0x0008
        /*0034*/ 	.byte	0x00, 0xf0, 0x61, 0x00


	//----- nvinfo : EIATTR_KPARAM_INFO
	.align		4
.L_680:
        /*0038*/ 	.byte	0x04, 0x17
        /*003a*/ 	.short	(.L_682 - .L_681)
.L_681:
        /*003c*/ 	.word	0x00000000
        /*0040*/ 	.short	0x0000
        /*0042*/ 	.short	0x0000
        /*0044*/ 	.byte	0x00, 0xf0, 0x21, 0x00


	//----- nvinfo : EIATTR_SPARSE_MMA_MASK
	.align		4
.L_682:
        /*0048*/ 	.byte	0x03, 0x50
        /*004a*/ 	.short	0x0000


	//----- nvinfo : EIATTR_MAXREG_COUNT
	.align		4
        /*004c*/ 	.byte	0x03, 0x1b
        /*004e*/ 	.short	0x0040


	//----- nvinfo : EIATTR_NUM_BARRIERS
	.align		4
        /*0050*/ 	.byte	0x02, 0x4c
        /*0052*/ 	.byte	0x01
	.zero		1


	//----- nvinfo : EIATTR_MERCURY_ISA_VERSION
	.align		4
        /*0054*/ 	.byte	0x03, 0x5f
        /*0056*/ 	.short	0x0101


	//----- nvinfo : EIATTR_EXIT_INSTR_OFFSETS
	.align		4
        /*0058*/ 	.byte	0x04, 0x1c
        /*005a*/ 	.short	(.L_684 - .L_683)


	//   ....[0]....
.L_683:
        /*005c*/ 	.word	0x00000840


	//   ....[1]....
        /*0060*/ 	.word	0x000013c0


	//----- nvinfo : EIATTR_MAX_THREADS
	.align		4
.L_684:
        /*0064*/ 	.byte	0x04, 0x05
        /*0066*/ 	.short	(.L_686 - .L_685)
.L_685:
        /*0068*/ 	.word	0x00000100
        /*006c*/ 	.word	0x00000001
        /*0070*/ 	.word	0x00000001


	//----- nvinfo : EIATTR_CRS_STACK_SIZE
	.align		4
.L_686:
        /*0074*/ 	.byte	0x04, 0x1e
        /*0076*/ 	.short	(.L_688 - .L_687)
.L_687:
        /*0078*/ 	.word	0x00000000


	//----- nvinfo : EIATTR_CBANK_PARAM_SIZE
	.align		4
.L_688:
        /*007c*/ 	.byte	0x03, 0x19
        /*007e*/ 	.short	0x0040


	//----- nvinfo : EIATTR_PARAM_CBANK
	.align		4
        /*0080*/ 	.byte	0x04, 0x0a
        /*0082*/ 	.short	(.L_690 - .L_689)
	.align		4
.L_689:
        /*0084*/ 	.word	index@(.nv.constant0._ZN2at6native63_GLOBAL__N__7310b794_30_DistributionGeometricKernel_cu_fa6e70a443distribution_elementwise_grid_stride_kernelIfLi4EZNS0_9templates4cuda21uniform_and_transformIsfPNS_17CUDAGeneratorImplEZZZNS4_16geometric_kernelIS7_EEvRNS_18TensorIteratorBaseEdT_ENKUlvE_clEvENKUlvE3_clEvEUlfE_EEvSA_T1_T2_EUlP24curandStatePhilox4_32_10E0_ZNS1_27distribution_nullary_kernelIsf6float4S7_SJ_SE_EEvSA_SG_RKT3_T4_EUlifE_EEvlNS_15PhiloxCudaStateESF_SG_)
        /*0088*/ 	.short	0x0210
        /*008a*/ 	.short	0x0040


	//----- nvinfo : EIATTR_SW_WAR
	.align		4
.L_690:
        /*008c*/ 	.byte	0x04, 0x36
        /*008e*/ 	.short	(.L_692 - .L_691)
.L_691:
        /*0090*/ 	.word	0x00000008
.L_692:


//--------------------- .nv.info._ZN2at6native63_GLOBAL__N__7310b794_30_DistributionGeometricKernel_cu_fa6e70a443distribution_elementwise_grid_stride_kernelIfLi4EZNS0_9templates4cuda21uniform_and_transformIsfPNS_17CUDAGeneratorImplEZZZNS4_16geometric_kernelIS7_EEvRNS_18TensorIteratorBaseEdT_ENKUlvE_clEvENKUlvE3_clEvEUlfE_EEvSA_T1_T2_EUlP24curandStatePhilox4_32_10E_ZNS1_27distribution_nullary_kernelIsf7double2S7_SJ_SE_EEvSA_SG_RKT3_T4_EUlifE0_EEvlNS_15PhiloxCudaStateESF_SG_ --------------------------
	.section	.nv.info._ZN2at6native63_GLOBAL__N__7310b794_30_DistributionGeometricKernel_cu_fa6e70a443distribution_elementwise_grid_stride_kernelIfLi4EZNS0_9templates4cuda21uniform_and_transformIsfPNS_17CUDAGeneratorImplEZZZNS4_16geometric_kernelIS7_EEvRNS_18TensorIteratorBaseEdT_ENKUlvE_clEvENKUlvE3_clEvEUlfE_EEvSA_T1_T2_EUlP24curandStatePhilox4_32_10E_ZNS1_27distribution_nullary_kernelIsf7double2S7_SJ_SE_EEvSA_SG_RKT3_T4_EUlifE0_EEvlNS_15PhiloxCudaStateESF_SG_,"",@"SHT_CUDA_INFO"
	.sectionflags	@""
	.align	4


	//----- nvinfo : EIATTR_CUDA_API_VERSION
	.align		4
        /*0000*/ 	.byte	0x04, 0x37
        /*0002*/ 	.short	(.L_694 - .L_693)
.L_693:
        /*0004*/ 	.word	0x00000082


	//----- nvinfo : EIATTR_KPARAM_INFO
	.align		4
.L_694:
        /*0008*/ 	.byte	0x04, 0x17
        /*000a*/ 	.short	(.L_696 - .L_695)
.L_695:
        /*000c*/ 	.word	0x00000000
        /*0010*/ 	.short	0x0003
        /*0012*/ 	.short	0x0028
        /*0014*/ 	.byte	0x00, 0xf0, 0xa1, 0x06


	//----- nvinfo : EIATTR_KPARAM_INFO
	.align		4
.L_696:
        /*0018*/ 	.byte	0x04, 0x17
        /*001a*/ 	.short	(.L_698 - .L_697)
.L_697:
        /*001c*/ 	.word	0x00000000
        /*0020*/ 	.short	0x0002
        /*0022*/ 	.short	0x0020
        /*0024*/ 	.byte	0x00, 0xf0, 0x05, 0x00


	//----- nvinfo : EIATTR_KPARAM_INFO
	.align		4
.L_698:
        /*0028*/ 	.byte	0x04, 0x17
        /*002a*/ 	.short	(.L_700 - .L_699)
.L_699:
        /*002c*/ 	.word	0x00000000
        /*0030*/ 	.short	0x0001
        /*0032*/ 	.short	0x0008
        /*0034*/ 	.byte	0x00, 0xf0, 0x61, 0x00


	//----- nvinfo : EIATTR_KPARAM_INFO
	.align		4
.L_700:
        /*0038*/ 	.byte	0x04, 0x17
        /*003a*/ 	.short	(.L_702 - .L_701)
.L_701:
        /*003c*/ 	.word	0x00000000
        /*0040*/ 	.short	0x0000
        /*0042*/ 	.short	0x0000
        /*0044*/ 	.byte	0x00, 0xf0, 0x21, 0x00


	//----- nvinfo : EIATTR_SPARSE_MMA_MASK
	.align		4
.L_702:
        /*0048*/ 	.byte	0x03, 0x50
        /*004a*/ 	.short	0x0000


	//----- nvinfo : EIATTR_MAXREG_COUNT
	.align		4
        /*004c*/ 	.byte	0x03, 0x1b
        /*004e*/ 	.short	0x0040


	//----- nvinfo : EIATTR_NUM_BARRIERS
	.align		4
        /*0050*/ 	.byte	0x02, 0x4c
        /*0052*/ 	.byte	0x01
	.zero		1


	//----- nvinfo : EIATTR_MERCURY_ISA_VERSION
	.align		4
        /*0054*/ 	.byte	0x03, 0x5f
        /*0056*/ 	.short	0x0101


	//----- nvinfo : EIATTR_EXIT_INSTR_OFFSETS
	.align		4
        /*0058*/ 	.byte	0x04, 0x1c
        /*005a*/ 	.short	(.L_704 - .L_703)


	//   ....[0]....
.L_703:
        /*005c*/ 	.word	0x00000800


	//   ....[1]....
        /*0060*/ 	.word	0x000054a0


	//----- nvinfo : EIATTR_MAX_THREADS
	.align		4
.L_704:
        /*0064*/ 	.byte	0x04, 0x05
        /*0066*/ 	.short	(.L_706 - .L_705)
.L_705:
        /*0068*/ 	.word	0x00000100
        /*006c*/ 	.word	0x00000001
        /*0070*/ 	.word	0x00000001


	//----- nvinfo : EIATTR_CRS_STACK_SIZE
	.align		4
.L_706:
        /*0074*/ 	.byte	0x04, 0x1e
        /*0076*/ 	.short	(.L_708 - .L_707)
.L_707:
        /*0078*/ 	.word	0x00000000


	//----- nvinfo : EIATTR_CBANK_PARAM_SIZE
	.align		4
.L_708:
        /*007c*/ 	.byte	0x03, 0x19
        /*007e*/ 	.short	0x01d0


	//----- nvinfo : EIATTR_PARAM_CBANK
	.align		4
        /*0080*/ 	.byte	0x04, 0x0a
        /*0082*/ 	.short	(.L_710 - .L_709)
	.align		4
.L_709:
        /*0084*/ 	.word	index@(.nv.constant0._ZN2at6native63_GLOBAL__N__7310b794_30_DistributionGeometricKernel_cu_fa6e70a443distribution_elementwise_grid_stride_kernelIfLi4EZNS0_9templates4cuda21uniform_and_transformIsfPNS_17CUDAGeneratorImplEZZZNS4_16geometric_kernelIS7_EEvRNS_18TensorIteratorBaseEdT_ENKUlvE_clEvENKUlvE3_clEvEUlfE_EEvSA_T1_T2_EUlP24curandStatePhilox4_32_10E_ZNS1_27distribution_nullary_kernelIsf7double2S7_SJ_SE_EEvSA_SG_RKT3_T4_EUlifE0_EEvlNS_15PhiloxCudaStateESF_SG_)
        /*0088*/ 	.short	0x0210
        /*008a*/ 	.short	0x01d0


	//----- nvinfo : EIATTR_SW_WAR
	.align		4
.L_710:
        /*008c*/ 	.byte	0x04, 0x36
        /*008e*/ 	.short	(.L_712 - .L_711)
.L_711:
        /*0090*/ 	.word	0x00000008
.L_712:


//--------------------- .nv.info._ZN2at6native63_GLOBAL__N__7310b794_30_DistributionGeometricKernel_cu_fa6e70a443distribution_elementwise_grid_stride_kernelIfLi4EZNS0_9templates4cuda21uniform_and_transformIsfPNS_17CUDAGeneratorImplEZZZNS4_16geometric_kernelIS7_EEvRNS_18TensorIteratorBaseEdT_ENKUlvE_clEvENKUlvE3_clEvEUlfE_EEvSA_T1_T2_EUlP24curandStatePhilox4_32_10E_ZNS1_27distribution_nullary_kernelIsf7double2S7_SJ_SE_EEvSA_SG_RKT3_T4_EUlifE_EEvlNS_15PhiloxCudaStateESF_SG_ --------------------------
	.section	.nv.info._ZN2at6native63_GLOBAL__N__7310b794_30_DistributionGeometricKernel_cu_fa6e70a443distribution_elementwise_grid_stride_kernelIfLi4EZNS0_9templates4cuda21uniform_and_transformIsfPNS_17CUDAGeneratorImplEZZZNS4_16geometric_kernelIS7_EEvRNS_18TensorIteratorBaseEdT_ENKUlvE_clEvENKUlvE3_clEvEUlfE_EEvSA_T1_T2_EUlP24curandStatePhilox4_32_10E_ZNS1_27distribution_nullary_kernelIsf7double2S7_SJ_SE_EEvSA_SG_RKT3_T4_EUlifE_EEvlNS_15PhiloxCudaStateESF_SG_,"",@"SHT_CUDA_INFO"
	.sectionflags	@""
	.align	4


	//----- nvinfo : EIATTR_CUDA_API_VERSION
	.align		4
        /*0000*/ 	.byte	0x04, 0x37
        /*0002*/ 	.short	(.L_714 - .L_713)
.L_713:
        /*0004*/ 	.word	0x00000082


	//----- nvinfo : EIATTR_KPARAM_INFO
	.align		4
.L_714:
        /*0008*/ 	.byte	0x04, 0x17
        /*000a*/ 	.short	(.L_716 - .L_715)
.L_715:
        /*000c*/ 	.word	0x00000000
        /*0010*/ 	.short	0x0003
        /*0012*/ 	.short	0x0028
        /*0014*/ 	.byte	0x00, 0xf0, 0x61, 0x00


	//----- nvinfo : EIATTR_KPARAM_INFO
	.align		4
.L_716:
        /*0018*/ 	.byte	0x04, 0x17
        /*001a*/ 	.short	(.L_718 - .L_717)
.L_717:
        /*001c*/ 	.word	0x00000000
        /*0020*/ 	.short	0x0002
        /*0022*/ 	.short	0x0020
        /*0024*/ 	.byte	0x00, 0xf0, 0x05, 0x00


	//----- nvinfo : EIATTR_KPARAM_INFO
	.align		4
.L_718:
        /*0028*/ 	.byte	0x04, 0x17
        /*002a*/ 	.short	(.L_720 - .L_719)
.L_719:
        /*002c*/ 	.word	0x00000000
        /*0030*/ 	.short	0x0001
        /*0032*/ 	.short	0x0008
        /*0034*/ 	.byte	0x00, 0xf0, 0x61, 0x00


	//----- nvinfo : EIATTR_KPARAM_INFO
	.align		4
.L_720:
        /*0038*/ 	.byte	0x04, 0x17
        /*003a*/ 	.short	(.L_722 - .L_721)
.L_721:
        /*003c*/ 	.word	0x00000000
        /*0040*/ 	.short	0x0000
        /*0042*/ 	.short	0x0000
        /*0044*/ 	.byte	0x00, 0xf0, 0x21, 0x00


	//----- nvinfo : EIATTR_SPARSE_MMA_MASK
	.align		4
.L_722:
        /*0048*/ 	.byte	0x03, 0x50
        /*004a*/ 	.short	0x0000


	//----- nvinfo : EIATTR_MAXREG_COUNT
	.align		4
        /*004c*/ 	.byte	0x03, 0x1b
        /*004e*/ 	.short	0x0040


	//----- nvinfo : EIATTR_NUM_BARRIERS
	.align		4
        /*0050*/ 	.byte	0x02, 0x4c
        /*0052*/ 	.byte	0x01
	.zero		1


	//----- nvinfo : EIATTR_MERCURY_ISA_VERSION
	.align		4
        /*0054*/ 	.byte	0x03, 0x5f
        /*0056*/ 	.short	0x0101


	//----- nvinfo : EIATTR_EXIT_INSTR_OFFSETS
	.align		4
        /*0058*/ 	.byte	0x04, 0x1c
        /*005a*/ 	.short	(.L_724 - .L_723)


	//   ....[0]....
.L_723:
        /*005c*/ 	.word	0x00000840


	//   ....[1]....
        /*0060*/ 	.word	0x00001430


	//----- nvinfo : EIATTR_MAX_THREADS
	.align		4
.L_724:
        /*0064*/ 	.byte	0x04, 0x05
        /*0066*/ 	.short	(.L_726 - .L_725)
.L_725:
        /*0068*/ 	.word	0x00000100
        /*006c*/ 	.word	0x00000001
        /*0070*/ 	.word	0x00000001


	//----- nvinfo : EIATTR_CRS_STACK_SIZE
	.align		4
.L_726:
        /*0074*/ 	.byte	0x04, 0x1e
        /*0076*/ 	.short	(.L_728 - .L_727)
.L_727:
        /*0078*/ 	.word	0x00000000


	//----- nvinfo : EIATTR_CBANK_PARAM_SIZE
	.align		4
.L_728:
        /*007c*/ 	.byte	0x03, 0x19
        /*007e*/ 	.short	0x0040


	//----- nvinfo : EIATTR_PARAM_CBANK
	.align		4
        /*0080*/ 	.byte	0x04, 0x0a
        /*0082*/ 	.short	(.L_730 - .L_729)
	.align		4
.L_729:
        /*0084*/ 	.word	index@(.nv.constant0._ZN2at6native63_GLOBAL__N__7310b794_30_DistributionGeometricKernel_cu_fa6e70a443distribution_elementwise_grid_stride_kernelIfLi4EZNS0_9templates4cuda21uniform_and_transformIsfPNS_17CUDAGeneratorImplEZZZNS4_16geometric_kernelIS7_EEvRNS_18TensorIteratorBaseEdT_ENKUlvE_clEvENKUlvE3_clEvEUlfE_EEvSA_T1_T2_EUlP24curandStatePhilox4_32_10E_ZNS1_27distribution_nullary_kernelIsf7double2S7_SJ_SE_EEvSA_SG_RKT3_T4_EUlifE_EEvlNS_15PhiloxCudaStateESF_SG_)
        /*0088*/ 	.short	0x0210
        /*008a*/ 	.short	0x0040


	//----- nvinfo : EIATTR_SW_WAR
	.align		4
.L_730:
        /*008c*/ 	.byte	0x04, 0x36
        /*008e*/ 	.short	(.L_732 - .L_731)
.L_731:
        /*0090*/ 	.word	0x00000008
.L_732:


//--------------------- .nv.info._ZN2at6native63_GLOBAL__N__7310b794_30_DistributionGeometricKernel_cu_fa6e70a443distribution_elementwise_grid_stride_kernelIfLi4EZNS0_9templates4cuda21uniform_and_transformIlfPNS_17CUDAGeneratorImplEZZZNS4_16geometric_kernelIS7_EEvRNS_18TensorIteratorBaseEdT_ENKUlvE_clEvENKUlvE2_clEvEUlfE_EEvSA_T1_T2_EUlP24curandStatePhilox4_32_10E0_ZNS1_27distribution_nullary_kernelIlf6float4S7_SJ_SE_EEvSA_SG_RKT3_T4_EUlifE0_EEvlNS_15PhiloxCudaStateESF_SG_ --------------------------
	.section	.nv.info._ZN2at6native63_GLOBAL__N__7310b794_30_DistributionGeometricKernel_cu_fa6e70a443distribution_elementwise_grid_stride_kernelIfLi4EZNS0_9templates4cuda21uniform_and_transformIlfPNS_17CUDAGeneratorImplEZZZNS4_16geometric_kernelIS7_EEvRNS_18TensorIteratorBaseEdT_ENKUlvE_clEvENKUlvE2_clEvEUlfE_EEvSA_T1_T2_EUlP24curandStatePhilox4_32_10E0_ZNS1_27distribution_nullary_kernelIlf6float4S7_SJ_SE_EEvSA_SG_RKT3_T4_EUlifE0_EEvlNS_15PhiloxCudaStateESF_SG_,"",@"SHT_CUDA_INFO"
	.sectionflags	@""
	.align	4


	//----- nvinfo : EIATTR_CUDA_API_VERSION
	.align		4
        /*0000*/ 	.byte	0x04, 0x37
        /*0002*/ 	.short	(.L_734 - .L_733)
.L_733:
        /*0004*/ 	.word	0x00000082


	//----- nvinfo : EIATTR_KPARAM_INFO
	.align		4
.L_734:
        /*0008*/ 	.byte	0x04, 0x17
        /*000a*/ 	.short	(.L_736 - .L_735)
.L_735:
        /*000c*/ 	.word	0x00000000
        /*0010*/ 	.short	0x0003
        /*0012*/ 	.short	0x0028
        /*0014*/ 	.byte	0x00, 0xf0, 0xa1, 0x06


	//----- nvinfo : EIATTR_KPARAM_INFO
	.align		4
.L_736:
        /*0018*/ 	.byte	0x04, 0x17
        /*001a*/ 	.short	(.L_738 - .L_737)
.L_737:
        /*001c*/ 	.word	0x00000000
        /*0020*/ 	.short	0x0002
        /*0022*/ 	.short	0x0020
        /*0024*/ 	.byte	0x00, 0xf0, 0x05, 0x00


	//----- nvinfo : EIATTR_KPARAM_INFO
	.align		4
.L_738:
        /*0028*/ 	.byte	0x04, 0x17
        /*002a*/ 	.short	(.L_740 - .L_739)
.L_739:
        /*002c*/ 	.word	0x00000000
        /*0030*/ 	.short	0x0001
        /*0032*/ 	.short	0x0008
        /*0034*/ 	.byte	0x00, 0xf0, 0x61, 0x00


	//----- nvinfo : EIATTR_KPARAM_INFO
	.align		4
.L_740:
        /*0038*/ 	.byte	0x04, 0x17
        /*003a*/ 	.short	(.L_742 - .L_741)
.L_741:
        /*003c*/ 	.word	0x00000000
        /*0040*/ 	.short	0x0000
        /*0042*/ 	.short	0x0000
        /*0044*/ 	.byte	0x00, 0xf0, 0x21, 0x00


	//----- nvinfo : EIATTR_SPARSE_MMA_MASK
	.align		4
.L_742:
        /*0048*/ 	.byte	0x03, 0x50
        /*004a*/ 	.short	0x0000


	//----- nvinfo : EIATTR_MAXREG_COUNT
	.align		4
        /*004c*/ 	.byte	0x03, 0x1b
        /*004e*/ 	.short	0x0040


	//----- nvinfo : EIATTR_NUM_BARRIERS
	.align		4
        /*0050*/ 	.byte	0x02, 0x4c
        /*0052*/ 	.byte	0x01
	.zero		1


	//----- nvinfo : EIATTR_MERCURY_ISA_VERSION
	.align		4
        /*0054*/ 	.byte	0x03, 0x5f
        /*0056*/ 	.short	0x0101


	//----- nvinfo : EIATTR_EXIT_INSTR_OFFSETS
	.align		4
        /*0058*/ 	.byte	0x04, 0x1c
        /*005a*/ 	.short	(.L_744 - .L_743)


	//   ....[0]....
.L_743:
        /*005c*/ 	.word	0x00000810


	//   ....[1]....
        /*0060*/ 	.word	0x000052b0


	//----- nvinfo : EIATTR_MAX_THREADS
	.align		4
.L_744:
        /*0064*/ 	.byte	0x04, 0x05
        /*0066*/ 	.short	(.L_746 - .L_745)
.L_745:
        /*0068*/ 	.word	0x00000100
        /*006c*/ 	.word	0x00000001
        /*0070*/ 	.word	0x00000001


	//----- nvinfo : EIATTR_CRS_STACK_SIZE
	.align		4
.L_746:
        /*0074*/ 	.byte	0x04, 0x1e
        /*0076*/ 	.short	(.L_748 - .L_747)
.L_747:
        /*0078*/ 	.word	0x00000000


	//----- nvinfo : EIATTR_CBANK_PARAM_SIZE
	.align		4
.L_748:
        /*007c*/ 	.byte	0x03, 0x19
        /*007e*/ 	.short	0x01d0


	//----- nvinfo : EIATTR_PARAM_CBANK
	.align		4
        /*0080*/ 	.byte	0x04, 0x0a
        /*0082*/ 	.short	(.L_750 - .L_749)
	.align		4
.L_749:
        /*0084*/ 	.word	index@(.nv.constant0._ZN2at6native63_GLOBAL__N__7310b794_30_DistributionGeometricKernel_cu_fa6e70a443distribution_elementwise_grid_stride_kernelIfLi4EZNS0_9templates4cuda21uniform_and_transformIlfPNS_17CUDAGeneratorImplEZZZNS4_16geometric_kernelIS7_EEvRNS_18TensorIteratorBaseEdT_ENKUlvE_clEvENKUlvE2_clEvEUlfE_EEvSA_T1_T2_EUlP24curandStatePhilox4_32_10E0_ZNS1_27distribution_nullary_kernelIlf6float4S7_SJ_SE_EEvSA_SG_RKT3_T4_EUlifE0_EEvlNS_15PhiloxCudaStateESF_SG_)
        /*0088*/ 	.short	0x0210
        /*008a*/ 	.short	0x01d0


	//----- nvinfo : EIATTR_SW_WAR
	.align		4
.L_750:
        /*008c*/ 	.byte	0x04, 0x36
        /*008e*/ 	.short	(.L_752 - .L_751)
.L_751:
        /*0090*/ 	.word	0x00000008
.L_752:


//--------------------- .nv.info._ZN2at6native63_GLOBAL__N__7310b794_30_DistributionGeometricKernel_cu_fa6e70a443distribution_elementwise_grid_stride_kernelIfLi4EZNS0_9templates4cuda21uniform_and_transformIlfPNS_17CUDAGeneratorImplEZZZNS4_16geometric_kernelIS7_EEvRNS_18TensorIteratorBaseEdT_ENKUlvE_clEvENKUlvE2_clEvEUlfE_EEvSA_T1_T2_EUlP24curandStatePhilox4_32_10E0_ZNS1_27distribution_nullary_kernelIlf6float4S7_SJ_SE_EEvSA_SG_RKT3_T4_EUlifE_EEvlNS_15PhiloxCudaStateESF_SG_ --------------------------
	.section	.nv.info._ZN2at6native63_GLOBAL__N__7310b794_30_DistributionGeometricKernel_cu_fa6e70a443distribution_elementwise_grid_stride_kernelIfLi4EZNS0_9templates4cuda21uniform_and_transformIlfPNS_17CUDAGeneratorImplEZZZNS4_16geometric_kernelIS7_EEvRNS_18TensorIteratorBaseEdT_ENKUlvE_clEvENKUlvE2_clEvEUlfE_EEvSA_T1_T2_EUlP24curandStatePhilox4_32_10E0_ZNS1_27distribution_nullary_kernelIlf6float4S7_SJ_SE_EEvSA_SG_RKT3_T4_EUlifE_EEvlNS_15PhiloxCudaStateESF_SG_,"",@"SHT_CUDA_INFO"
	.sectionflags	@""
	.align	4


	//----- nvinfo : EIATTR_CUDA_API_VERSION
	.align		4
        /*0000*/ 	.byte	0x04, 0x37
        /*0002*/ 	.short	(.L_754 - .L_753)
.L_753:
        /*0004*/ 	.word	0x00000082


	//----- nvinfo : EIATTR_KPARAM_INFO
	.align		4
.L_754:
        /*0008*/ 	.byte	0x04, 0x17
        /*000a*/ 	.short	(.L_756 - .L_755)
.L_755:
        /*000c*/ 	.word	0x00000000
        /*0010*/ 	.short	0x0003
        /*0012*/ 	.short	0x0028
        /*0014*/ 	.byte	0x00, 0xf0, 0x61, 0x00


	//----- nvinfo : EIATTR_KPARAM_INFO
	.align		4
.L_756:
        /*0018*/ 	.byte	0x04, 0x17
        /*001a*/ 	.short	(.L_758 - .L_757)
.L_757:
        /*001c*/ 	.word	0x00000000
        /*0020*/ 	.short	0x0002
        /*0022*/ 	.short	0x0020
        /*0024*/ 	.byte	0x00, 0xf0, 0x05, 0x00


	//----- nvinfo : EIATTR_KPARAM_INFO
	.align		4
.L_758:
        /*0028*/ 	.byte	0x04, 0x17
        /*002a*/ 	.short	(.L_760 - .L_759)
.L_759:
        /*002c*/ 	.word	0x00000000
        /*0030*/ 	.short	0x0001
        /*0032*/ 	.short	0x0008
        /*0034*/ 	.byte	0x00, 0xf0, 0x61, 0x00


	//----- nvinfo : EIATTR_KPARAM_INFO
	.align		4
.L_760:
        /*0038*/ 	.byte	0x04, 0x17
        /*003a*/ 	.short	(.L_762 - .L_761)
.L_761:
        /*003c*/ 	.word	0x00000000
        /*0040*/ 	.short	0x0000
        /*0042*/ 	.short	0x0000
        /*0044*/ 	.byte	0x00, 0xf0, 0x21, 0x00


	//----- nvinfo : EIATTR_SPARSE_MMA_MASK
	.align		4
.L_762:
        /*0048*/ 	.byte	0x03, 0x50
        /*004a*/ 	.short	0x0000


	//----- nvinfo : EIATTR_MAXREG_COUNT
	.align		4
        /*004c*/ 	.byte	0x03, 0x1b
        /*004e*/ 	.short	0x0040


	//----- nvinfo : EIATTR_NUM_BARRIERS
	.align		4
        /*0050*/ 	.byte	0x02, 0x4c
        /*0052*/ 	.byte	0x01
	.zero		1


	//----- nvinfo : EIATTR_MERCURY_ISA_VERSION
	.align		4
        /*0054*/ 	.byte	0x03, 0x5f
        /*0056*/ 	.short	0x0101


	//----- nvinfo : EIATTR_EXIT_INSTR_OFFSETS
	.align		4
        /*0058*/ 	.byte	0x04, 0x1c
        /*005a*/ 	.short	(.L_764 - .L_763)


	//   ....[0]....
.L_763:
        /*005c*/ 	.word	0x00000840


	//   ....[1]....
        /*0060*/ 	.word	0x000013c0


	//----- nvinfo : EIATTR_MAX_THREADS
	.align		4
.L_764:
        /*0064*/ 	.byte	0x04, 0x05
        /*0066*/ 	.short	(.L_766 - .L_765)
.L_765:
        /*0068*/ 	.word	0x00000100
        /*006c*/ 	.word	0x00000001
        /*0070*/ 	.word	0x00000001


	//----- nvinfo : EIATTR_CRS_STACK_SIZE
	.align		4
.L_766:
        /*0074*/ 	.byte	0x04, 0x1e
        /*0076*/ 	.short	(.L_768 - .L_767)
.L_767:
        /*0078*/ 	.word	0x00000000


	//----- nvinfo : EIATTR_CBANK_PARAM_SIZE
	.align		4
.L_768:
        /*007c*/ 	.byte	0x03, 0x19
        /*007e*/ 	.short	0x0040


	//----- nvinfo : EIATTR_PARAM_CBANK
	.align		4
        /*0080*/ 	.byte	0x04, 0x0a
        /*0082*/ 	.short	(.L_770 - .L_769)
	.align		4
.L_769:
        /*0084*/ 	.word	index@(.nv.constant0._ZN2at6native63_GLOBAL__N__7310b794_30_DistributionGeometricKernel_cu_fa6e70a443distribution_elementwise_grid_stride_kernelIfLi4EZNS0_9templates4cuda21uniform_and_transformIlfPNS_17CUDAGeneratorImplEZZZNS4_16geometric_kernelIS7_EEvRNS_18TensorIteratorBaseEdT_ENKUlvE_clEvENKUlvE2_clEvEUlfE_EEvSA_T1_T2_EUlP24curandStatePhilox4_32_10E0_ZNS1_27distribution_nullary_kernelIlf6float4S7_SJ_SE_EEvSA_SG_RKT3_T4_EUlifE_EEvlNS_15PhiloxCudaStateESF_SG_)
        /*0088*/ 	.short	0x0210
        /*008a*/ 	.short	0x0040


	//----- nvinfo : EIATTR_SW_WAR
	.align		4
.L_770:
        /*008c*/ 	.byte	0x04, 0x36
        /*008e*/ 	.short	(.L_772 - .L_771)
.L_771:
        /*0090*/ 	.word	0x00000008
.L_772:


//--------------------- .nv.info._ZN2at6native63_GLOBAL__N__7310b794_30_DistributionGeometricKernel_cu_fa6e70a443distribution_elementwise_grid_stride_kernelIfLi4EZNS0_9templates4cuda21uniform_and_transformIlfPNS_17CUDAGeneratorImplEZZZNS4_16geometric_kernelIS7_EEvRNS_18TensorIteratorBaseEdT_ENKUlvE_clEvENKUlvE2_clEvEUlfE_EEvSA_T1_T2_EUlP24curandStatePhilox4_32_10E_ZNS1_27distribution_nullary_kernelIlf7double2S7_SJ_SE_EEvSA_SG_RKT3_T4_EUlifE0_EEvlNS_15PhiloxCudaStateESF_SG_ --------------------------
	.section	.nv.info._ZN2at6native63_GLOBAL__N__7310b794_30_DistributionGeometricKernel_cu_fa6e70a443distribution_elementwise_grid_stride_kernelIfLi4EZNS0_9templates4cuda21uniform_and_transformIlfPNS_17CUDAGeneratorImplEZZZNS4_16geometric_kernelIS7_EEvRNS_18TensorIteratorBaseEdT_ENKUlvE_clEvENKUlvE2_clEvEUlfE_EEvSA_T1_T2_EUlP24curandStatePhilox4_32_10E_ZNS1_27distribution_nullary_kernelIlf7double2S7_SJ_SE_EEvSA_SG_RKT3_T4_EUlifE0_EEvlNS_15PhiloxCudaStateESF_SG_,"",@"SHT_CUDA_INFO"
	.sectionflags	@""
	.align	4


	//----- nvinfo : EIATTR_CUDA_API_VERSION
	.align		4
        /*0000*/ 	.byte	0x04, 0x37
        /*0002*/ 	.short	(.L_774 - .L_773)
.L_773:
        /*0004*/ 	.word	0x00000082


	//----- nvinfo : EIATTR_KPARAM_INFO
	.align		4
.L_774:
        /*0008*/ 	.byte	0x04, 0x17
        /*000a*/ 	.short	(.L_776 - .L_775)
.L_775:
        /*000c*/ 	.word	0x00000000
        /*0010*/ 	.short	0x0003
        /*0012*/ 	.short	0x0028
        /*0014*/ 	.byte	0x00, 0xf0, 0xa1, 0x06


	//----- nvinfo : EIATTR_KPARAM_INFO
	.align		4
.L_776:
        /*0018*/ 	.byte	0x04, 0x17
        /*001a*/ 	.short	(.L_778 - .L_777)
.L_777:
        /*001c*/ 	.word	0x00000000
        /*0020*/ 	.short	0x0002
        /*0022*/ 	.short	0x0020
        /*0024*/ 	.byte	0x00, 0xf0, 0x05, 0x00


	//----- nvinfo : EIATTR_KPARAM_INFO
	.align		4
.L_778:
        /*0028*/ 	.byte	0x04, 0x17
        /*002a*/ 	.short	(.L_780 - .L_779)
.L_779:
        /*002c*/ 	.word	0x00000000
        /*0030*/ 	.short	0x0001
        /*0032*/ 	.short	0x0008
        /*0034*/ 	.byte	0x00, 0xf0, 0x61, 0x00


	//----- nvinfo : EIATTR_KPARAM_INFO
	.align		4
.L_780:
        /*0038*/ 	.byte	0x04, 0x17
        /*003a*/ 	.short	(.L_782 - .L_781)
.L_781:
        /*003c*/ 	.word	0x00000000
        /*0040*/ 	.short	0x0000
        /*0042*/ 	.short	0x0000
        /*0044*/ 	.byte	0x00, 0xf0, 0x21, 0x00


	//----- nvinfo : EIATTR_SPARSE_MMA_MASK
	.align		4
.L_782:
        /*0048*/ 	.byte	0x03, 0x50
        /*004a*/ 	.short	0x0000


	//----- nvinfo : EIATTR_MAXREG_COUNT
	.align		4
        /*004c*/ 	.byte	0x03, 0x1b
        /*004e*/ 	.short	0x0040


	//----- nvinfo : EIATTR_NUM_BARRIERS
	.align		4
        /*0050*/ 	.byte	0x02, 0x4c
        /*0052*/ 	.byte	0x01
	.zero		1


	//----- nvinfo : EIATTR_MERCURY_ISA_VERSION
	.align		4
        /*0054*/ 	.byte	0x03, 0x5f
        /*0056*/ 	.short	0x0101


	//----- nvinfo : EIATTR_EXIT_INSTR_OFFSETS
	.align		4
        /*0058*/ 	.byte	0x04, 0x1c
        /*005a*/ 	.short	(.L_784 - .L_783)


	//   ....[0]....
.L_783:
        /*005c*/ 	.word	0x00000800


	//   ....[1]....
        /*0060*/ 	.word	0x000054a0


	//----- nvinfo : EIATTR_MAX_THREADS
	.align		4
.L_784:
        /*0064*/ 	.byte	0x04, 0x05
        /*0066*/ 	.short	(.L_786 - .L_785)
.L_785:
        /*0068*/ 	.word	0x00000100
        /*006c*/ 	.word	0x00000001
        /*0070*/ 	.word	0x00000001


	//----- nvinfo : EIATTR_CRS_STACK_SIZE
	.align		4
.L_786:
        /*0074*/ 	.byte	0x04, 0x1e
        /*0076*/ 	.short	(.L_788 - .L_787)
.L_787:
        /*0078*/ 	.word	0x00000000


	//----- nvinfo : EIATTR_CBANK_PARAM_SIZE
	.align		4
.L_788:
        /*007c*/ 	.byte	0x03, 0x19
        /*007e*/ 	.short	0x01d0


	//----- nvinfo : EIATTR_PARAM_CBANK
	.align		4
        /*0080*/ 	.byte	0x04, 0x0a
        /*0082*/ 	.short	(.L_790 - .L_789)
	.align		4
.L_789:
        /*0084*/ 	.word	index@(.nv.constant0._ZN2at6native63_GLOBAL__N__7310b794_30_DistributionGeometricKernel_cu_fa6e70a443distribution_elementwise_grid_stride_kernelIfLi4EZNS0_9templates4cuda21uniform_and_transformIlfPNS_17CUDAGeneratorImplEZZZNS4_16geometric_kernelIS7_EEvRNS_18TensorIteratorBaseEdT_ENKUlvE_clEvENKUlvE2_clEvEUlfE_EEvSA_T1_T2_EUlP24curandStatePhilox4_32_10E_ZNS1_27distribution_nullary_kernelIlf7double2S7_SJ_SE_EEvSA_SG_RKT3_T4_EUlifE0_EEvlNS_15PhiloxCudaStateESF_SG_)
        /*0088*/ 	.short	0x0210
        /*008a*/ 	.short	0x01d0


	//----- nvinfo : EIATTR_SW_WAR
	.align		4
.L_790:
        /*008c*/ 	.byte	0x04, 0x36
        /*008e*/ 	.short	(.L_792 - .L_791)
.L_791:
        /*0090*/ 	.word	0x00000008
.L_792:


//--------------------- .nv.info._ZN2at6native63_GLOBAL__N__7310b794_30_DistributionGeometricKernel_cu_fa6e70a443distribution_elementwise_grid_stride_kernelIfLi4EZNS0_9templates4cuda21uniform_and_transformIlfPNS_17CUDAGeneratorImplEZZZNS4_16geometric_kernelIS7_EEvRNS_18TensorIteratorBaseEdT_ENKUlvE_clEvENKUlvE2_clEvEUlfE_EEvSA_T1_T2_EUlP24curandStatePhilox4_32_10E_ZNS1_27distribution_nullary_kernelIlf7double2S7_SJ_SE_EEvSA_SG_RKT3_T4_EUlifE_EEvlNS_15PhiloxCudaStateESF_SG_ --------------------------
	.section	.nv.info._ZN2at6native63_GLOBAL__N__7310b794_30_DistributionGeometricKernel_cu_fa6e70a443distribution_elementwise_grid_stride_kernelIfLi4EZNS0_9templates4cuda21uniform_and_transformIlfPNS_17CUDAGeneratorImplEZZZNS4_16geometric_kernelIS7_EEvRNS_18TensorIteratorBaseEdT_ENKUlvE_clEvENKUlvE2_clEvEUlfE_EEvSA_T1_T2_EUlP24curandStatePhilox4_32_10E_ZNS1_27distribution_nullary_kernelIlf7double2S7_SJ_SE_EEvSA_SG_RKT3_T4_EUlifE_EEvlNS_15PhiloxCudaStateESF_SG_,"",@"SHT_CUDA_INFO"
	.sectionflags	@""
	.align	4


	//----- nvinfo : EIATTR_CUDA_API_VERSION
	.align		4
        /*0000*/ 	.byte	0x04, 0x37
        /*0002*/ 	.short	(.L_794 - .L_793)
.L_793:
        /*0004*/ 	.word	0x00000082


	//----- nvinfo : EIATTR_KPARAM_INFO
	.align		4
.L_794:
        /*0008*/ 	.byte	0x04, 0x17
        /*000a*/ 	.short	(.L_796 - .L_795)
.L_795:
        /*000c*/ 	.word	0x00000000
        /*0010*/ 	.short	0x0003
        /*0012*/ 	.short	0x0028
        /*0014*/ 	.byte	0x00, 0xf0, 0x61, 0x00


	//----- nvinfo : EIATTR_KPARAM_INFO
	.align		4
.L_796:
        /*0018*/ 	.byte	0x04, 0x17
        /*001a*/ 	.short	(.L_798 - .L_797)
.L_797:
        /*001c*/ 	.word	0x00000000
        /*0020*/ 	.short	0x0002
        /*0022*/ 	.short	0x0020
        /*0024*/ 	.byte	0x00, 0xf0, 0x05, 0x00


	//----- nvinfo : EIATTR_KPARAM_INFO
	.align		4
.L_798:
        /*0028*/ 	.byte	0x04, 0x17
        /*002a*/ 	.short	(.L_800 - .L_799)
.L_799:
        /*002c*/ 	.word	0x00000000
        /*0030*/ 	.short	0x0001
        /*0032*/ 	.short	0x0008
        /*0034*/ 	.byte	0x00, 0xf0, 0x61, 0x00


	//----- nvinfo : EIATTR_KPARAM_INFO
	.align		4
.L_800:
        /*0038*/ 	.byte	0x04, 0x17
        /*003a*/ 	.short	(.L_802 - .L_801)
.L_801:
        /*003c*/ 	.word	0x00000000
        /*0040*/ 	.short	0x0000
        /*0042*/ 	.short	0x0000
        /*0044*/ 	.byte	0x00, 0xf0, 0x21, 0x00


	//----- nvinfo : EIATTR_SPARSE_MMA_MASK
	.align		4
.L_802:
        /*0048*/ 	.byte	0x03, 0x50
        /*004a*/ 	.short	0x0000


	//----- nvinfo : EIATTR_MAXREG_COUNT
	.align		4
        /*004c*/ 	.byte	0x03, 0x1b
        /*004e*/ 	.short	0x0040


	//----- nvinfo : EIATTR_NUM_BARRIERS
	.align		4
        /*0050*/ 	.byte	0x02, 0x4c
        /*0052*/ 	.byte	0x01
	.zero		1


	//----- nvinfo : EIATTR_MERCURY_ISA_VERSION
	.align		4
        /*0054*/ 	.byte	0x03, 0x5f
        /*0056*/ 	.short	0x0101


	//----- nvinfo : EIATTR_EXIT_INSTR_OFFSETS
	.align		4
        /*0058*/ 	.byte	0x04, 0x1c
        /*005a*/ 	.short	(.L_804 - .L_803)


	//   ....[0]....
.L_803:
        /*005c*/ 	.word	0x00000850


	//   ....[1]....
        /*0060*/ 	.word	0x00001430


	//----- nvinfo : EIATTR_MAX_THREADS
	.align		4
.L_804:
        /*0064*/ 	.byte	0x04, 0x05
        /*0066*/ 	.short	(.L_806 - .L_805)
.L_805:
        /*0068*/ 	.word	0x00000100
        /*006c*/ 	.word	0x00000001
        /*0070*/ 	.word	0x00000001


	//----- nvinfo : EIATTR_CRS_STACK_SIZE
	.align		4
.L_806:
        /*0074*/ 	.byte	0x04, 0x1e
        /*0076*/ 	.short	(.L_808 - .L_807)
.L_807:
        /*0078*/ 	.word	0x00000000


	//----- nvinfo : EIATTR_CBANK_PARAM_SIZE
	.align		4
.L_808:
        /*007c*/ 	.byte	0x03, 0x19
        /*007e*/ 	.short	0x0040


	//----- nvinfo : EIATTR_PARAM_CBANK
	.align		4
        /*0080*/ 	.byte	0x04, 0x0a
        /*0082*/ 	.short	(.L_810 - .L_809)
	.align		4
.L_809:
        /*0084*/ 	.word	index@(.nv.constant0._ZN2at6native63_GLOBAL__N__7310b794_30_DistributionGeometricKernel_cu_fa6e70a443distribution_elementwise_grid_stride_kernelIfLi4EZNS0_9templates4cuda21uniform_and_transformIlfPNS_17CUDAGeneratorImplEZZZNS4_16geometric_kernelIS7_EEvRNS_18TensorIteratorBaseEdT_ENKUlvE_clEvENKUlvE2_clEvEUlfE_EEvSA_T1_T2_EUlP24curandStatePhilox4_32_10E_ZNS1_27distribution_nullary_kernelIlf7double2S7_SJ_SE_EEvSA_SG_RKT3_T4_EUlifE_EEvlNS_15PhiloxCudaStateESF_SG_)
        /*0088*/ 	.short	0x0210
        /*008a*/ 	.short	0x0040


	//----- nvinfo : EIATTR_SW_WAR
	.align		4
.L_810:
        /*008c*/ 	.byte	0x04, 0x36
        /*008e*/ 	.short	(.L_812 - .L_811)
.L_811:
        /*0090*/ 	.word	0x00000008
.L_812:


//--------------------- .nv.info._ZN2at6native63_GLOBAL__N__7310b794_30_DistributionGeometricKernel_cu_fa6e70a443distribution_elementwise_grid_stride_kernelIfLi4EZNS0_9templates4cuda21uniform_and_transformIifPNS_17CUDAGeneratorImplEZZZNS4_16geometric_kernelIS7_EEvRNS_18TensorIteratorBaseEdT_ENKUlvE_clEvENKUlvE1_clEvEUlfE_EEvSA_T1_T2_EUlP24curandStatePhilox4_32_10E0_ZNS1_27distribution_nullary_kernelIif6float4S7_SJ_SE_EEvSA_SG_RKT3_T4_EUlifE0_EEvlNS_15PhiloxCudaStateESF_SG_ --------------------------
	.section	.nv.info._ZN2at6native63_GLOBAL__N__7310b794_30_DistributionGeometricKernel_cu_fa6e70a443distribution_elementwise_grid_stride_kernelIfLi4EZNS0_9templates4cuda21uniform_and_transformIifPNS_17CUDAGeneratorImplEZZZNS4_16geometric_kernelIS7_EEvRNS_18TensorIteratorBaseEdT_ENKUlvE_clEvENKUlvE1_clEvEUlfE_EEvSA_T1_T2_EUlP24curandStatePhilox4_32_10E0_ZNS1_27distribution_nullary_kernelIif6float4S7_SJ_SE_EEvSA_SG_RKT3_T4_EUlifE0_EEvlNS_15PhiloxCudaStateESF_SG_,"",@"SHT_CUDA_INFO"
	.sectionflags	@""
	.align	4


	//----- nvinfo : EIATTR_CUDA_API_VERSION
	.align		4
        /*0000*/ 	.byte	0x04, 0x37
        /*0002*/ 	.short	(.L_814 - .L_813)
.L_813:
        /*0004*/ 	.word	0x00000082


	//----- nvinfo : EIATTR_KPARAM_INFO
	.align		4
.L_814:
        /*0008*/ 	.byte	0x04, 0x17
        /*000a*/ 	.short	(.L_816 - .L_815)
.L_815:
        /*000c*/ 	.word	0x00000000
        /*0010*/ 	.short	0x0003
        /*0012*/ 	.short	0x0028
        /*0014*/ 	.byte	0x00, 0xf0, 0xa1, 0x06


	//----- nvinfo : EIATTR_KPARAM_INFO
	.align		4
.L_816:
        /*0018*/ 	.byte	0x04, 0x17
        /*001a*/ 	.short	(.L_818 - .L_817)
.L_817:
        /*001c*/ 	.word	0x00000000
        /*0020*/ 	.short	0x0002
        /*0022*/ 	.short	0x0020
        /*0024*/ 	.byte	0x00, 0xf0, 0x05, 0x00


	//----- nvinfo : EIATTR_KPARAM_INFO
	.align		4
.L_818:
        /*0028*/ 	.byte	0x04, 0x17
        /*002a*/ 	.short	(.L_820 - .L_819)
.L_819:
        /*002c*/ 	.word	0x00000000
        /*0030*/ 	.short	0x0001
        /*0032*/ 	.short	0x0008
        /*0034*/ 	.byte	0x00, 0xf0, 0x61, 0x00


	//----- nvinfo : EIATTR_KPARAM_INFO
	.align		4
.L_820:
        /*0038*/ 	.byte	0x04, 0x17
        /*003a*/ 	.short	(.L_822 - .L_821)
.L_821:
        /*003c*/ 	.word	0x00000000
        /*0040*/ 	.short	0x0000
        /*0042*/ 	.short	0x0000
        /*0044*/ 	.byte	0x00, 0xf0, 0x21, 0x00


	//----- nvinfo : EIATTR_SPARSE_MMA_MASK
	.align		4
.L_822:
        /*0048*/ 	.byte	0x03, 0x50
        /*004a*/ 	.short	0x0000


	//----- nvinfo : EIATTR_MAXREG_COUNT
	.align		4
        /*004c*/ 	.byte	0x03, 0x1b
        /*004e*/ 	.short	0x0040


	//----- nvinfo : EIATTR_NUM_BARRIERS
	.align		4
        /*0050*/ 	.byte	0x02, 0x4c
        /*0052*/ 	.byte	0x01
	.zero		1


	//----- nvinfo : EIATTR_MERCURY_ISA_VERSION
	.align		4
        /*0054*/ 	.byte	0x03, 0x5f
        /*0056*/ 	.short	0x0101


	//----- nvinfo : EIATTR_EXIT_INSTR_OFFSETS
	.align		4
        /*0058*/ 	.byte	0x04, 0x1c
        /*005a*/ 	.short	(.L_824 - .L_823)


	//   ....[0]....
.L_823:
        /*005c*/ 	.word	0x00000810


	//   ....[1]....
        /*0060*/ 	.word	0x000052b0


	//----- nvinfo : EIATTR_MAX_THREADS
	.align		4
.L_824:
        /*0064*/ 	.byte	0x04, 0x05
        /*0066*/ 	.short	(.L_826 - .L_825)
.L_825:
        /*0068*/ 	.word	0x00000100
        /*006c*/ 	.word	0x00000001
        /*0070*/ 	.word	0x00000001


	//----- nvinfo : EIATTR_CRS_STACK_SIZE
	.align		4
.L_826:
        /*0074*/ 	.byte	0x04, 0x1e
        /*0076*/ 	.short	(.L_828 - .L_827)
.L_827:
        /*0078*/ 	.word	0x00000000


	//----- nvinfo : EIATTR_CBANK_PARAM_SIZE
	.align		4
.L_828:
        /*007c*/ 	.byte	0x03, 0x19
        /*007e*/ 	.short	0x01d0


	//----- nvinfo : EIATTR_PARAM_CBANK
	.align		4
        /*0080*/ 	.byte	0x04, 0x0a
        /*0082*/ 	.short	(.L_830 - .L_829)
	.align		4
.L_829:
        /*0084*/ 	.word	index@(.nv.constant0._ZN2at6native63_GLOBAL__N__7310b794_30_DistributionGeometricKernel_cu_fa6e70a443distribution_elementwise_grid_stride_kernelIfLi4EZNS0_9templates4cuda21uniform_and_transformIifPNS_17CUDAGeneratorImplEZZZNS4_16geometric_kernelIS7_EEvRNS_18TensorIteratorBaseEdT_ENKUlvE_clEvENKUlvE1_clEvEUlfE_EEvSA_T1_T2_EUlP24curandStatePhilox4_32_10E0_ZNS1_27distribution_nullary_kernelIif6float4S7_SJ_SE_EEvSA_SG_RKT3_T4_EUlifE0_EEvlNS_15PhiloxCudaStateESF_SG_)
        /*0088*/ 	.short	0x0210
        /*008a*/ 	.short	0x01d0


	//----- nvinfo : EIATTR_SW_WAR
	.align		4
.L_830:
        /*008c*/ 	.byte	0x04, 0x36
        /*008e*/ 	.short	(.L_832 - .L_831)
.L_831:
        /*0090*/ 	.word	0x00000008
.L_832:


//--------------------- .nv.info._ZN2at6native63_GLOBAL__N__7310b794_30_DistributionGeometricKernel_cu_fa6e70a443distribution_elementwise_grid_stride_kernelIfLi4EZNS0_9templates4cuda21uniform_and_transformIifPNS_17CUDAGeneratorImplEZZZNS4_16geometric_kernelIS7_EEvRNS_18TensorIteratorBaseEdT_ENKUlvE_clEvENKUlvE1_clEvEUlfE_EEvSA_T1_T2_EUlP24curandStatePhilox4_32_10E0_ZNS1_27distribution_nullary_kernelIif6float4S7_SJ_SE_EEvSA_SG_RKT3_T4_EUlifE_EEvlNS_15PhiloxCudaStateESF_SG_ --------------------------
	.section	.nv.info._ZN2at6native63_GLOBAL__N__7310b794_30_DistributionGeometricKernel_cu_fa6e70a443distribution_elementwise_grid_stride_kernelIfLi4EZNS0_9templates4cuda21uniform_and_transformIifPNS_17CUDAGeneratorImplEZZZNS4_16geometric_kernelIS7_EEvRNS_18TensorIteratorBaseEdT_ENKUlvE_clEvENKUlvE1_clEvEUlfE_EEvSA_T1_T2_EUlP24curandStatePhilox4_32_10E0_ZNS1_27distribution_nullary_kernelIif6float4S7_SJ_SE_EEvSA_SG_RKT3_T4_EUlifE_EEvlNS_15PhiloxCudaStateESF_SG_,"",@"SHT_CUDA_INFO"
	.sectionflags	@""
	.align	4


	//----- nvinfo : EIATTR_CUDA_API_VERSION
	.align		4
        /*0000*/ 	.byte	0x04, 0x37
        /*0002*/ 	.short	(.L_834 - .L_833)
.L_833:
        /*0004*/ 	.word	0x00000082


	//----- nvinfo : EIATTR_KPARAM_INFO
	.align		4
.L_834:
        /*0008*/ 	.byte	0x04, 0x17
        /*000a*/ 	.short	(.L_836 - .L_835)
.L_835:
        /*000c*/ 	.word	0x00000000
        /*0010*/ 	.short	0x0003
        /*0012*/ 	.short	0x0028
        /*0014*/ 	.byte	0x00, 0xf0, 0x61, 0x00


	//----- nvinfo : EIATTR_KPARAM_INFO
	.align		4
.L_836:
        /*0018*/ 	.byte	0x04, 0x17
        /*001a*/ 	.short	(.L_838 - .L_837)
.L_837:
        /*001c*/ 	.word	0x00000000
        /*0020*/ 	.short	0x0002
        /*0022*/ 	.short	0x0020
        /*0024*/ 	.byte	0x00, 0xf0, 0x05, 0x00


	//----- nvinfo : EIATTR_KPARAM_INFO
	.align		4
.L_838:
        /*0028*/ 	.byte	0x04, 0x17
        /*002a*/ 	.short	(.L_840 - .L_839)
.L_839:
        /*002c*/ 	.word	0x00000000
        /*0030*/ 	.short	0x0001
        /*0032*/ 	.short	0x0008
        /*0034*/ 	.byte	0x00, 0xf0, 0x61, 0x00


	//----- nvinfo : EIATTR_KPARAM_INFO
	.align		4
.L_840:
        /*0038*/ 	.byte	0x04, 0x17
        /*003a*/ 	.short	(.L_842 - .L_841)
.L_841:
        /*003c*/ 	.word	0x00000000
        /*0040*/ 	.short	0x0000
        /*0042*/ 	.short	0x0000
        /*0044*/ 	.byte	0x00, 0xf0, 0x21, 0x00


	//----- nvinfo : EIATTR_SPARSE_MMA_MASK
	.align		4
.L_842:
        /*0048*/ 	.byte	0x03, 0x50
        /*004a*/ 	.short	0x0000


	//----- nvinfo : EIATTR_MAXREG_COUNT
	.align		4
        /*004c*/ 	.byte	0x03, 0x1b
        /*004e*/ 	.short	0x0040


	//----- nvinfo : EIATTR_NUM_BARRIERS
	.align		4
        /*0050*/ 	.byte	0x02, 0x4c
        /*0052*/ 	.byte	0x01
	.zero		1


	//----- nvinfo : EIATTR_MERCURY_ISA_VERSION
	.align		4
        /*0054*/ 	.byte	0x03, 0x5f
        /*0056*/ 	.short	0x0101


	//----- nvinfo : EIATTR_EXIT_INSTR_OFFSETS
	.align		4
        /*0058*/ 	.byte	0x04, 0x1c
        /*005a*/ 	.short	(.L_844 - .L_843)


	//   ....[0]....
.L_843:
        /*005c*/ 	.word	0x00000840


	//   ....[1]....
        /*0060*/ 	.word	0x000013c0


	//----- nvinfo : EIATTR_MAX_THREADS
	.align		4
.L_844:
        /*0064*/ 	.byte	0x04, 0x05
        /*0066*/ 	.short	(.L_846 - .L_845)
.L_845:
        /*0068*/ 	.word	0x00000100
        /*006c*/ 	.word	0x00000001
        /*0070*/ 	.word	0x00000001


	//----- nvinfo : EIATTR_CRS_STACK_SIZE
	.align		4
.L_846:
        /*0074*/ 	.byte	0x04, 0x1e
        /*0076*/ 	.short	(.L_848 - .L_847)
.L_847:
        /*0078*/ 	.word	0x00000000


	//----- nvinfo : EIATTR_CBANK_PARAM_SIZE
	.align		4
.L_848:
        /*007c*/ 	.byte	0x03, 0x19
        /*007e*/ 	.short	0x0040


	//----- nvinfo : EIATTR_PARAM_CBANK
	.align		4
        /*0080*/ 	.byte	0x04, 0x0a
        /*0082*/ 	.short	(.L_850 - .L_849)
	.align		4
.L_849:
        /*0084*/ 	.word	index@(.nv.constant0._ZN2at6native63_GLOBAL__N__7310b794_30_DistributionGeometricKernel_cu_fa6e70a443distribution_elementwise_grid_stride_kernelIfLi4EZNS0_9templates4cuda21uniform_and_transformIifPNS_17CUDAGeneratorImplEZZZNS4_16geometric_kernelIS7_EEvRNS_18TensorIteratorBaseEdT_ENKUlvE_clEvENKUlvE1_clEvEUlfE_EEvSA_T1_T2_EUlP24curandStatePhilox4_32_10E0_ZNS1_27distribution_nullary_kernelIif6float4S7_SJ_SE_EEvSA_SG_RKT3_T4_EUlifE_EEvlNS_15PhiloxCudaStateESF_SG_)
        /*0088*/ 	.short	0x0210
        /*008a*/ 	.short	0x0040


	//----- nvinfo : EIATTR_SW_WAR
	.align		4
.L_850:
        /*008c*/ 	.byte	0x04, 0x36
        /*008e*/ 	.short	(.L_852 - .L_851)
.L_851:
        /*0090*/ 	.word	0x00000008
.L_852:


//--------------------- .nv.info._ZN2at6native63_GLOBAL__N__7310b794_30_DistributionGeometricKernel_cu_fa6e70a443distribution_elementwise_grid_stride_kernelIfLi4EZNS0_9templates4cuda21uniform_and_transformIifPNS_17CUDAGeneratorImplEZZZNS4_16geometric_kernelIS7_EEvRNS_18TensorIteratorBaseEdT_ENKUlvE_clEvENKUlvE1_clEvEUlfE_EEvSA_T1_T2_EUlP24curandStatePhilox4_32_10E_ZNS1_27distribution_nullary_kernelIif7double2S7_SJ_SE_EEvSA_SG_RKT3_T4_EUlifE0_EEvlNS_15PhiloxCudaStateESF_SG_ --------------------------
	.section	.nv.info._ZN2at6native63_GLOBAL__N__7310b794_30_DistributionGeometricKernel_cu_fa6e70a443distribution_elementwise_grid_stride_kernelIfLi4EZNS0_9templates4cuda21uniform_and_transformIifPNS_17CUDAGeneratorImplEZZZNS4_16geometric_kernelIS7_EEvRNS_18TensorIteratorBaseEdT_ENKUlvE_clEvENKUlvE1_clEvEUlfE_EEvSA_T1_T2_EUlP24curandStatePhilox4_32_10E_ZNS1_27distribution_nullary_kernelIif7double2S7_SJ_SE_EEvSA_SG_RKT3_T4_EUlifE0_EEvlNS_15PhiloxCudaStateESF_SG_,"",@"SHT_CUDA_INFO"
	.sectionflags	@""
	.align	4


	//----- nvinfo : EIATTR_CUDA_API_VERSION
	.align		4
        /*0000*/ 	.byte	0x04, 0x37
        /*0002*/ 	.short	(.L_854 - .L_853)
.L_853:
        /*0004*/ 	.word	0x00000082


	//----- nvinfo : EIATTR_KPARAM_INFO
	.align		4
.L_854:
        /*0008*/ 	.byte	0x04, 0x17
        /*000a*/ 	.short	(.L_856 - .L_855)
.L_855:
        /*000c*/ 	.word	0x00000000
        /*0010*/ 	.short	0x0003
        /*0012*/ 	.short	0x0028
        /*0014*/ 	.byte	0x00, 0xf0, 0xa1, 0x06


	//----- nvinfo : EIATTR_KPARAM_INFO
	.align		4
.L_856:
        /*0018*/ 	.byte	0x04, 0x17
        /*001a*/ 	.short	(.L_858 - .L_857)
.L_857:
        /*001c*/ 	.word	0x00000000
        /*0020*/ 	.short	0x0002
        /*0022*/ 	.short	0x0020
        /*0024*/ 	.byte	0x00, 0xf0, 0x05, 0x00


	//----- nvinfo : EIATTR_KPARAM_INFO
	.align		4
.L_858:
        /*0028*/ 	.byte	0x04, 0x17
        /*002a*/ 	.short	(.L_860 - .L_859)
.L_859:
        /*002c*/ 	.word	0x00000000
        /*0030*/ 	.short	0x0001
        /*0032*/ 	.short	0x0008
        /*0034*/ 	.byte	0x00, 0xf0, 0x61, 0x00


	//----- nvinfo : EIATTR_KPARAM_INFO
	.align		4
.L_860:
        /*0038*/ 	.byte	0x04, 0x17
        /*003a*/ 	.short	(.L_862 - .L_861)
.L_861:
        /*003c*/ 	.word	0x00000000
        /*0040*/ 	.short	0x0000
        /*0042*/ 	.short	0x0000
        /*0044*/ 	.byte	0x00, 0xf0, 0x21, 0x00


	//----- nvinfo : EIATTR_SPARSE_MMA_MASK
	.align		4
.L_862:
        /*0048*/ 	.byte	0x03, 0x50
        /*004a*/ 	.short	0x0000


	//----- nvinfo : EIATTR_MAXREG_COUNT
	.align		4
        /*004c*/ 	.byte	0x03, 0x1b
        /*004e*/ 	.short	0x0040


	//----- nvinfo : EIATTR_NUM_BARRIERS
	.align		4
        /*0050*/ 	.byte	0x02, 0x4c
        /*0052*/ 	.byte	0x01
	.zero		1


	//----- nvinfo : EIATTR_MERCURY_ISA_VERSION
	.align		4
        /*0054*/ 	.byte	0x03, 0x5f
        /*0056*/ 	.short	0x0101


	//----- nvinfo : EIATTR_EXIT_INSTR_OFFSETS
	.align		4
        /*0058*/ 	.byte	0x04, 0x1c
        /*005a*/ 	.short	(.L_864 - .L_863)


	//   ....[0]....
.L_863:
        /*005c*/ 	.word	0x00000800


	//   ....[1]....
        /*0060*/ 	.word	0x000054a0


	//----- nvinfo : EIATTR_MAX_THREADS
	.align		4
.L_864:
        /*0064*/ 	.byte	0x04, 0x05
        /*0066*/ 	.short	(.L_866 - .L_865)
.L_865:
        /*0068*/ 	.word	0x00000100
        /*006c*/ 	.word	0x00000001
        /*0070*/ 	.word	0x00000001


	//----- nvinfo : EIATTR_CRS_STACK_SIZE
	.align		4
.L_866:
        /*0074*/ 	.byte	0x04, 0x1e
        /*0076*/ 	.short	(.L_868 - .L_867)
.L_867:
        /*0078*/ 	.word	0x00000000


	//----- nvinfo : EIATTR_CBANK_PARAM_SIZE
	.align		4
.L_868:
        /*007c*/ 	.byte	0x03, 0x19
        /*007e*/ 	.short	0x01d0


	//----- nvinfo : EIATTR_PARAM_CBANK
	.align		4
        /*0080*/ 	.byte	0x04, 0x0a
        /*0082*/ 	.short	(.L_870 - .L_869)
	.align		4
.L_869:
        /*0084*/ 	.word	index@(.nv.constant0._ZN2at6native63_GLOBAL__N__7310b794_30_DistributionGeometricKernel_cu_fa6e70a443distribution_elementwise_grid_stride_kernelIfLi4EZNS0_9templates4cuda21uniform_and_transformIifPNS_17CUDAGeneratorImplEZZZNS4_16geometric_kernelIS7_EEvRNS_18TensorIteratorBaseEdT_ENKUlvE_clEvENKUlvE1_clEvEUlfE_EEvSA_T1_T2_EUlP24curandStatePhilox4_32_10E_ZNS1_27distribution_nullary_kernelIif7double2S7_SJ_SE_EEvSA_SG_RKT3_T4_EUlifE0_EEvlNS_15PhiloxCudaStateESF_SG_)
        /*0088*/ 	.short	0x0210
        /*008a*/ 	.short	0x01d0


	//----- nvinfo : EIATTR_SW_WAR
	.align		4
.L_870:
        /*008c*/ 	.byte	0x04, 0x36
        /*008e*/ 	.short	(.L_872 - .L_871)
.L_871:
        /*0090*/ 	.word	0x00000008
.L_872:


//--------------------- .nv.info._ZN2at6native63_GLOBAL__N__7310b794_30_DistributionGeometricKernel_cu_fa6e70a443distribution_elementwise_grid_stride_kernelIfLi4EZNS0_9templates4cuda21uniform_and_transformIifPNS_17CUDAGeneratorImplEZZZNS4_16geometric_kernelIS7_EEvRNS_18TensorIteratorBaseEdT_ENKUlvE_clEvENKUlvE1_clEvEUlfE_EEvSA_T1_T2_EUlP24curandStatePhilox4_32_10E_ZNS1_27distribution_nullary_kernelIif7double2S7_SJ_SE_EEvSA_SG_RKT3_T4_EUlifE_EEvlNS_15PhiloxCudaStateESF_SG_ --------------------------
	.section	.nv.info._ZN2at6native63_GLOBAL__N__7310b794_30_DistributionGeometricKernel_cu_fa6e70a443distribution_elementwise_grid_stride_kernelIfLi4EZNS0_9templates4cuda21uniform_and_transformIifPNS_17CUDAGeneratorImplEZZZNS4_16geometric_kernelIS7_EEvRNS_18TensorIteratorBaseEdT_ENKUlvE_clEvENKUlvE1_clEvEUlfE_EEvSA_T1_T2_EUlP24curandStatePhilox4_32_10E_ZNS1_27distribution_nullary_kernelIif7double2S7_SJ_SE_EEvSA_SG_RKT3_T4_EUlifE_EEvlNS_15PhiloxCudaStateESF_SG_,"",@"SHT_CUDA_INFO"
	.sectionflags	@""
	.align	4


	//----- nvinfo : EIATTR_CUDA_API_VERSION
	.align		4
        /*0000*/ 	.byte	0x04, 0x37
        /*0002*/ 	.short	(.L_874 - .L_873)
.L_873:
        /*0004*/ 	.word	0x00000082


	//----- nvinfo : EIATTR_KPARAM_INFO
	.align		4
.L_874:
        /*0008*/ 	.byte	0x04, 0x17
        /*000a*/ 	.short	(.L_876 - .L_875)
.L_875:
        /*000c*/ 	.word	0x00000000
        /*0010*/ 	.short	0x0003
        /*0012*/ 	.short	0x0028
        /*0014*/ 	.byte	0x00, 0xf0, 0x61, 0x00


	//----- nvinfo : EIATTR_KPARAM_INFO
	.align		4
.L_876:
        /*0018*/ 	.byte	0x04, 0x17
        /*001a*/ 	.short	(.L_878 - .L_877)
.L_877:
        /*001c*/ 	.word	0x00000000
        /*0020*/ 	.short	0x0002
        /*0022*/ 	.short	0x0020
        /*0024*/ 	.byte	0x00, 0xf0, 0x05, 0x00


	//----- nvinfo : EIATTR_KPARAM_INFO
	.align		4
.L_878:
        /*0028*/ 	.byte	0x04, 0x17
        /*002a*/ 	.short	(.L_880 - .L_879)
.L_879:
        /*002c*/ 	.word	0x00000000
        /*0030*/ 	.short	0x0001
        /*0032*/ 	.short	0x0008
        /*0034*/ 	.byte	0x00, 0xf0, 0x61, 0x00


	//----- nvinfo : EIATTR_KPARAM_INFO
	.align		4
.L_880:
        /*0038*/ 	.byte	0x04, 0x17
        /*003a*/ 	.short	(.L_882 - .L_881)
.L_881:
        /*003c*/ 	.word	0x00000000
        /*0040*/ 	.short	0x0000
        /*0042*/ 	.short	0x0000
        /*0044*/ 	.byte	0x00, 0xf0, 0x21, 0x00


	//----- nvinfo : EIATTR_SPARSE_MMA_MASK
	.align		4
.L_882:
        /*0048*/ 	.byte	0x03, 0x50
        /*004a*/ 	.short	0x0000


	//----- nvinfo : EIATTR_MAXREG_COUNT
	.align		4
        /*004c*/ 	.byte	0x03, 0x1b
        /*004e*/ 	.short	0x0040


	//----- nvinfo : EIATTR_NUM_BARRIERS
	.align		4
        /*0050*/ 	.byte	0x02, 0x4c
        /*0052*/ 	.byte	0x01
	.zero		1


	//----- nvinfo : EIATTR_MERCURY_ISA_VERSION
	.align		4
        /*0054*/ 	.byte	0x03, 0x5f
        /*0056*/ 	.short	0x0101


	//----- nvinfo : EIATTR_EXIT_INSTR_OFFSETS
	.align		4
        /*0058*/ 	.byte	0x04, 0x1c
        /*005a*/ 	.short	(.L_884 - .L_883)


	//   ....[0]....
.L_883:
        /*005c*/ 	.word	0x00000840


	//   ....[1]....
        /*0060*/ 	.word	0x00001430


	//----- nvinfo : EIATTR_MAX_THREADS
	.align		4
.L_884:
        /*0064*/ 	.byte	0x04, 0x05
        /*0066*/ 	.short	(.L_886 - .L_885)
.L_885:
        /*0068*/ 	.word	0x00000100
        /*006c*/ 	.word	0x00000001
        /*0070*/ 	.word	0x00000001


	//----- nvinfo : EIATTR_CRS_STACK_SIZE
	.align		4
.L_886:
        /*0074*/ 	.byte	0x04, 0x1e
        /*0076*/ 	.short	(.L_888 - .L_887)
.L_887:
        /*0078*/ 	.word	0x00000000


	//----- nvinfo : EIATTR_CBANK_PARAM_SIZE
	.align		4
.L_888:
        /*007c*/ 	.byte	0x03, 0x19
        /*007e*/ 	.short	0x0040


	//----- nvinfo : EIATTR_PARAM_CBANK
	.align		4
        /*0080*/ 	.byte	0x04, 0x0a
        /*0082*/ 	.short	(.L_890 - .L_889)
	.align		4
.L_889:
        /*0084*/ 	.word	index@(.nv.constant0._ZN2at6native63_GLOBAL__N__7310b794_30_DistributionGeometricKernel_cu_fa6e70a443distribution_elementwise_grid_stride_kernelIfLi4EZNS0_9templates4cuda21uniform_and_transformIifPNS_17CUDAGeneratorImplEZZZNS4_16geometric_kernelIS7_EEvRNS_18TensorIteratorBaseEdT_ENKUlvE_clEvENKUlvE1_clEvEUlfE_EEvSA_T1_T2_EUlP24curandStatePhilox4_32_10E_ZNS1_27distribution_nullary_kernelIif7double2S7_SJ_SE_EEvSA_SG_RKT3_T4_EUlifE_EEvlNS_15PhiloxCudaStateESF_SG_)
        /*0088*/ 	.short	0x0210
        /*008a*/ 	.short	0x0040


	//----- nvinfo : EIATTR_SW_WAR
	.align		4
.L_890:
        /*008c*/ 	.byte	0x04, 0x36
        /*008e*/ 	.short	(.L_892 - .L_891)
.L_891:
        /*0090*/ 	.word	0x00000008
.L_892:


//--------------------- .nv.info._ZN2at6native63_GLOBAL__N__7310b794_30_DistributionGeometricKernel_cu_fa6e70a443distribution_elementwise_grid_stride_kernelIfLi4EZNS0_9templates4cuda21uniform_and_transformIafPNS_17CUDAGeneratorImplEZZZNS4_16geometric_kernelIS7_EEvRNS_18TensorIteratorBaseEdT_ENKUlvE_clEvENKUlvE0_clEvEUlfE_EEvSA_T1_T2_EUlP24curandStatePhilox4_32_10E0_ZNS1_27distribution_nullary_kernelIaf6float4S7_SJ_SE_EEvSA_SG_RKT3_T4_EUlifE0_EEvlNS_15PhiloxCudaStateESF_SG_ --------------------------
	.section	.nv.info._ZN2at6native63_GLOBAL__N__7310b794_30_DistributionGeometricKernel_cu_fa6e70a443distribution_elementwise_grid_stride_kernelIfLi4EZNS0_9templates4cuda21uniform_and_transformIafPNS_17CUDAGeneratorImplEZZZNS4_16geometric_kernelIS7_EEvRNS_18TensorIteratorBaseEdT_ENKUlvE_clEvENKUlvE0_clEvEUlfE_EEvSA_T1_T2_EUlP24curandStatePhilox4_32_10E0_ZNS1_27distribution_nullary_kernelIaf6float4S7_SJ_SE_EEvSA_SG_RKT3_T4_EUlifE0_EEvlNS_15PhiloxCudaStateESF_SG_,"",@"SHT_CUDA_INFO"
	.sectionflags	@""
	.align	4


	//----- nvinfo : EIATTR_CUDA_API_VERSION
	.align		4
        /*0000*/ 	.byte	0x04, 0x37
        /*0002*/ 	.short	(.L_894 - .L_893)
.L_893:
        /*0004*/ 	.word	0x00000082


	//----- nvinfo : EIATTR_KPARAM_INFO
	.align		4
.L_894:
        /*0008*/ 	.byte	0x04, 0x17
        /*000a*/ 	.short	(.L_896 - .L_895)
.L_895:
        /*000c*/ 	.word	0x00000000
        /*0010*/ 	.short	0x0003
        /*0012*/ 	.short	0x0028
        /*0014*/ 	.byte	0x00, 0xf0, 0xa1, 0x06


	//----- nvinfo : EIATTR_KPARAM_INFO
	.align		4
.L_896:
        /*0018*/ 	.byte	0x04, 0x17
        /*001a*/ 	.short	(.L_898 - .L_897)
.L_897:
        /*001c*/ 	.word	0x00000000
        /*0020*/ 	.short	0x0002
        /*0022*/ 	.short	0x0020
        /*0024*/ 	.byte	0x00, 0xf0, 0x05, 0x00


	//----- nvinfo : EIATTR_KPARAM_INFO
	.align		4
.L_898:
        /*0028*/ 	.byte	0x04, 0x17
        /*002a*/ 	.short	(.L_900 - .L_899)
.L_899:
        /*002c*/ 	.word	0x00000000
        /*0030*/ 	.short	0x0001
        /*0032*/ 	.short	0x0008
        /*0034*/ 	.byte	0x00, 0xf0, 0x61, 0x00


	//----- nvinfo : EIATTR_KPARAM_INFO
	.align		4
.L_900:
        /*0038*/ 	.byte	0x04, 0x17
        /*003a*/ 	.short	(.L_902 - .L_901)
.L_901:
        /*003c*/ 	.word	0x00000000
        /*0040*/ 	.short	0x0000
        /*0042*/ 	.short	0x0000
        /*0044*/ 	.byte	0x00, 0xf0, 0x21, 0x00


	//----- nvinfo : EIATTR_SPARSE_MMA_MASK
	.align		4
.L_902:
        /*0048*/ 	.byte	0x03, 0x50
        /*004a*/ 	.short	0x0000


	//----- nvinfo : EIATTR_MAXREG_COUNT
	.align		4
        /*004c*/ 	.byte	0x03, 0x1b
        /*004e*/ 	.short	0x0040


	//----- nvinfo : EIATTR_NUM_BARRIERS
	.align		4
        /*0050*/ 	.byte	0x02, 0x4c
        /*0052*/ 	.byte	0x01
	.zero		1


	//----- nvinfo : EIATTR_MERCURY_ISA_VERSION
	.align		4
        /*0054*/ 	.byte	0x03, 0x5f
        /*0056*/ 	.short	0x0101


	//----- nvinfo : EIATTR_EXIT_INSTR_OFFSETS
	.align		4
        /*0058*/ 	.byte	0x04, 0x1c
        /*005a*/ 	.short	(.L_904 - .L_903)


	//   ....[0]....
.L_903:
        /*005c*/ 	.word	0x00000810


	//   ....[1]....
        /*0060*/ 	.word	0x000052b0


	//----- nvinfo : EIATTR_MAX_THREADS
	.align		4
.L_904:
        /*0064*/ 	.byte	0x04, 0x05
        /*0066*/ 	.short	(.L_906 - .L_905)
.L_905:
        /*0068*/ 	.word	0x00000100
        /*006c*/ 	.word	0x00000001
        /*0070*/ 	.word	0x00000001


	//----- nvinfo : EIATTR_CRS_STACK_SIZE
	.align		4
.L_906:
        /*0074*/ 	.byte	0x04, 0x1e
        /*0076*/ 	.short	(.L_908 - .L_907)
.L_907:
        /*0078*/ 	.word	0x00000000


	//----- nvinfo : EIATTR_CBANK_PARAM_SIZE
	.align		4
.L_908:
        /*007c*/ 	.byte	0x03, 0x19
        /*007e*/ 	.short	0x01d0


	//----- nvinfo : EIATTR_PARAM_CBANK
	.align		4
        /*0080*/ 	.byte	0x04, 0x0a
        /*0082*/ 	.short	(.L_910 - .L_909)
	.align		4
.L_909:
        /*0084*/ 	.word	index@(.nv.constant0._ZN2at6native63_GLOBAL__N__7310b794_30_DistributionGeometricKernel_cu_fa6e70a443distribution_elementwise_grid_stride_kernelIfLi4EZNS0_9templates4cuda21uniform_and_transformIafPNS_17CUDAGeneratorImplEZZZNS4_16geometric_kernelIS7_EEvRNS_18TensorIteratorBaseEdT_ENKUlvE_clEvENKUlvE0_clEvEUlfE_EEvSA_T1_T2_EUlP24curandStatePhilox4_32_10E0_ZNS1_27distribution_nullary_kernelIaf6float4S7_SJ_SE_EEvSA_SG_RKT3_T4_EUlifE0_EEvlNS_15PhiloxCudaStateESF_SG_)
        /*0088*/ 	.short	0x0210
        /*008a*/ 	.short	0x01d0


	//----- nvinfo : EIATTR_SW_WAR
	.align		4
.L_910:
        /*008c*/ 	.byte	0x04, 0x36
        /*008e*/ 	.short	(.L_912 - .L_911)
.L_911:
        /*0090*/ 	.word	0x00000008
.L_912:


//--------------------- .nv.info._ZN2at6native63_GLOBAL__N__7310b794_30_DistributionGeometricKernel_cu_fa6e70a443distribution_elementwise_grid_stride_kernelIfLi4EZNS0_9templates4cuda21uniform_and_transformIafPNS_17CUDAGeneratorImplEZZZNS4_16geometric_kernelIS7_EEvRNS_18TensorIteratorBaseEdT_ENKUlvE_clEvENKUlvE0_clEvEUlfE_EEvSA_T1_T2_EUlP24curandStatePhilox4_32_10E0_ZNS1_27distribution_nullary_kernelIaf6float4S7_SJ_SE_EEvSA_SG_RKT3_T4_EUlifE_EEvlNS_15PhiloxCudaStateESF_SG_ --------------------------
	.section	.nv.info._ZN2at6native63_GLOBAL__N__7310b794_30_DistributionGeometricKernel_cu_fa6e70a443distribution_elementwise_grid_stride_kernelIfLi4EZNS0_9templates4cuda21uniform_and_transformIafPNS_17CUDAGeneratorImplEZZZNS4_16geometric_kernelIS7_EEvRNS_18TensorIteratorBaseEdT_ENKUlvE_clEvENKUlvE0_clEvEUlfE_EEvSA_T1_T2_EUlP24curandStatePhilox4_32_10E0_ZNS1_27distribution_nullary_kernelIaf6float4S7_SJ_SE_EEvSA_SG_RKT3_T4_EUlifE_EEvlNS_15PhiloxCudaStateESF_SG_,"",@"SHT_CUDA_INFO"
	.sectionflags	@""
	.align	4


	//----- nvinfo : EIATTR_CUDA_API_VERSION
	.align		4
        /*0000*/ 	.byte	0x04, 0x37
        /*0002*/ 	.short	(.L_914 - .L_913)
.L_913:
        /*0004*/ 	.word	0x00000082


	//----- nvinfo : EIATTR_KPARAM_INFO
	.align		4
.L_914:
        /*0008*/ 	.byte	0x04, 0x17
        /*000a*/ 	.short	(.L_916 - .L_915)
.L_915:
        /*000c*/ 	.word	0x00000000
        /*0010*/ 	.short	0x0003
        /*0012*/ 	.short	0x0028
        /*0014*/ 	.byte	0x00, 0xf0, 0x61, 0x00


	//----- nvinfo : EIATTR_KPARAM_INFO
	.align		4
.L_916:
        /*0018*/ 	.byte	0x04, 0x17
        /*001a*/ 	.short	(.L_918 - .L_917)
.L_917:
        /*001c*/ 	.word	0x00000000
        /*0020*/ 	.short	0x0002
        /*0022*/ 	.short	0x0020
        /*0024*/ 	.byte	0x00, 0xf0, 0x05, 0x00


	//----- nvinfo : EIATTR_KPARAM_INFO
	.align		4
.L_918:
        /*0028*/ 	.byte	0x04, 0x17
        /*002a*/ 	.short	(.L_920 - .L_919)
.L_919:
        /*002c*/ 	.word	0x00000000
        /*0030*/ 	.short	0x0001
        /*0032*/ 	.short	0x0008
        /*0034*/ 	.byte	0x00, 0xf0, 0x61, 0x00


	//----- nvinfo : EIATTR_KPARAM_INFO
	.align		4
.L_920:
        /*0038*/ 	.byte	0x04, 0x17
        /*003a*/ 	.short	(.L_922 - .L_921)
.L_921:
        /*003c*/ 	.word	0x00000000
        /*0040*/ 	.short	0x0000
        /*0042*/ 	.short	0x0000
        /*0044*/ 	.byte	0x00, 0xf0, 0x21, 0x00


	//----- nvinfo : EIATTR_SPARSE_MMA_MASK
	.align		4
.L_922:
        /*0048*/ 	.byte	0x03, 0x50
        /*004a*/ 	.short	0x0000


	//----- nvinfo : EIATTR_MAXREG_COUNT
	.align		4
        /*004c*/ 	.byte	0x03, 0x1b
        /*004e*/ 	.short	0x0040


	//----- nvinfo : EIATTR_NUM_BARRIERS
	.align		4
        /*0050*/ 	.byte	0x02, 0x4c
        /*0052*/ 	.byte	0x01
	.zero		1


	//----- nvinfo : EIATTR_MERCURY_ISA_VERSION
	.align		4
        /*0054*/ 	.byte	0x03, 0x5f
        /*0056*/ 	.short	0x0101


	//----- nvinfo : EIATTR_EXIT_INSTR_OFFSETS
	.align		4
        /*0058*/ 	.byte	0x04, 0x1c
        /*005a*/ 	.short	(.L_924 - .L_923)


	//   ....[0]....
.L_923:
        /*005c*/ 	.word	0x00000840


	//   ....[1]....
        /*0060*/ 	.word	0x000013c0


	//----- nvinfo : EIATTR_MAX_THREADS
	.align		4
.L_924:
        /*0064*/ 	.byte	0x04, 0x05
        /*0066*/ 	.short	(.L_926 - .L_925)
.L_925:
        /*0068*/ 	.word	0x00000100
        /*006c*/ 	.word	0x00000001
        /*0070*/ 	.word	0x00000001


	//----- nvinfo : EIATTR_CRS_STACK_SIZE
	.align		4
.L_926:
        /*0074*/ 	.byte	0x04, 0x1e
        /*0076*/ 	.short	(.L_928 - .L_927)
.L_927:
        /*0078*/ 	.word	0x00000000


	//----- nvinfo : EIATTR_CBANK_PARAM_SIZE
	.align		4
.L_928:
        /*007c*/ 	.byte	0x03, 0x19
        /*007e*/ 	.short	0x0040


	//----- nvinfo : EIATTR_PARAM_CBANK
	.align		4
        /*0080*/ 	.byte	0x04, 0x0a
        /*0082*/ 	.short	(.L_930 - .L_929)
	.align		4
.L_929:
        /*0084*/ 	.word	index@(.nv.constant0._ZN2at6native63_GLOBAL__N__7310b794_30_DistributionGeometricKernel_cu_fa6e70a443distribution_elementwise_grid_stride_kernelIfLi4EZNS0_9templates4cuda21uniform_and_transformIafPNS_17CUDAGeneratorImplEZZZNS4_16geometric_kernelIS7_EEvRNS_18TensorIteratorBaseEdT_ENKUlvE_clEvENKUlvE0_clEvEUlfE_EEvSA_T1_T2_EUlP24curandStatePhilox4_32_10E0_ZNS1_27distribution_nullary_kernelIaf6float4S7_SJ_SE_EEvSA_SG_RKT3_T4_EUlifE_EEvlNS_15PhiloxCudaStateESF_SG_)
        /*0088*/ 	.short	0x0210
        /*008a*/ 	.short	0x0040


	//----- nvinfo : EIATTR_SW_WAR
	.align		4
.L_930:
        /*008c*/ 	.byte	0x04, 0x36
        /*008e*/ 	.short	(.L_932 - .L_931)
.L_931:
        /*0090*/ 	.word	0x00000008
.L_932:


//--------------------- .nv.info._ZN2at6native63_GLOBAL__N__7310b794_30_DistributionGeometricKernel_cu_fa6e70a443distribution_elementwise_grid_stride_kernelIfLi4EZNS0_9templates4cuda21uniform_and_transformIafPNS_17CUDAGeneratorImplEZZZNS4_16geometric_kernelIS7_EEvRNS_18TensorIteratorBaseEdT_ENKUlvE_clEvENKUlvE0_clEvEUlfE_EEvSA_T1_T2_EUlP24curandStatePhilox4_32_10E_ZNS1_27distribution_nullary_kernelIaf7double2S7_SJ_SE_EEvSA_SG_RKT3_T4_EUlifE0_EEvlNS_15PhiloxCudaStateESF_SG_ --------------------------
	.section	.nv.info._ZN2at6native63_GLOBAL__N__7310b794_30_DistributionGeometricKernel_cu_fa6e70a443distribution_elementwise_grid_stride_kernelIfLi4EZNS0_9templates4cuda21uniform_and_transformIafPNS_17CUDAGeneratorImplEZZZNS4_16geometric_kernelIS7_EEvRNS_18TensorIteratorBaseEdT_ENKUlvE_clEvENKUlvE0_clEvEUlfE_EEvSA_T1_T2_EUlP24curandStatePhilox4_32_10E_ZNS1_27distribution_nullary_kernelIaf7double2S7_SJ_SE_EEvSA_SG_RKT3_T4_EUlifE0_EEvlNS_15PhiloxCudaStateESF_SG_,"",@"SHT_CUDA_INFO"
	.sectionflags	@""
	.align	4


	//----- nvinfo : EIATTR_CUDA_API_VERSION
	.align		4
        /*0000*/ 	.byte	0x04, 0x37
        /*0002*/ 	.short	(.L_934 - .L_933)
.L_933:
        /*0004*/ 	.word	0x00000082


	//----- nvinfo : EIATTR_KPARAM_INFO
	.align		4
.L_934:
        /*0008*/ 	.byte	0x04, 0x17
        /*000a*/ 	.short	(.L_936 - .L_935)
.L_935:
        /*000c*/ 	.word	0x00000000
        /*0010*/ 	.short	0x0003
        /*0012*/ 	.short	0x0028
        /*0014*/ 	.byte	0x00, 0xf0, 0xa1, 0x06


	//----- nvinfo : EIATTR_KPARAM_INFO
	.align		4
.L_936:
        /*0018*/ 	.byte	0x04, 0x17
        /*001a*/ 	.short	(.L_938 - .L_937)
.L_937:
        /*001c*/ 	.word	0x00000000
        /*0020*/ 	.short	0x0002
        /*0022*/ 	.short	0x0020
        /*0024*/ 	.byte	0x00, 0xf0, 0x05, 0x00


	//----- nvinfo : EIATTR_KPARAM_INFO
	.align		4
.L_938:
        /*0028*/ 	.byte	0x04, 0x17
        /*002a*/ 	.short	(.L_940 - .L_939)
.L_939:
        /*002c*/ 	.word	0x00000000
        /*0030*/ 	.short	0x0001
        /*0032*/ 	.short	0x0008
        /*0034*/ 	.byte	0x00, 0xf0, 0x61, 0x00


	//----- nvinfo : EIATTR_KPARAM_INFO
	.align		4
.L_940:
        /*0038*/ 	.byte	0x04, 0x17
        /*003a*/ 	.short	(.L_942 - .L_941)
.L_941:
        /*003c*/ 	.word	0x00000000
        /*0040*/ 	.short	0x0000
        /*0042*/ 	.short	0x0000
        /*0044*/ 	.byte	0x00, 0xf0, 0x21, 0x00


	//----- nvinfo : EIATTR_SPARSE_MMA_MASK
	.align		4
.L_942:
        /*0048*/ 	.byte	0x03, 0x50
        /*004a*/ 	.short	0x0000


	//----- nvinfo : EIATTR_MAXREG_COUNT
	.align		4
        /*004c*/ 	.byte	0x03, 0x1b
        /*004e*/ 	.short	0x0040


	//----- nvinfo : EIATTR_NUM_BARRIERS
	.align		4
        /*0050*/ 	.byte	0x02, 0x4c
        /*0052*/ 	.byte	0x01
	.zero		1


	//----- nvinfo : EIATTR_MERCURY_ISA_VERSION
	.align		4
        /*0054*/ 	.byte	0x03, 0x5f
        /*0056*/ 	.short	0x0101


	//----- nvinfo : EIATTR_EXIT_INSTR_OFFSETS
	.align		4
        /*0058*/ 	.byte	0x04, 0x1c
        /*005a*/ 	.short	(.L_944 - .L_943)


	//   ....[0]....
.L_943:
        /*005c*/ 	.word	0x00000800


	//   ....[1]....
        /*0060*/ 	.word	0x000054a0


	//----- nvinfo : EIATTR_MAX_THREADS
	.align		4
.L_944:
        /*0064*/ 	.byte	0x04, 0x05
        /*0066*/ 	.short	(.L_946 - .L_945)
.L_945:
        /*0068*/ 	.word	0x00000100
        /*006c*/ 	.word	0x00000001
        /*0070*/ 	.word	0x00000001


	//----- nvinfo : EIATTR_CRS_STACK_SIZE
	.align		4
.L_946:
        /*0074*/ 	.byte	0x04, 0x1e
        /*0076*/ 	.short	(.L_948 - .L_947)
.L_947:
        /*0078*/ 	.word	0x00000000


	//----- nvinfo : EIATTR_CBANK_PARAM_SIZE
	.align		4
.L_948:
        /*007c*/ 	.byte	0x03, 0x19
        /*007e*/ 	.short	0x01d0


	//----- nvinfo : EIATTR_PARAM_CBANK
	.align		4
        /*0080*/ 	.byte	0x04, 0x0a
        /*0082*/ 	.short	(.L_950 - .L_949)
	.align		4
.L_949:
        /*0084*/ 	.word	index@(.nv.constant0._ZN2at6native63_GLOBAL__N__7310b794_30_DistributionGeometricKernel_cu_fa6e70a443distribution_elementwise_grid_stride_kernelIfLi4EZNS0_9templates4cuda21uniform_and_transformIafPNS_17CUDAGeneratorImplEZZZNS4_16geometric_kernelIS7_EEvRNS_18TensorIteratorBaseEdT_ENKUlvE_clEvENKUlvE0_clEvEUlfE_EEvSA_T1_T2_EUlP24curandStatePhilox4_32_10E_ZNS1_27distribution_nullary_kernelIaf7double2S7_SJ_SE_EEvSA_SG_RKT3_T4_EUlifE0_EEvlNS_15PhiloxCudaStateESF_SG_)
        /*0088*/ 	.short	0x0210
        /*008a*/ 	.short	0x01d0


	//----- nvinfo : EIATTR_SW_WAR
	.align		4
.L_950:
        /*008c*/ 	.byte	0x04, 0x36
        /*008e*/ 	.short	(.L_952 - .L_951)
.L_951:
        /*0090*/ 	.word	0x00000008
.L_952:


//--------------------- .nv.info._ZN2at6native63_GLOBAL__N__7310b794_30_DistributionGeometricKernel_cu_fa6e70a443distribution_elementwise_grid_stride_kernelIfLi4EZNS0_9templates4cuda21uniform_and_transformIafPNS_17CUDAGeneratorImplEZZZNS4_16geometric_kernelIS7_EEvRNS_18TensorIteratorBaseEdT_ENKUlvE_clEvENKUlvE0_clEvEUlfE_EEvSA_T1_T2_EUlP24curandStatePhilox4_32_10E_ZNS1_27distribution_nullary_kernelIaf7double2S7_SJ_SE_EEvSA_SG_RKT3_T4_EUlifE_EEvlNS_15PhiloxCudaStateESF_SG_ --------------------------
	.section	.nv.info._ZN2at6native63_GLOBAL__N__7310b794_30_DistributionGeometricKernel_cu_fa6e70a443distribution_elementwise_grid_stride_kernelIfLi4EZNS0_9templates4cuda21uniform_and_transformIafPNS_17CUDAGeneratorImplEZZZNS4_16geometric_kernelIS7_EEvRNS_18TensorIteratorBaseEdT_ENKUlvE_clEvENKUlvE0_clEvEUlfE_EEvSA_T1_T2_EUlP24curandStatePhilox4_32_10E_ZNS1_27distribution_nullary_kernelIaf7double2S7_SJ_SE_EEvSA_SG_RKT3_T4_EUlifE_EEvlNS_15PhiloxCudaStateESF_SG_,"",@"SHT_CUDA_INFO"
	.sectionflags	@""
	.align	4


	//----- nvinfo : EIATTR_CUDA_API_VERSION
	.align		4
        /*0000*/ 	.byte	0x04, 0x37
        /*0002*/ 	.short	(.L_954 - .L_953)
.L_953:
        /*0004*/ 	.word	0x00000082


	//----- nvinfo : EIATTR_KPARAM_INFO
	.align		4
.L_954:
        /*0008*/ 	.byte	0x04, 0x17
        /*000a*/ 	.short	(.L_956 - .L_955)
.L_955:
        /*000c*/ 	.word	0x00000000
        /*0010*/ 	.short	0x0003
        /*0012*/ 	.short	0x0028
        /*0014*/ 	.byte	0x00, 0xf0, 0x61, 0x00


	//----- nvinfo : EIATTR_KPARAM_INFO
	.align		4
.L_956:
        /*0018*/ 	.byte	0x04, 0x17
        /*001a*/ 	.short	(.L_958 - .L_957)
.L_957:
        /*001c*/ 	.word	0x00000000
        /*0020*/ 	.short	0x0002
        /*0022*/ 	.short	0x0020
        /*0024*/ 	.byte	0x00, 0xf0, 0x05, 0x00


	//----- nvinfo : EIATTR_KPARAM_INFO
	.align		4
.L_958:
        /*0028*/ 	.byte	0x04, 0x17
        /*002a*/ 	.short	(.L_960 - .L_959)
.L_959:
        /*002c*/ 	.word	0x00000000
        /*0030*/ 	.short	0x0001
        /*0032*/ 	.short	0x0008
        /*0034*/ 	.byte	0x00, 0xf0, 0x61, 0x00


	//----- nvinfo : EIATTR_KPARAM_INFO
	.align		4
.L_960:
        /*0038*/ 	.byte	0x04, 0x17
        /*003a*/ 	.short	(.L_962 - .L_961)
.L_961:
        /*003c*/ 	.word	0x00000000
        /*0040*/ 	.short	0x0000
        /*0042*/ 	.short	0x0000
        /*0044*/ 	.byte	0x00, 0xf0, 0x21, 0x00


	//----- nvinfo : EIATTR_SPARSE_MMA_MASK
	.align		4
.L_962:
        /*0048*/ 	.byte	0x03, 0x50
        /*004a*/ 	.short	0x0000


	//----- nvinfo : EIATTR_MAXREG_COUNT
	.align		4
        /*004c*/ 	.byte	0x03, 0x1b
        /*004e*/ 	.short	0x0040


	//----- nvinfo : EIATTR_NUM_BARRIERS
	.align		4
        /*0050*/ 	.byte	0x02, 0x4c
        /*0052*/ 	.byte	0x01
	.zero		1


	//----- nvinfo : EIATTR_MERCURY_ISA_VERSION
	.align		4
        /*0054*/ 	.byte	0x03, 0x5f
        /*0056*/ 	.short	0x0101


	//----- nvinfo : EIATTR_EXIT_INSTR_OFFSETS
	.align		4
        /*0058*/ 	.byte	0x04, 0x1c
        /*005a*/ 	.short	(.L_964 - .L_963)


	//   ....[0]....
.L_963:
        /*005c*/ 	.word	0x00000840


	//   ....[1]....
        /*0060*/ 	.word	0x00001430


	//----- nvinfo : EIATTR_MAX_THREADS
	.align		4
.L_964:
        /*0064*/ 	.byte	0x04, 0x05
        /*0066*/ 	.short	(.L_966 - .L_965)
.L_965:
        /*0068*/ 	.word	0x00000100
        /*006c*/ 	.word	0x00000001
        /*0070*/ 	.word	0x00000001


	//----- nvinfo : EIATTR_CRS_STACK_SIZE
	.align		4
.L_966:
        /*0074*/ 	.byte	0x04, 0x1e
        /*0076*/ 	.short	(.L_968 - .L_967)
.L_967:
        /*0078*/ 	.word	0x00000000


	//----- nvinfo : EIATTR_CBANK_PARAM_SIZE
	.align		4
.L_968:
        /*007c*/ 	.byte	0x03, 0x19
        /*007e*/ 	.short	0x0040


	//----- nvinfo : EIATTR_PARAM_CBANK
	.align		4
        /*0080*/ 	.byte	0x04, 0x0a
        /*0082*/ 	.short	(.L_970 - .L_969)
	.align		4
.L_969:
        /*0084*/ 	.word	index@(.nv.constant0._ZN2at6native63_GLOBAL__N__7310b794_30_DistributionGeometricKernel_cu_fa6e70a443distribution_elementwise_grid_stride_kernelIfLi4EZNS0_9templates4cuda21uniform_and_transformIafPNS_17CUDAGeneratorImplEZZZNS4_16geometric_kernelIS7_EEvRNS_18TensorIteratorBaseEdT_ENKUlvE_clEvENKUlvE0_clEvEUlfE_EEvSA_T1_T2_EUlP24curandStatePhilox4_32_10E_ZNS1_27distribution_nullary_kernelIaf7double2S7_SJ_SE_EEvSA_SG_RKT3_T4_EUlifE_EEvlNS_15PhiloxCudaStateESF_SG_)
        /*0088*/ 	.short	0x0210
        /*008a*/ 	.short	0x0040


	//----- nvinfo : EIATTR_SW_WAR
	.align		4
.L_970:
        /*008c*/ 	.byte	0x04, 0x36
        /*008e*/ 	.short	(.L_972 - .L_971)
.L_971:
        /*0090*/ 	.word	0x00000008
.L_972:


//--------------------- .nv.info._ZN2at6native63_GLOBAL__N__7310b794_30_DistributionGeometricKernel_cu_fa6e70a443distribution_elementwise_grid_stride_kernelIfLi4EZNS0_9templates4cuda21uniform_and_transformIhfPNS_17CUDAGeneratorImplEZZZNS4_16geometric_kernelIS7_EEvRNS_18TensorIteratorBaseEdT_ENKUlvE_clEvENKUlvE_clEvEUlfE_EEvSA_T1_T2_EUlP24curandStatePhilox4_32_10E0_ZNS1_27distribution_nullary_kernelIhf6float4S7_SJ_SE_EEvSA_SG_RKT3_T4_EUlifE0_EEvlNS_15PhiloxCudaStateESF_SG_ --------------------------
	.section	.nv.info._ZN2at6native63_GLOBAL__N__7310b794_30_DistributionGeometricKernel_cu_fa6e70a443distribution_elementwise_grid_stride_kernelIfLi4EZNS0_9templates4cuda21uniform_and_transformIhfPNS_17CUDAGeneratorImplEZZZNS4_16geometric_kernelIS7_EEvRNS_18TensorIteratorBaseEdT_ENKUlvE_clEvENKUlvE_clEvEUlfE_EEvSA_T1_T2_EUlP24curandStatePhilox4_32_10E0_ZNS1_27distribution_nullary_kernelIhf6float4S7_SJ_SE_EEvSA_SG_RKT3_T4_EUlifE0_EEvlNS_15PhiloxCudaStateESF_SG_,"",@"SHT_CUDA_INFO"
	.sectionflags	@""
	.align	4


	//----- nvinfo : EIATTR_CUDA_API_VERSION
	.align		4
        /*0000*/ 	.byte	0x04, 0x37
        /*0002*/ 	.short	(.L_974 - .L_973)
.L_973:
        /*0004*/ 	.word	0x00000082


	//----- nvinfo : EIATTR_KPARAM_INFO
	.align		4
.L_974:
        /*0008*/ 	.byte	0x04, 0x17
        /*000a*/ 	.short	(.L_976 - .L_975)
.L_975:
        /*000c*/ 	.word	0x00000000
        /*0010*/ 	.short	0x0003
        /*0012*/ 	.short	0x0028
        /*0014*/ 	.byte	0x00, 0xf0, 0xa1, 0x06


	//----- nvinfo : EIATTR_KPARAM_INFO
	.align		4
.L_976:
        /*0018*/ 	.byte	0x04, 0x17
        /*001a*/ 	.short	(.L_978 - .L_977)
.L_977:
        /*001c*/ 	.word	0x00000000
        /*0020*/ 	.short	0x0002
        /*0022*/ 	.short	0x0020
        /*0024*/ 	.byte	0x00, 0xf0, 0x05, 0x00


	//----- nvinfo : EIATTR_KPARAM_INFO
	.align		4
.L_978:
        /*0028*/ 	.byte	0x04, 0x17
        /*002a*/ 	.short	(.L_980 - .L_979)
.L_979:
        /*002c*/ 	.word	0x00000000
        /*0030*/ 	.short	0x0001
        /*0032*/ 	.short	0x0008
        /*0034*/ 	.byte	0x00, 0xf0, 0x61, 0x00


	//----- nvinfo : EIATTR_KPARAM_INFO
	.align		4
.L_980:
        /*0038*/ 	.byte	0x04, 0x17
        /*003a*/ 	.short	(.L_982 - .L_981)
.L_981:
        /*003c*/ 	.word	0x00000000
        /*0040*/ 	.short	0x0000
        /*0042*/ 	.short	0x0000
        /*0044*/ 	.byte	0x00, 0xf0, 0x21, 0x00


	//----- nvinfo : EIATTR_SPARSE_MMA_MASK
	.align		4
.L_982:
        /*0048*/ 	.byte	0x03, 0x50
        /*004a*/ 	.short	0x0000


	//----- nvinfo : EIATTR_MAXREG_COUNT
	.align		4
        /*004c*/ 	.byte	0x03, 0x1b
        /*004e*/ 	.short	0x0040


	//----- nvinfo : EIATTR_NUM_BARRIERS
	.align		4
        /*0050*/ 	.byte	0x02, 0x4c
        /*0052*/ 	.byte	0x01
	.zero		1


	//----- nvinfo : EIATTR_MERCURY_ISA_VERSION
	.align		4
        /*0054*/ 	.byte	0x03, 0x5f
        /*0056*/ 	.short	0x0101


	//----- nvinfo : EIATTR_EXIT_INSTR_OFFSETS
	.align		4
        /*0058*/ 	.byte	0x04, 0x1c
        /*005a*/ 	.short	(.L_984 - .L_983)


	//   ....[0]....
.L_983:
        /*005c*/ 	.word	0x00000810


	//   ....[1]....
        /*0060*/ 	.word	0x000052b0


	//----- nvinfo : EIATTR_MAX_THREADS
	.align		4
.L_984:
        /*0064*/ 	.byte	0x04, 0x05
        /*0066*/ 	.short	(.L_986 - .L_985)
.L_985:
        /*0068*/ 	.word	0x00000100
        /*006c*/ 	.word	0x00000001
        /*0070*/ 	.word	0x00000001


	//----- nvinfo : EIATTR_CRS_STACK_SIZE
	.align		4
.L_986:
        /*0074*/ 	.byte	0x04, 0x1e
        /*0076*/ 	.short	(.L_988 - .L_987)
.L_987:
        /*0078*/ 	.word	0x00000000


	//----- nvinfo : EIATTR_CBANK_PARAM_SIZE
	.align		4
.L_988:
        /*007c*/ 	.byte	0x03, 0x19
        /*007e*/ 	.short	0x01d0


	//----- nvinfo : EIATTR_PARAM_CBANK
	.align		4
        /*0080*/ 	.byte	0x04, 0x0a
        /*0082*/ 	.short	(.L_990 - .L_989)
	.align		4
.L_989:
        /*0084*/ 	.word	index@(.nv.constant0._ZN2at6native63_GLOBAL__N__7310b794_30_DistributionGeometricKernel_cu_fa6e70a443distribution_elementwise_grid_stride_kernelIfLi4EZNS0_9templates4cuda21uniform_and_transformIhfPNS_17CUDAGeneratorImplEZZZNS4_16geometric_kernelIS7_EEvRNS_18TensorIteratorBaseEdT_ENKUlvE_clEvENKUlvE_clEvEUlfE_EEvSA_T1_T2_EUlP24curandStatePhilox4_32_10E0_ZNS1_27distribution_nullary_kernelIhf6float4S7_SJ_SE_EEvSA_SG_RKT3_T4_EUlifE0_EEvlNS_15PhiloxCudaStateESF_SG_)
        /*0088*/ 	.short	0x0210
        /*008a*/ 	.short	0x01d0


	//----- nvinfo : EIATTR_SW_WAR
	.align		4
.L_990:
        /*008c*/ 	.byte	0x04, 0x36
        /*008e*/ 	.short	(.L_992 - .L_991)
.L_991:
        /*0090*/ 	.word	0x00000008
.L_992:


//--------------------- .nv.info._ZN2at6native63_GLOBAL__N__7310b794_30_DistributionGeometricKernel_cu_fa6e70a443distribution_elementwise_grid_stride_kernelIfLi4EZNS0_9templates4cuda21uniform_and_transformIhfPNS_17CUDAGeneratorImplEZZZNS4_16geometric_kernelIS7_EEvRNS_18TensorIteratorBaseEdT_ENKUlvE_clEvENKUlvE_clEvEUlfE_EEvSA_T1_T2_EUlP24curandStatePhilox4_32_10E0_ZNS1_27distribution_nullary_kernelIhf6float4S7_SJ_SE_EEvSA_SG_RKT3_T4_EUlifE_EEvlNS_15PhiloxCudaStateESF_SG_ --------------------------
	.section	.nv.info._ZN2at6native63_GLOBAL__N__7310b794_30_DistributionGeometricKernel_cu_fa6e70a443distribution_elementwise_grid_stride_kernelIfLi4EZNS0_9templates4cuda21uniform_and_transformIhfPNS_17CUDAGeneratorImplEZZZNS4_16geometric_kernelIS7_EEvRNS_18TensorIteratorBaseEdT_ENKUlvE_clEvENKUlvE_clEvEUlfE_EEvSA_T1_T2_EUlP24curandStatePhilox4_32_10E0_ZNS1_27distribution_nullary_kernelIhf6float4S7_SJ_SE_EEvSA_SG_RKT3_T4_EUlifE_EEvlNS_15PhiloxCudaStateESF_SG_,"",@"SHT_CUDA_INFO"
	.sectionflags	@""
	.align	4


	//----- nvinfo : EIATTR_CUDA_API_VERSION
	.align		4
        /*0000*/ 	.byte	0x04, 0x37
        /*0002*/ 	.short	(.L_994 - .L_993)
.L_993:
        /*0004*/ 	.word	0x00000082


	//----- nvinfo : EIATTR_KPARAM_INFO
	.align		4
.L_994:
        /*0008*/ 	.byte	0x04, 0x17
        /*000a*/ 	.short	(.L_996 - .L_995)
.L_995:
        /*000c*/ 	.word	0x00000000
        /*0010*/ 	.short	0x0003
        /*0012*/ 	.short	0x0028
        /*0014*/ 	.byte	0x00, 0xf0, 0x61, 0x00


	//----- nvinfo : EIATTR_KPARAM_INFO
	.align		4
.L_996:
        /*0018*/ 	.byte	0x04, 0x17
        /*001a*/ 	.short	(.L_998 - .L_997)
.L_997:
        /*001c*/ 	.word	0x00000000
        /*0020*/ 	.short	0x0002
        /*0022*/ 	.short	0x0020
        /*0024*/ 	.byte	0x00, 0xf0, 0x05, 0x00


	//----- nvinfo : EIATTR_KPARAM_INFO
	.align		4
.L_998:
        /*0028*/ 	.byte	0x04, 0x17
        /*002a*/ 	.short	(.L_1000 - .L_999)
.L_999:
        /*002c*/ 	.word	0x00000000
        /*0030*/ 	.short	0x0001
        /*0032*/ 	.short	0x0008
        /*0034*/ 	.byte	0x00, 0xf0, 0x61, 0x00


	//----- nvinfo : EIATTR_KPARAM_INFO
	.align		4
.L_1000:
        /*0038*/ 	.byte	0x04, 0x17
        /*003a*/ 	.short	(.L_1002 - .L_1001)
.L_1001:
        /*003c*/ 	.word	0x00000000
        /*0040*/ 	.short	0x0000
        /*0042*/ 	.short	0x0000
        /*0044*/ 	.byte	0x00, 0xf0, 0x21, 0x00


	//----- nvinfo : EIATTR_SPARSE_MMA_MASK
	.align		4
.L_1002:
        /*0048*/ 	.byte	0x03, 0x50
        /*004a*/ 	.short	0x0000


	//----- nvinfo : EIATTR_MAXREG_COUNT
	.align		4
        /*004c*/ 	.byte	0x03, 0x1b
        /*004e*/ 	.short	0x0040


	//----- nvinfo : EIATTR_NUM_BARRIERS
	.align		4
        /*0050*/ 	.byte	0x02, 0x4c
        /*0052*/ 	.byte	0x01
	.zero		1


	//----- nvinfo : EIATTR_MERCURY_ISA_VERSION
	.align		4
        /*0054*/ 	.byte	0x03, 0x5f
        /*0056*/ 	.short	0x0101


	//----- nvinfo : EIATTR_EXIT_INSTR_OFFSETS
	.align		4
        /*0058*/ 	.byte	0x04, 0x1c
        /*005a*/ 	.short	(.L_1004 - .L_1003)


	//   ....[0]....
.L_1003:
        /*005c*/ 	.word	0x00000840


	//   ....[1]....
        /*0060*/ 	.word	0x000013c0


	//----- nvinfo : EIATTR_MAX_THREADS
	.align		4
.L_1004:
        /*0064*/ 	.byte	0x04, 0x05
        /*0066*/ 	.short	(.L_1006 - .L_1005)
.L_1005:
        /*0068*/ 	.word	0x00000100
        /*006c*/ 	.word	0x00000001
        /*0070*/ 	.word	0x00000001


	//----- nvinfo : EIATTR_CRS_STACK_SIZE
	.align		4
.L_1006:
        /*0074*/ 	.byte	0x04, 0x1e
        /*0076*/ 	.short	(.L_1008 - .L_1007)
.L_1007:
        /*0078*/ 	.word	0x00000000


	//----- nvinfo : EIATTR_CBANK_PARAM_SIZE
	.align		4
.L_1008:
        /*007c*/ 	.byte	0x03, 0x19
        /*007e*/ 	.short	0x0040


	//----- nvinfo : EIATTR_PARAM_CBANK
	.align		4
        /*0080*/ 	.byte	0x04, 0x0a
        /*0082*/ 	.short	(.L_1010 - .L_1009)
	.align		4
.L_1009:
        /*0084*/ 	.word	index@(.nv.constant0._ZN2at6native63_GLOBAL__N__7310b794_30_DistributionGeometricKernel_cu_fa6e70a443distribution_elementwise_grid_stride_kernelIfLi4EZNS0_9templates4cuda21uniform_and_transformIhfPNS_17CUDAGeneratorImplEZZZNS4_16geometric_kernelIS7_EEvRNS_18TensorIteratorBaseEdT_ENKUlvE_clEvENKUlvE_clEvEUlfE_EEvSA_T1_T2_EUlP24curandStatePhilox4_32_10E0_ZNS1_27distribution_nullary_kernelIhf6float4S7_SJ_SE_EEvSA_SG_RKT3_T4_EUlifE_EEvlNS_15PhiloxCudaStateESF_SG_)
        /*0088*/ 	.short	0x0210
        /*008a*/ 	.short	0x0040


	//----- nvinfo : EIATTR_SW_WAR
	.align		4
.L_1010:
        /*008c*/ 	.byte	0x04, 0x36
        /*008e*/ 	.short	(.L_1012 - .L_1011)
.L_1011:
        /*0090*/ 	.word	0x00000008
.L_1012:


//--------------------- .nv.info._ZN2at6native63_GLOBAL__N__7310b794_30_DistributionGeometricKernel_cu_fa6e70a443distribution_elementwise_grid_stride_kernelIfLi4EZNS0_9templates4cuda21uniform_and_transformIhfPNS_17CUDAGeneratorImplEZZZNS4_16geometric_kernelIS7_EEvRNS_18TensorIteratorBaseEdT_ENKUlvE_clEvENKUlvE_clEvEUlfE_EEvSA_T1_T2_EUlP24curandStatePhilox4_32_10E_ZNS1_27distribution_nullary_kernelIhf7double2S7_SJ_SE_EEvSA_SG_RKT3_T4_EUlifE0_EEvlNS_15PhiloxCudaStateESF_SG_ --------------------------
	.section	.nv.info._ZN2at6native63_GLOBAL__N__7310b794_30_DistributionGeometricKernel_cu_fa6e70a443distribution_elementwise_grid_stride_kernelIfLi4EZNS0_9templates4cuda21uniform_and_transformIhfPNS_17CUDAGeneratorImplEZZZNS4_16geometric_kernelIS7_EEvRNS_18TensorIteratorBaseEdT_ENKUlvE_clEvENKUlvE_clEvEUlfE_EEvSA_T1_T2_EUlP24curandStatePhilox4_32_10E_ZNS1_27distribution_nullary_kernelIhf7double2S7_SJ_SE_EEvSA_SG_RKT3_T4_EUlifE0_EEvlNS_15PhiloxCudaStateESF_SG_,"",@"SHT_CUDA_INFO"
	.sectionflags	@""
	.align	4


	//----- nvinfo : EIATTR_CUDA_API_VERSION
	.align		4
        /*0000*/ 	.byte	0x04, 0x37
        /*0002*/ 	.short	(.L_1014 - .L_1013)
.L_1013:
        /*0004*/ 	.word	0x00000082


	//----- nvinfo : EIATTR_KPARAM_INFO
	.align		4
.L_1014:
        /*0008*/ 	.byte	0x04, 0x17
        /*000a*/ 	.short	(.L_1016 - .L_1015)
.L_1015:
        /*000c*/ 	.word	0x00000000
        /*0010*/ 	.short	0x0003
        /*0012*/ 	.short	0x0028
        /*0014*/ 	.byte	0x00, 0xf0, 0xa1, 0x06


	//----- nvinfo : EIATTR_KPARAM_INFO
	.align		4
.L_1016:
        /*0018*/ 	.byte	0x04, 0x17
        /*001a*/ 	.short	(.L_1018 - .L_1017)
.L_1017:
        /*001c*/ 	.word	0x00000000
        /*0020*/ 	.short	0x0002
        /*0022*/ 	.short	0x0020
        /*0024*/ 	.byte	0x00, 0xf0, 0x05, 0x00


	//----- nvinfo : EIATTR_KPARAM_INFO
	.align		4
.L_1018:
        /*0028*/ 	.byte	0x04, 0x17
        /*002a*/ 	.short	(.L_1020 - .L_1019)
.L_1019:
        /*002c*/ 	.word	0x00000000
        /*0030*/ 	.short	0x0001
        /*0032*/ 	.short	0x0008
        /*0034*/ 	.byte	0x00, 0xf0, 0x61, 0x00


	//----- nvinfo : EIATTR_KPARAM_INFO
	.align		4
.L_1020:
        /*0038*/ 	.byte	0x04, 0x17
        /*003a*/ 	.short	(.L_1022 - .L_1021)
.L_1021:
        /*003c*/ 	.word	0x00000000
        /*0040*/ 	.short	0x0000
        /*0042*/ 	.short	0x0000
        /*0044*/ 	.byte	0x00, 0xf0, 0x21, 0x00


	//----- nvinfo : EIATTR_SPARSE_MMA_MASK
	.align		4
.L_1022:
        /*0048*/ 	.byte	0x03, 0x50
        /*004a*/ 	.short	0x0000


	//----- nvinfo : EIATTR_MAXREG_COUNT
	.align		4
        /*004c*/ 	.byte	0x03, 0x1b
        /*004e*/ 	.short	0x0040


	//----- nvinfo : EIATTR_NUM_BARRIERS
	.align		4
        /*0050*/ 	.byte	0x02, 0x4c
        /*0052*/ 	.byte	0x01
	.zero		1


	//----- nvinfo : EIATTR_MERCURY_ISA_VERSION
	.align		4
        /*0054*/ 	.byte	0x03, 0x5f
        /*0056*/ 	.short	0x0101


	//----- nvinfo : EIATTR_EXIT_INSTR_OFFSETS
	.align		4
        /*0058*/ 	.byte	0x04, 0x1c
        /*005a*/ 	.short	(.L_1024 - .L_1023)


	//   ....[0]....
.L_1023:
        /*005c*/ 	.word	0x00000800


	//   ....[1]....
        /*0060*/ 	.word	0x000054a0


	//----- nvinfo : EIATTR_MAX_THREADS
	.align		4
.L_1024:
        /*0064*/ 	.byte	0x04, 0x05
        /*0066*/ 	.short	(.L_1026 - .L_1025)
.L_1025:
        /*0068*/ 	.word	0x00000100
        /*006c*/ 	.word	0x00000001
        /*0070*/ 	.word	0x00000001


	//----- nvinfo : EIATTR_CRS_STACK_SIZE
	.align		4
.L_1026:
        /*0074*/ 	.byte	0x04, 0x1e
        /*0076*/ 	.short	(.L_1028 - .L_1027)
.L_1027:
        /*0078*/ 	.word	0x00000000


	//----- nvinfo : EIATTR_CBANK_PARAM_SIZE
	.align		4
.L_1028:
        /*007c*/ 	.byte	0x03, 0x19
        /*007e*/ 	.short	0x01d0


	//----- nvinfo : EIATTR_PARAM_CBANK
	.align		4
        /*0080*/ 	.byte	0x04, 0x0a
        /*0082*/ 	.short	(.L_1030 - .L_1029)
	.align		4
.L_1029:
        /*0084*/ 	.word	index@(.nv.constant0._ZN2at6native63_GLOBAL__N__7310b794_30_DistributionGeometricKernel_cu_fa6e70a443distribution_elementwise_grid_stride_kernelIfLi4EZNS0_9templates4cuda21uniform_and_transformIhfPNS_17CUDAGeneratorImplEZZZNS4_16geometric_kernelIS7_EEvRNS_18TensorIteratorBaseEdT_ENKUlvE_clEvENKUlvE_clEvEUlfE_EEvSA_T1_T2_EUlP24curandStatePhilox4_32_10E_ZNS1_27distribution_nullary_kernelIhf7double2S7_SJ_SE_EEvSA_SG_RKT3_T4_EUlifE0_EEvlNS_15PhiloxCudaStateESF_SG_)
        /*0088*/ 	.short	0x0210
        /*008a*/ 	.short	0x01d0


	//----- nvinfo : EIATTR_SW_WAR
	.align		4
.L_1030:
        /*008c*/ 	.byte	0x04, 0x36
        /*008e*/ 	.short	(.L_1032 - .L_1031)
.L_1031:
        /*0090*/ 	.word	0x00000008
.L_1032:


//--------------------- .nv.info._ZN2at6native63_GLOBAL__N__7310b794_30_DistributionGeometricKernel_cu_fa6e70a443distribution_elementwise_grid_stride_kernelIfLi4EZNS0_9templates4cuda21uniform_and_transformIhfPNS_17CUDAGeneratorImplEZZZNS4_16geometric_kernelIS7_EEvRNS_18TensorIteratorBaseEdT_ENKUlvE_clEvENKUlvE_clEvEUlfE_EEvSA_T1_T2_EUlP24curandStatePhilox4_32_10E_ZNS1_27distribution_nullary_kernelIhf7double2S7_SJ_SE_EEvSA_SG_RKT3_T4_EUlifE_EEvlNS_15PhiloxCudaStateESF_SG_ --------------------------
	.section	.nv.info._ZN2at6native63_GLOBAL__N__7310b794_30_DistributionGeometricKernel_cu_fa6e70a443distribution_elementwise_grid_stride_kernelIfLi4EZNS0_9templates4cuda21uniform_and_transformIhfPNS_17CUDAGeneratorImplEZZZNS4_16geometric_kernelIS7_EEvRNS_18TensorIteratorBaseEdT_ENKUlvE_clEvENKUlvE_clEvEUlfE_EEvSA_T1_T2_EUlP24curandStatePhilox4_32_10E_ZNS1_27distribution_nullary_kernelIhf7double2S7_SJ_SE_EEvSA_SG_RKT3_T4_EUlifE_EEvlNS_15PhiloxCudaStateESF_SG_,"",@"SHT_CUDA_INFO"
	.sectionflags	@""
	.align	4


	//----- nvinfo : EIATTR_CUDA_API_VERSION
	.align		4
        /*0000*/ 	.byte	0x04, 0x37
        /*0002*/ 	.short	(.L_1034 - .L_1033)
.L_1033:
        /*0004*/ 	.word	0x00000082


	//----- nvinfo : EIATTR_KPARAM_INFO
	.align		4
.L_1034:
        /*0008*/ 	.byte	0x04, 0x17
        /*000a*/ 	.short	(.L_1036 - .L_1035)
.L_1035:
        /*000c*/ 	.word	0x00000000
        /*0010*/ 	.short	0x0003
        /*0012*/ 	.short	0x0028
        /*0014*/ 	.byte	0x00, 0xf0, 0x61, 0x00


	//----- nvinfo : EIATTR_KPARAM_INFO
	.align		4
.L_1036:
        /*0018*/ 	.byte	0x04, 0x17
        /*001a*/ 	.short	(.L_1038 - .L_1037)
.L_1037:
        /*001c*/ 	.word	0x00000000
        /*0020*/ 	.short	0x0002
        /*0022*/ 	.short	0x0020
        /*0024*/ 	.byte	0x00, 0xf0, 0x05, 0x00


	//----- nvinfo : EIATTR_KPARAM_INFO
	.align		4
.L_1038:
        /*0028*/ 	.byte	0x04, 0x17
        /*002a*/ 	.short	(.L_1040 - .L_1039)
.L_1039:
        /*002c*/ 	.word	0x00000000
        /*0030*/ 	.short	0x0001
        /*0032*/ 	.short	0x0008
        /*0034*/ 	.byte	0x00, 0xf0, 0x61, 0x00


	//----- nvinfo : EIATTR_KPARAM_INFO
	.align		4
.L_1040:
        /*0038*/ 	.byte	0x04, 0x17
        /*003a*/ 	.short	(.L_1042 - .L_1041)
.L_1041:
        /*003c*/ 	.word	0x00000000
        /*0040*/ 	.short	0x0000
        /*0042*/ 	.short	0x0000
        /*0044*/ 	.byte	0x00, 0xf0, 0x21, 0x00


	//----- nvinfo : EIATTR_SPARSE_MMA_MASK
	.align		4
.L_1042:
        /*0048*/ 	.byte	0x03, 0x50
        /*004a*/ 	.short	0x0000


	//----- nvinfo : EIATTR_MAXREG_COUNT
	.align		4
        /*004c*/ 	.byte	0x03, 0x1b
        /*004e*/ 	.short	0x0040


	//----- nvinfo : EIATTR_NUM_BARRIERS
	.align		4
        /*0050*/ 	.byte	0x02, 0x4c
        /*0052*/ 	.byte	0x01
	.zero		1


	//----- nvinfo : EIATTR_MERCURY_ISA_VERSION
	.align		4
        /*0054*/ 	.byte	0x03, 0x5f
        /*0056*/ 	.short	0x0101


	//----- nvinfo : EIATTR_EXIT_INSTR_OFFSETS
	.align		4
        /*0058*/ 	.byte	0x04, 0x1c
        /*005a*/ 	.short	(.L_1044 - .L_1043)


	//   ....[0]....
.L_1043:
        /*005c*/ 	.word	0x00000840


	//   ....[1]....
        /*0060*/ 	.word	0x00001430


	//----- nvinfo : EIATTR_MAX_THREADS
	.align		4
.L_1044:
        /*0064*/ 	.byte	0x04, 0x05
        /*0066*/ 	.short	(.L_1046 - .L_1045)
.L_1045:
        /*0068*/ 	.word	0x00000100
        /*006c*/ 	.word	0x00000001
        /*0070*/ 	.word	0x00000001


	//----- nvinfo : EIATTR_CRS_STACK_SIZE
	.align		4
.L_1046:
        /*0074*/ 	.byte	0x04, 0x1e
        /*0076*/ 	.short	(.L_1048 - .L_1047)
.L_1047:
        /*0078*/ 	.word	0x00000000


	//----- nvinfo : EIATTR_CBANK_PARAM_SIZE
	.align		4
.L_1048:
        /*007c*/ 	.byte	0x03, 0x19
        /*007e*/ 	.short	0x0040


	//----- nvinfo : EIATTR_PARAM_CBANK
	.align		4
        /*0080*/ 	.byte	0x04, 0x0a
        /*0082*/ 	.short	(.L_1050 - .L_1049)
	.align		4
.L_1049:
        /*0084*/ 	.word	index@(.nv.constant0._ZN2at6native63_GLOBAL__N__7310b794_30_DistributionGeometricKernel_cu_fa6e70a443distribution_elementwise_grid_stride_kernelIfLi4EZNS0_9templates4cuda21uniform_and_transformIhfPNS_17CUDAGeneratorImplEZZZNS4_16geometric_kernelIS7_EEvRNS_18TensorIteratorBaseEdT_ENKUlvE_clEvENKUlvE_clEvEUlfE_EEvSA_T1_T2_EUlP24curandStatePhilox4_32_10E_ZNS1_27distribution_nullary_kernelIhf7double2S7_SJ_SE_EEvSA_SG_RKT3_T4_EUlifE_EEvlNS_15PhiloxCudaStateESF_SG_)
        /*0088*/ 	.short	0x0210
        /*008a*/ 	.short	0x0040


	//----- nvinfo : EIATTR_SW_WAR
	.align		4
.L_1050:
        /*008c*/ 	.byte	0x04, 0x36
        /*008e*/ 	.short	(.L_1052 - .L_1051)
.L_1051:
        /*0090*/ 	.word	0x00000008
.L_1052:


//--------------------- .nv.callgraph             --------------------------
	.section	.nv.callgraph,"",@"SHT_CUDA_CALLGRAPH"
	.align	4
	.sectionentsize	8
	.align		4
        /*0000*/ 	.word	0x00000000
	.align		4
        /*0004*/ 	.word	0xffffffff
	.align		4
        /*0008*/ 	.word	0x00000000
	.align		4
        /*000c*/ 	.word	0xfffffffe
	.align		4
        /*0010*/ 	.word	0x00000000
	.align		4
        /*0014*/ 	.word	0xfffffffd
	.align		4
        /*0018*/ 	.word	0x00000000
	.align		4
        /*001c*/ 	.word	0xfffffffc


//--------------------- .nv.constant4             --------------------------
	.section	.nv.constant4,"a",@progbits
	.align	8
	.align		8
.nv.constant4:
        /*0000*/ 	.dword	precalc_xorwow_matrix
	.align		8
        /*0008*/ 	.dword	precalc_xorwow_offset_matrix
	.align		8
        /*0010*/ 	.dword	mrg32k3aM1
	.align		8
        /*0018*/ 	.dword	mrg32k3aM2
	.align		8
        /*0020*/ 	.dword	mrg32k3aM1SubSeq
	.align		8
        /*0028*/ 	.dword	mrg32k3aM2SubSeq
	.align		8
        /*0030*/ 	.dword	mrg32k3aM1Seq
	.align		8
        /*0038*/ 	.dword	mrg32k3aM2Seq
	.align		8
        /*0040*/ 	.dword	_ZN61_INTERNAL_7310b794_30_DistributionGeometricKernel_cu_fa6e70a44cuda3std3__45__cpo5beginE
	.align		8
        /*0048*/ 	.dword	_ZN61_INTERNAL_7310b794_30_DistributionGeometricKernel_cu_fa6e70a44cuda3std3__45__cpo3endE
	.align		8
        /*0050*/ 	.dword	_ZN61_INTERNAL_7310b794_30_DistributionGeometricKernel_cu_fa6e70a44cuda3std3__45__cpo6cbeginE
	.align		8
        /*0058*/ 	.dword	_ZN61_INTERNAL_7310b794_30_DistributionGeometricKernel_cu_fa6e70a44cuda3std3__45__cpo4cendE
	.align		8
        /*0060*/ 	.dword	_ZN61_INTERNAL_7310b794_30_DistributionGeometricKernel_cu_fa6e70a44cuda3std3__45__cpo6rbeginE
	.align		8
        /*0068*/ 	.dword	_ZN61_INTERNAL_7310b794_30_DistributionGeometricKernel_cu_fa6e70a44cuda3std3__45__cpo4rendE
	.align		8
        /*0070*/ 	.dword	_ZN61_INTERNAL_7310b794_30_DistributionGeometricKernel_cu_fa6e70a44cuda3std3__45__cpo7crbeginE
	.align		8
        /*0078*/ 	.dword	_ZN61_INTERNAL_7310b794_30_DistributionGeometricKernel_cu_fa6e70a44cuda3std3__45__cpo5crendE
	.align		8
        /*0080*/ 	.dword	_ZN61_INTERNAL_7310b794_30_DistributionGeometricKernel_cu_fa6e70a44cuda3std3__463_GLOBAL__N__7310b794_30_DistributionGeometricKernel_cu_fa6e70a46ignoreE
	.align		8
        /*0088*/ 	.dword	_ZN61_INTERNAL_7310b794_30_DistributionGeometricKernel_cu_fa6e70a44cuda3std3__419piecewise_constructE
	.align		8
        /*0090*/ 	.dword	_ZN61_INTERNAL_7310b794_30_DistributionGeometricKernel_cu_fa6e70a44cuda3std3__48in_placeE
	.align		8
        /*0098*/ 	.dword	_ZN61_INTERNAL_7310b794_30_DistributionGeometricKernel_cu_fa6e70a44cuda3std3__420unreachable_sentinelE
	.align		8
        /*00a0*/ 	.dword	_ZN61_INTERNAL_7310b794_30_DistributionGeometricKernel_cu_fa6e70a44cuda3std6ranges3__45__cpo4swapE
	.align		8
        /*00a8*/ 	.dword	_ZN61_INTERNAL_7310b794_30_DistributionGeometricKernel_cu_fa6e70a44cuda3std6ranges3__45__cpo9iter_moveE
	.align		8
        /*00b0*/ 	.dword	_ZN61_INTERNAL_7310b794_30_DistributionGeometricKernel_cu_fa6e70a44cuda3std6ranges3__45__cpo5beginE
	.align		8
        /*00b8*/ 	.dword	_ZN61_INTERNAL_7310b794_30_DistributionGeometricKernel_cu_fa6e70a44cuda3std6ranges3__45__cpo3endE
	.align		8
        /*00c0*/ 	.dword	_ZN61_INTERNAL_7310b794_30_DistributionGeometricKernel_cu_fa6e70a44cuda3std6ranges3__45__cpo6cbeginE
	.align		8
        /*00c8*/ 	.dword	_ZN61_INTERNAL_7310b794_30_DistributionGeometricKernel_cu_fa6e70a44cuda3std6ranges3__45__cpo4cendE
	.align		8
        /*00d0*/ 	.dword	_ZN61_INTERNAL_7310b794_30_DistributionGeometricKernel_cu_fa6e70a44cuda3std6ranges3__45__cpo7advanceE
	.align		8
        /*00d8*/ 	.dword	_ZN61_INTERNAL_7310b794_30_DistributionGeometricKernel_cu_fa6e70a44cuda3std6ranges3__45__cpo9iter_swapE
	.align		8
        /*00e0*/ 	.dword	_ZN61_INTERNAL_7310b794_30_DistributionGeometricKernel_cu_fa6e70a44cuda3std6ranges3__45__cpo4nextE
	.align		8
        /*00e8*/ 	.dword	_ZN61_INTERNAL_7310b794_30_DistributionGeometricKernel_cu_fa6e70a44cuda3std6ranges3__45__cpo4prevE
	.align		8
        /*00f0*/ 	.dword	_ZN61_INTERNAL_7310b794_30_DistributionGeometricKernel_cu_fa6e70a44cuda3std6ranges3__45__cpo4dataE
	.align		8
        /*00f8*/ 	.dword	_ZN61_INTERNAL_7310b794_30_DistributionGeometricKernel_cu_fa6e70a44cuda3std6ranges3__45__cpo5cdataE
	.align		8
        /*0100*/ 	.dword	_ZN61_INTERNAL_7310b794_30_DistributionGeometricKernel_cu_fa6e70a44cuda3std6ranges3__45__cpo4sizeE
	.align		8
        /*0108*/ 	.dword	_ZN61_INTERNAL_7310b794_30_DistributionGeometricKernel_cu_fa6e70a44cuda3std6ranges3__45__cpo5ssizeE
	.align		8
        /*0110*/ 	.dword	_ZN61_INTERNAL_7310b794_30_DistributionGeometricKernel_cu_fa6e70a44cuda3std6ranges3__45__cpo8distanceE
	.align		8
        /*0118*/ 	.dword	_ZN61_INTERNAL_7310b794_30_DistributionGeometricKernel_cu_fa6e70a46thrust23THRUST_300001_SM_900_NS6system6detail10sequential3seqE


//--------------------- .nv.constant3             --------------------------
	.section	.nv.constant3,"a",@progbits
	.align	8
.nv.constant3:
	.type		__cr_lgamma_table,@object
	.size		__cr_lgamma_table,(.L_8 - __cr_lgamma_table)
__cr_lgamma_table:
        /*0000*/ 	.byte	0x00, 0x00, 0x00, 0x00, 0x00, 0x00, 0x00, 0x00, 0x00, 0x00, 0x00, 0x00, 0x00, 0x00, 0x00, 0x00
        /*0010*/ 	.byte	0xef, 0x39, 0xfa, 0xfe, 0x42, 0x2e, 0xe6, 0x3f, 0x02, 0x20, 0x2a, 0xfa, 0x0b, 0xab, 0xfc, 0x3f
        /*0020*/ 	.byte	0xf9, 0x2c, 0x92, 0x7c, 0xa7, 0x6c, 0x09, 0x40, 0xc9, 0x79, 0x44, 0x3c, 0x64, 0x26, 0x13, 0x40
        /*0030*/ 	.byte	0xca, 0x01, 0xcf, 0x3a, 0x27, 0x51, 0x1a, 0x40, 0x30, 0xcc, 0x2d, 0xf3, 0xe1, 0x0c, 0x21, 0x40
        /*0040*/ 	.byte	0x0d, 0xb7, 0xfc, 0x82, 0x8e, 0x35, 0x25, 0x40
.L_8:


//--------------------- .text._ZN2at6native63_GLOBAL__N__7310b794_30_DistributionGeometricKernel_cu_fa6e70a443distribution_elementwise_grid_stride_kernelIfLi4EZNS0_9templates4cuda21uniform_and_transformIN3c108BFloat16EfPNS_17CUDAGeneratorImplEZZZNS4_16geometric_kernelIS9_EEvRNS_18TensorIteratorBaseEdT_ENKUlvE_clEvENKUlvE7_clEvEUlfE_EEvSC_T1_T2_EUlP24curandStatePhilox4_32_10E0_ZNS1_27distribution_nullary_kernelIS7_f6float4S9_SL_SG_EEvSC_SI_RKT3_T4_EUlifE0_EEvlNS_15PhiloxCudaStateESH_SI_ --------------------------
	.section	.text._ZN2at6native63_GLOBAL__N__7310b794_30_DistributionGeometricKernel_cu_fa6e70a443distribution_elementwise_grid_stride_kernelIfLi4EZNS0_9templates4cuda21uniform_and_transformIN3c108BFloat16EfPNS_17CUDAGeneratorImplEZZZNS4_16geometric_kernelIS9_EEvRNS_18TensorIteratorBaseEdT_ENKUlvE_clEvENKUlvE7_clEvEUlfE_EEvSC_T1_T2_EUlP24curandStatePhilox4_32_10E0_ZNS1_27distribution_nullary_kernelIS7_f6float4S9_SL_SG_EEvSC_SI_RKT3_T4_EUlifE0_EEvlNS_15PhiloxCudaStateESH_SI_,"ax",@progbits
	.align	128
.text._ZN2at6native63_GLOBAL__N__7310b794_30_DistributionGeometricKernel_cu_fa6e70a443distribution_elementwise_grid_stride_kernelIfLi4EZNS0_9templates4cuda21uniform_and_transformIN3c108BFloat16EfPNS_17CUDAGeneratorImplEZZZNS4_16geometric_kernelIS9_EEvRNS_18TensorIteratorBaseEdT_ENKUlvE_clEvENKUlvE7_clEvEUlfE_EEvSC_T1_T2_EUlP24curandStatePhilox4_32_10E0_ZNS1_27distribution_nullary_kernelIS7_f6float4S9_SL_SG_EEvSC_SI_RKT3_T4_EUlifE0_EEvlNS_15PhiloxCudaStateESH_SI_:
        .type           _ZN2at6native63_GLOBAL__N__7310b794_30_DistributionGeometricKernel_cu_fa6e70a443distribution_elementwise_grid_stride_kernelIfLi4EZNS0_9templates4cuda21uniform_and_transformIN3c108BFloat16EfPNS_17CUDAGeneratorImplEZZZNS4_16geometric_kernelIS9_EEvRNS_18TensorIteratorBaseEdT_ENKUlvE_clEvENKUlvE7_clEvEUlfE_EEvSC_T1_T2_EUlP24curandStatePhilox4_32_10E0_ZNS1_27distribution_nullary_kernelIS7_f6float4S9_SL_SG_EEvSC_SI_RKT3_T4_EUlifE0_EEvlNS_15PhiloxCudaStateESH_SI_,@function
        .size           _ZN2at6native63_GLOBAL__N__7310b794_30_DistributionGeometricKernel_cu_fa6e70a443distribution_elementwise_grid_stride_kernelIfLi4EZNS0_9templates4cuda21uniform_and_transformIN3c108BFloat16EfPNS_17CUDAGeneratorImplEZZZNS4_16geometric_kernelIS9_EEvRNS_18TensorIteratorBaseEdT_ENKUlvE_clEvENKUlvE7_clEvEUlfE_EEvSC_T1_T2_EUlP24curandStatePhilox4_32_10E0_ZNS1_27distribution_nullary_kernelIS7_f6float4S9_SL_SG_EEvSC_SI_RKT3_T4_EUlifE0_EEvlNS_15PhiloxCudaStateESH_SI_,(.L_x_648 - _ZN2at6native63_GLOBAL__N__7310b794_30_DistributionGeometricKernel_cu_fa6e70a443distribution_elementwise_grid_stride_kernelIfLi4EZNS0_9templates4cuda21uniform_and_transformIN3c108BFloat16EfPNS_17CUDAGeneratorImplEZZZNS4_16geometric_kernelIS9_EEvRNS_18TensorIteratorBaseEdT_ENKUlvE_clEvENKUlvE7_clEvEUlfE_EEvSC_T1_T2_EUlP24curandStatePhilox4_32_10E0_ZNS1_27distribution_nullary_kernelIS7_f6float4S9_SL_SG_EEvSC_SI_RKT3_T4_EUlifE0_EEvlNS_15PhiloxCudaStateESH_SI_)
        .other          _ZN2at6native63_GLOBAL__N__7310b794_30_DistributionGeometricKernel_cu_fa6e70a443distribution_elementwise_grid_stride_kernelIfLi4EZNS0_9templates4cuda21uniform_and_transformIN3c108BFloat16EfPNS_17CUDAGeneratorImplEZZZNS4_16geometric_kernelIS9_EEvRNS_18TensorIteratorBaseEdT_ENKUlvE_clEvENKUlvE7_clEvEUlfE_EEvSC_T1_T2_EUlP24curandStatePhilox4_32_10E0_ZNS1_27distribution_nullary_kernelIS7_f6float4S9_SL_SG_EEvSC_SI_RKT3_T4_EUlifE0_EEvlNS_15PhiloxCudaStateESH_SI_,@"STO_CUDA_ENTRY STV_DEFAULT"
_ZN2at6native63_GLOBAL__N__7310b794_30_DistributionGeometricKernel_cu_fa6e70a443distribution_elementwise_grid_stride_kernelIfLi4EZNS0_9templates4cuda21uniform_and_transformIN3c108BFloat16EfPNS_17CUDAGeneratorImplEZZZNS4_16geometric_kernelIS9_EEvRNS_18TensorIteratorBaseEdT_ENKUlvE_clEvENKUlvE7_clEvEUlfE_EEvSC_T1_T2_EUlP24curandStatePhilox4_32_10E0_ZNS1_27distribution_nullary_kernelIS7_f6float4S9_SL_SG_EEvSC_SI_RKT3_T4_EUlifE0_EEvlNS_15PhiloxCudaStateESH_SI_:
[----:B------:R-:W-:Y:S08]  /*0000*/  LDC R1, c[0x0][0x28] ;  /* 0x00000a00ff017b82 */ /* 0x000ff00000000800 */
[----:B------:R-:W0:Y:S01]  /*0010*/  LDC R9, c[0x0][0x220] ;  /* 0x00008800ff097b82 */ /* 0x000e220000000800 */
[----:B------:R-:W-:Y:S01]  /*0020*/  ULDC.U8 UR4, c[0x0][0x22c] ;  /* 0x00008b0000047ab9 */ /* 0x000fe20000000000 */
[----:B------:R-:W-:Y:S01]  /*0030*/  ULDC.64 UR60, c[0x0][0x208] ;  /* 0x00008200003c7ab9 */ /* 0x000fe20000000a00 */
[----:B------:R-:W-:-:S05]  /*0040*/  ISETP.NE.AND P0, PT, RZ, UR4, PT ;  /* 0x00000004ff007c0c */ /* 0x000fca000bf05270 */
[----:B------:R-:W1:Y:S01]  /*0050*/  LDC R34, c[0x0][0x224] ;  /* 0x00008900ff227b82 */ /* 0x000e620000000800 */
[----:B------:R-:W-:Y:S01]  /*0060*/  ULDC.64 UR4, c[0x0][0x218] ;  /* 0x0000860000047ab9 */ /* 0x000fe20000000a00 */
[----:B------:R-:W2:Y:S06]  /*0070*/  S2R R6, SR_TID.X ;  /* 0x0000000000067919 */ /* 0x000eac0000002100 */
[----:B------:R-:W3:Y:S01]  /*0080*/  @P0 LDC R5, c[0x0][0x228] ;  /* 0x00008a00ff050b82 */ /* 0x000ee20000000800 */
[----:B0-----:R-:W-:Y:S01]  /*0090*/  @P0 MOV R2, R9 ;  /* 0x0000000900020202 */ /* 0x001fe20000000f00 */
[----:B-1----:R-:W-:-:S06]  /*00a0*/  @P0 IMAD.MOV.U32 R3, RZ, RZ, R34 ;  /* 0x000000ffff030224 */ /* 0x002fcc00078e0022 */
[----:B------:R-:W3:Y:S01]  /*00b0*/  @P0 LDG.E.64 R2, desc[UR60][R2.64] ;  /* 0x0000003c02020981 */ /* 0x000ee2000c1e1b00 */
[----:B------:R-:W-:Y:S01]  /*00c0*/  MOV R16, UR4 ;  /* 0x0000000400107c02 */ /* 0x000fe20008000f00 */
[----:B------:R-:W-:-:S06]  /*00d0*/  IMAD.U32 R17, RZ, RZ, UR5 ;  /* 0x00000005ff117e24 */ /* 0x000fcc000f8e00ff */
[----:B------:R-:W4:Y:S01]  /*00e0*/  @P0 LDG.E.64 R16, desc[UR60][R16.64] ;  /* 0x0000003c10100981 */ /* 0x000f22000c1e1b00 */
[----:B------:R-:W2:Y:S01]  /*00f0*/  S2UR UR4, SR_CTAID.X ;  /* 0x00000000000479c3 */ /* 0x000ea20000002500 */
[----:B------:R-:W-:-:S07]  /*0100*/  HFMA2.MMA R7, -RZ, RZ, 0, 0 ;  /* 0x00000000ff077435 */ /* 0x000fce00000001ff */
[----:B------:R-:W2:Y:S02]  /*0110*/  LDC R36, c[0x0][RZ] ;  /* 0x00000000ff247b82 */ /* 0x000ea40000000800 */
[----:B--2---:R-:W-:Y:S01]  /*0120*/  IMAD.WIDE.U32 R6, R36, UR4, R6 ;  /* 0x0000000424067c25 */ /* 0x004fe2000f8e0006 */
[----:B------:R-:W-:Y:S02]  /*0130*/  ULDC.64 UR4, c[0x0][0x210] ;  /* 0x0000840000047ab9 */ /* 0x000fe40000000a00 */
[----:B------:R-:W-:Y:S01]  /*0140*/  UIADD3 UR4, UP0, UR4, -0x1, URZ ;  /* 0xffffffff04047890 */ /* 0x000fe2000ff1e03f */
[----:B------:R-:W-:Y:S01]  /*0150*/  MOV R24, R6 ;  /* 0x0000000600187202 */ /* 0x000fe20000000f00 */
[----:B------:R-:W-:Y:S02]  /*0160*/  IMAD.WIDE.U32 R10, R6, -0x326172a9, RZ ;  /* 0xcd9e8d57060a7825 */ /* 0x000fe400078e00ff */
[----:B------:R-:W-:Y:S01]  /*0170*/  UIADD3.X UR5, UR5, -0x1, URZ, UP0, !UPT ;  /* 0xffffffff05057890 */ /* 0x000fe200087fe43f */
[----:B---3--:R-:W-:-:S05]  /*0180*/  @P0 IADD3 R9, P1, R2, R5, RZ ;  /* 0x0000000502090210 */ /* 0x008fca0007f3e0ff */
[----:B------:R-:W-:Y:S01]  /*0190*/  @P0 IMAD.X R34, RZ, RZ, R3, P1 ;  /* 0x000000ffff220224 */ /* 0x000fe200008e0603 */
[----:B------:R-:W-:Y:S02]  /*01a0*/  ISETP.NE.U32.AND P0, PT, RZ, UR5, PT ;  /* 0x00000005ff007c0c */ /* 0x000fe4000bf05070 */
[C---:B----4-:R-:W-:Y:S01]  /*01b0*/  IADD3 R33, R17.reuse, -0x4498517b, RZ ;  /* 0xbb67ae8511217810 */ /* 0x050fe20007ffe0ff */
[----:B------:R-:W-:Y:S01]  /*01c0*/  VIADD R32, R17, 0x76cf5d0a ;  /* 0x76cf5d0a11207836 */ /* 0x000fe20000000000 */
[--C-:B------:R-:W-:Y:S01]  /*01d0*/  SHF.R.U64 R35, R9, 0x2, R34.reuse ;  /* 0x0000000209237819 */ /* 0x100fe20000001222 */
[C---:B------:R-:W-:Y:S01]  /*01e0*/  VIADD R30, R17.reuse, 0xed9eba14 ;  /* 0xed9eba14111e7836 */ /* 0x040fe20000000000 */
[----:B------:R-:W-:Y:S01]  /*01f0*/  SHF.R.U32.HI R34, RZ, 0x2, R34 ;  /* 0x00000002ff227819 */ /* 0x000fe20000011622 */
[C---:B------:R-:W-:Y:S01]  /*0200*/  VIADD R28, R17.reuse, 0x646e171e ;  /* 0x646e171e111c7836 */ /* 0x040fe20000000000 */
[----:B------:R-:W-:Y:S01]  /*0210*/  IADD3 R31, R17, 0x32370b8f, RZ ;  /* 0x32370b8f111f7810 */ /* 0x000fe20007ffe0ff */
[----:B------:R-:W-:Y:S01]  /*0220*/  IMAD.WIDE.U32 R4, R35, -0x2daee0ad, RZ ;  /* 0xd2511f5323047825 */ /* 0x000fe200078e00ff */
[----:B------:R-:W-:-:S02]  /*0230*/  LOP3.LUT R2, R11, R34, R16, 0x96, !PT ;  /* 0x000000220b027212 */ /* 0x000fc400078e9610 */
[C---:B------:R-:W-:Y:S01]  /*0240*/  IADD3 R29, R17.reuse, -0x56f99767, RZ ;  /* 0xa9066899111d7810 */ /* 0x040fe20007ffe0ff */
[C---:B------:R-:W-:Y:S01]  /*0250*/  VIADD R26, R17.reuse, 0xdb3d7428 ;  /* 0xdb3d7428111a7836 */ /* 0x040fe20000000000 */
[C---:B------:R-:W-:Y:S01]  /*0260*/  LOP3.LUT R12, R17.reuse, R5, R7, 0x96, !PT ;  /* 0x00000005110c7212 */ /* 0x040fe200078e9607 */
[----:B------:R-:W-:Y:S01]  /*0270*/  IMAD.WIDE.U32 R2, R2, -0x2daee0ad, RZ ;  /* 0xd2511f5302027825 */ /* 0x000fe200078e00ff */
[----:B------:R-:W-:Y:S02]  /*0280*/  IADD3 R27, R17, 0x1fd5c5a3, RZ ;  /* 0x1fd5c5a3111b7810 */ /* 0x000fe40007ffe0ff */
[----:B------:R-:W-:Y:S01]  /*0290*/  IADD3 R25, R16, -0xe443238, RZ ;  /* 0xf1bbcdc810197810 */ /* 0x000fe20007ffe0ff */
[----:B------:R-:W-:Y:S01]  /*02a0*/  IMAD.WIDE.U32 R12, R12, -0x326172a9, RZ ;  /* 0xcd9e8d570c0c7825 */ /* 0x000fe200078e00ff */
[----:B------:R-:W-:Y:S02]  /*02b0*/  LOP3.LUT R4, R3, R4, R33, 0x96, !PT ;  /* 0x0000000403047212 */ /* 0x000fe400078e9621 */
[C---:B------:R-:W-:Y:S01]  /*02c0*/  IADD3 R3, R16.reuse, 0x3c6ef372, RZ ;  /* 0x3c6ef37210037810 */ /* 0x040fe20007ffe0ff */
[----:B------:R-:W-:-:S05]  /*02d0*/  VIADD R5, R16, 0x9e3779b9 ;  /* 0x9e3779b910057836 */ /* 0x000fca0000000000 */
[----:B------:R-:W-:Y:S01]  /*02e0*/  LOP3.LUT R10, R13, R5, R10, 0x96, !PT ;  /* 0x000000050d0a7212 */ /* 0x000fe200078e960a */
[----:B------:R-:W-:-:S04]  /*02f0*/  IMAD.WIDE.U32 R4, R4, -0x326172a9, RZ ;  /* 0xcd9e8d5704047825 */ /* 0x000fc800078e00ff */
[----:B------:R-:W-:Y:S01]  /*0300*/  IMAD.WIDE.U32 R10, R10, -0x2daee0ad, RZ ;  /* 0xd2511f530a0a7825 */ /* 0x000fe200078e00ff */
[----:B------:R-:W-:-:S03]  /*0310*/  LOP3.LUT R3, R5, R12, R3, 0x96, !PT ;  /* 0x0000000c05037212 */ /* 0x000fc600078e9603 */
[----:B------:R-:W-:Y:S01]  /*0320*/  VIADD R5, R16, 0xdaa66d2b ;  /* 0xdaa66d2b10057836 */ /* 0x000fe20000000000 */
[----:B------:R-:W-:Y:S01]  /*0330*/  LOP3.LUT R12, R11, R2, R32, 0x96, !PT ;  /* 0x000000020b0c7212 */ /* 0x000fe200078e9620 */
[----:B------:R-:W-:-:S04]  /*0340*/  IMAD.WIDE.U32 R2, R3, -0x2daee0ad, RZ ;  /* 0xd2511f5303027825 */ /* 0x000fc800078e00ff */
[----:B------:R-:W-:Y:S01]  /*0350*/  IMAD.WIDE.U32 R12, R12, -0x326172a9, RZ ;  /* 0xcd9e8d570c0c7825 */ /* 0x000fe200078e00ff */
[----:B------:R-:W-:Y:S02]  /*0360*/  LOP3.LUT R11, R3, R10, R31, 0x96, !PT ;  /* 0x0000000a030b7212 */ /* 0x000fe400078e961f */
[----:B------:R-:W-:Y:S02]  /*0370*/  IADD3 R3, R16, 0x78dde6e4, RZ ;  /* 0x78dde6e410037810 */ /* 0x000fe40007ffe0ff */
[----:B------:R-:W-:Y:S01]  /*0380*/  LOP3.LUT R10, R13, R4, R5, 0x96, !PT ;  /* 0x000000040d0a7212 */ /* 0x000fe200078e9605 */
[----:B------:R-:W-:-:S04]  /*0390*/  IMAD.WIDE.U32 R4, R11, -0x326172a9, RZ ;  /* 0xcd9e8d570b047825 */ /* 0x000fc800078e00ff */
[----:B------:R-:W-:Y:S01]  /*03a0*/  IMAD.WIDE.U32 R10, R10, -0x2daee0ad, RZ ;  /* 0xd2511f530a0a7825 */ /* 0x000fe200078e00ff */
[----:B------:R-:W-:-:S03]  /*03b0*/  LOP3.LUT R12, R5, R12, R3, 0x96, !PT ;  /* 0x0000000c050c7212 */ /* 0x000fc600078e9603 */
[----:B------:R-:W-:Y:S01]  /*03c0*/  VIADD R3, R16, 0x1715609d ;  /* 0x1715609d10037836 */ /* 0x000fe20000000000 */
[----:B------:R-:W-:Y:S01]  /*03d0*/  LOP3.LUT R14, R11, R2, R30, 0x96, !PT ;  /* 0x000000020b0e7212 */ /* 0x000fe200078e961e */
[----:B------:R-:W-:Y:S01]  /*03e0*/  IMAD.WIDE.U32 R12, R12, -0x2daee0ad, RZ ;  /* 0xd2511f530c0c7825 */ /* 0x000fe200078e00ff */
[----:B------:R-:W-:-:S03]  /*03f0*/  IADD3 R11, R16, -0x4ab325aa, RZ ;  /* 0xb54cda56100b7810 */ /* 0x000fc60007ffe0ff */
[----:B------:R-:W-:Y:S01]  /*0400*/  IMAD.WIDE.U32 R14, R14, -0x326172a9, RZ ;  /* 0xcd9e8d570e0e7825 */ /* 0x000fe200078e00ff */
[----:B------:R-:W-:Y:S02]  /*0410*/  LOP3.LUT R2, R13, R10, R29, 0x96, !PT ;  /* 0x0000000a0d027212 */ /* 0x000fe400078e961d */
[----:B------:R-:W-:Y:S02]  /*0420*/  MOV R13, R6 ;  /* 0x00000006000d7202 */ /* 0x000fe40000000f00 */
[----:B------:R-:W-:Y:S01]  /*0430*/  LOP3.LUT R4, R15, R4, R3, 0x96, !PT ;  /* 0x000000040f047212 */ /* 0x000fe200078e9603 */
[----:B------:R-:W-:-:S04]  /*0440*/  IMAD.WIDE.U32 R2, R2, -0x326172a9, RZ ;  /* 0xcd9e8d5702027825 */ /* 0x000fc800078e00ff */
[----:B------:R-:W-:Y:S01]  /*0450*/  IMAD.WIDE.U32 R4, R4, -0x2daee0ad, RZ ;  /* 0xd2511f5304047825 */ /* 0x000fe200078e00ff */
[----:B------:R-:W-:Y:S02]  /*0460*/  LOP3.LUT R11, R3, R14, R11, 0x96, !PT ;  /* 0x0000000e030b7212 */ /* 0x000fe400078e960b */
[----:B------:R-:W-:Y:S01]  /*0470*/  IADD3 R14, R17, -0x695add53, RZ ;  /* 0x96a522ad110e7810 */ /* 0x000fe20007ffe0ff */
[----:B------:R-:W-:Y:S01]  /*0480*/  VIADD R3, R16, 0x5384540f ;  /* 0x5384540f10037836 */ /* 0x000fe20000000000 */
[----:B------:R-:W-:Y:S01]  /*0490*/  LOP3.LUT R10, R5, R12, R28, 0x96, !PT ;  /* 0x0000000c050a7212 */ /* 0x000fe200078e961c */
[----:B------:R-:W-:-:S04]  /*04a0*/  IMAD.WIDE.U32 R22, R11, -0x2daee0ad, RZ ;  /* 0xd2511f530b167825 */ /* 0x000fc800078e00ff */
[----:B------:R-:W-:Y:S01]  /*04b0*/  IMAD.WIDE.U32 R10, R10, -0x326172a9, RZ ;  /* 0xcd9e8d570a0a7825 */ /* 0x000fe200078e00ff */
[----:B------:R-:W-:-:S03]  /*04c0*/  LOP3.LUT R5, R23, R4, R27, 0x96, !PT ;  /* 0x0000000417057212 */ /* 0x000fc600078e961b */
[----:B------:R-:W-:Y:S01]  /*04d0*/  IMAD.MOV.U32 R15, RZ, RZ, R7 ;  /* 0x000000ffff0f7224 */ /* 0x000fe200078e0007 */
[----:B------:R-:W-:Y:S01]  /*04e0*/  LOP3.LUT R4, R11, R2, R3, 0x96, !PT ;  /* 0x000000020b047212 */ /* 0x000fe200078e9603 */
[----:B------:R-:W-:-:S04]  /*04f0*/  IMAD.WIDE.U32 R2, R5, -0x326172a9, RZ ;  /* 0xcd9e8d5705027825 */ /* 0x000fc800078e00ff */
[----:B------:R-:W-:Y:S01]  /*0500*/  IMAD.WIDE.U32 R4, R4, -0x2daee0ad, RZ ;  /* 0xd2511f5304047825 */ /* 0x000fe200078e00ff */
[----:B------:R-:W-:-:S03]  /*0510*/  LOP3.LUT R25, R3, R10, R25, 0x96, !PT ;  /* 0x0000000a03197212 */ /* 0x000fc600078e9619 */
[----:B------:R-:W-:Y:S01]  /*0520*/  IMAD.MOV.U32 R12, RZ, RZ, R7 ;  /* 0x000000ffff0c7224 */ /* 0x000fe200078e0007 */
[----:B------:R-:W-:Y:S01]  /*0530*/  LOP3.LUT R22, R5, R22, R26, 0x96, !PT ;  /* 0x0000001605167212 */ /* 0x000fe200078e961a */
[----:B------:R-:W-:-:S04]  /*0540*/  IMAD.HI.U32 R3, R25, -0x2daee0ad, RZ ;  /* 0xd2511f5319037827 */ /* 0x000fc800078e00ff */
[----:B------:R-:W-:Y:S01]  /*0550*/  IMAD.HI.U32 R0, R22, -0x326172a9, RZ ;  /* 0xcd9e8d5716007827 */ /* 0x000fe200078e00ff */
[----:B------:R-:W-:-:S03]  /*0560*/  LOP3.LUT R4, R3, R4, R14, 0x96, !PT ;  /* 0x0000000403047212 */ /* 0x000fc600078e960e */
[----:B------:R-:W-:-:S05]  /*0570*/  VIADD R5, R16, 0x8ff34781 ;  /* 0x8ff3478110057836 */ /* 0x000fca0000000000 */
[----:B------:R-:W-:Y:S01]  /*0580*/  LOP3.LUT R5, R0, R2, R5, 0x96, !PT ;  /* 0x0000000200057212 */ /* 0x000fe200078e9605 */
[----:B------:R-:W-:Y:S06]  /*0590*/  @!P0 BRA `(.L_x_0) ;  /* 0x0000000000208947 */ /* 0x000fec0003800000 */
[----:B------:R-:W-:Y:S01]  /*05a0*/  ULDC UR6, c[0x0][0xc] ;  /* 0x0000030000067ab9 */ /* 0x000fe20000000800 */
[----:B------:R-:W-:Y:S01]  /*05b0*/  MOV R8, 0x5f0 ;  /* 0x000005f000087802 */ /* 0x000fe20000000f00 */
[----:B------:R-:W-:-:S05]  /*05c0*/  IMAD R0, R36, UR6, RZ ;  /* 0x0000000624007c24 */ /* 0x000fca000f8e02ff */
[----:B------:R-:W-:-:S07]  /*05d0*/  SHF.L.U32 R0, R0, 0x2, RZ ;  /* 0x0000000200007819 */ /* 0x000fce00000006ff */
[----:B------:R-:W-:Y:S05]  /*05e0*/  CALL.REL.NOINC `($__internal_0_$__cuda_sm20_div_s64) ;  /* 0x0000004c00907944 */ /* 0x000fea0003c00000 */
[----:B------:R-:W-:Y:S01]  /*05f0*/  IMAD.MOV.U32 R2, RZ, RZ, R0 ;  /* 0x000000ffff027224 */ /* 0x000fe200078e0000 */
[----:B------:R-:W-:Y:S01]  /*0600*/  MOV R3, R7 ;  /* 0x0000000700037202 */ /* 0x000fe20000000f00 */
[----:B------:R-:W-:Y:S06]  /*0610*/  BRA `(.L_x_1) ;  /* 0x0000000000587947 */ /* 0x000fec0003800000 */
.L_x_0:
[----:B------:R-:W0:Y:S02]  /*0620*/  LDC R3, c[0x0][0xc] ;  /* 0x00000300ff037b82 */ /* 0x000e240000000800 */
[----:B0-----:R-:W-:-:S04]  /*0630*/  IMAD R0, R36, R3, RZ ;  /* 0x0000000324007224 */ /* 0x001fc800078e02ff */
[----:B------:R-:W-:-:S04]  /*0640*/  IMAD.SHL.U32 R0, R0, 0x4, RZ ;  /* 0x0000000400007824 */ /* 0x000fc800078e00ff */
[----:B------:R-:W0:Y:S01]  /*0650*/  I2F.U32.RP R6, R0 ;  /* 0x0000000000067306 */ /* 0x000e220000209000 */
[----:B------:R-:W-:Y:S01]  /*0660*/  IMAD.MOV R7, RZ, RZ, -R0 ;  /* 0x000000ffff077224 */ /* 0x000fe200078e0a00 */
[----:B------:R-:W-:-:S06]  /*0670*/  ISETP.NE.U32.AND P2, PT, R0, RZ, PT ;  /* 0x000000ff0000720c */ /* 0x000fcc0003f45070 */
[----:B0-----:R-:W0:Y:S02]  /*0680*/  MUFU.RCP R6, R6 ;  /* 0x0000000600067308 */ /* 0x001e240000001000 */
[----:B0-----:R-:W-:-:S06]  /*0690*/  IADD3 R2, R6, 0xffffffe, RZ ;  /* 0x0ffffffe06027810 */ /* 0x001fcc0007ffe0ff */
[----:B------:R0:W1:Y:S02]  /*06a0*/  F2I.FTZ.U32.TRUNC.NTZ R3, R2 ;  /* 0x0000000200037305 */ /* 0x000064000021f000 */
[----:B0-----:R-:W-:Y:S01]  /*06b0*/  MOV R2, RZ ;  /* 0x000000ff00027202 */ /* 0x001fe20000000f00 */
[----:B-1----:R-:W-:-:S04]  /*06c0*/  IMAD R7, R7, R3, RZ ;  /* 0x0000000307077224 */ /* 0x002fc800078e02ff */
[----:B------:R-:W-:-:S06]  /*06d0*/  IMAD.HI.U32 R3, R3, R7, R2 ;  /* 0x0000000703037227 */ /* 0x000fcc00078e0002 */
[----:B------:R-:W-:-:S04]  /*06e0*/  IMAD.HI.U32 R2, R3, UR4, RZ ;  /* 0x0000000403027c27 */ /* 0x000fc8000f8e00ff */
[----:B------:R-:W-:-:S04]  /*06f0*/  IMAD.MOV R3, RZ, RZ, -R2 ;  /* 0x000000ffff037224 */ /* 0x000fc800078e0a02 */
[----:B------:R-:W-:-:S05]  /*0700*/  IMAD R3, R0, R3, UR4 ;  /* 0x0000000400037e24 */ /* 0x000fca000f8e0203 */
[----:B------:R-:W-:-:S13]  /*0710*/  ISETP.GE.U32.AND P0, PT, R3, R0, PT ;  /* 0x000000000300720c */ /* 0x000fda0003f06070 */
[----:B------:R-:W-:Y:S01]  /*0720*/  @P0 IADD3 R3, -R0, R3, RZ ;  /* 0x0000000300030210 */ /* 0x000fe20007ffe1ff */
[----:B------:R-:W-:-:S03]  /*0730*/  @P0 VIADD R2, R2, 0x1 ;  /* 0x0000000102020836 */ /* 0x000fc60000000000 */
[----:B------:R-:W-:Y:S01]  /*0740*/  ISETP.GE.U32.AND P1, PT, R3, R0, PT ;  /* 0x000000000300720c */ /* 0x000fe20003f26070 */
[----:B------:R-:W-:-:S12]  /*0750*/  IMAD.MOV.U32 R3, RZ, RZ, RZ ;  /* 0x000000ffff037224 */ /* 0x000fd800078e00ff */
[----:B------:R-:W-:Y:S02]  /*0760*/  @P1 IADD3 R2, R2, 0x1, RZ ;  /* 0x0000000102021810 */ /* 0x000fe40007ffe0ff */
[----:B------:R-:W-:-:S07]  /*0770*/  @!P2 LOP3.LUT R2, RZ, R0, RZ, 0x33, !PT ;  /* 0x00000000ff02a212 */ /* 0x000fce00078e33ff */
.L_x_1:
[----:B------:R-:W-:Y:S01]  /*0780*/  ULDC UR4, c[0x0][0xc] ;  /* 0x0000030000047ab9 */ /* 0x000fe20000000800 */
[----:B------:R-:W-:Y:S01]  /*0790*/  IADD3 R11, P0, R2, 0x1, RZ ;  /* 0x00000001020b7810 */ /* 0x000fe20007f1e0ff */
[----:B------:R-:W-:-:S03]  /*07a0*/  IMAD.WIDE.U32 R6, R36, UR4, RZ ;  /* 0x0000000424067c25 */ /* 0x000fc6000f8e00ff */
[----:B------:R-:W-:Y:S01]  /*07b0*/  IADD3.X R19, RZ, R3, RZ, P0, !PT ;  /* 0x00000003ff137210 */ /* 0x000fe200007fe4ff */
[-C--:B------:R-:W-:Y:S02]  /*07c0*/  IMAD R0, R7, R11.reuse, RZ ;  /* 0x0000000b07007224 */ /* 0x080fe400078e02ff */
[----:B------:R-:W-:-:S04]  /*07d0*/  IMAD.WIDE.U32 R2, R6, R11, RZ ;  /* 0x0000000b06027225 */ /* 0x000fc800078e00ff */
[----:B------:R-:W-:Y:S02]  /*07e0*/  IMAD R19, R6, R19, R0 ;  /* 0x0000001306137224 */ /* 0x000fe400078e0200 */
[----:B------:R-:W-:-:S03]  /*07f0*/  IMAD.SHL.U32 R11, R2, 0x4, RZ ;  /* 0x00000004020b7824 */ /* 0x000fc600078e00ff */
[----:B------:R-:W-:Y:S02]  /*0800*/  IADD3 R3, R3, R19, RZ ;  /* 0x0000001303037210 */ /* 0x000fe40007ffe0ff */
[----:B------:R-:W-:Y:S02]  /*0810*/  ISETP.GE.U32.AND P0, PT, R24, R11, PT ;  /* 0x0000000b1800720c */ /* 0x000fe40003f06070 */
[----:B------:R-:W-:-:S04]  /*0820*/  SHF.L.U64.HI R10, R2, 0x2, R3 ;  /* 0x00000002020a7819 */ /* 0x000fc80000010203 */
[----:B------:R-:W-:-:S13]  /*0830*/  ISETP.GE.AND.EX P0, PT, R15, R10, PT, P0 ;  /* 0x0000000a0f00720c */ /* 0x000fda0003f06300 */
[----:B------:R-:W-:Y:S05]  /*0840*/  @P0 EXIT ;  /* 0x000000000000094d */ /* 0x000fea0003800000 */
[----:B------:R-:W0:Y:S01]  /*0850*/  LDC R8, c[0x0][0x238] ;  /* 0x00008e00ff087b82 */ /* 0x000e220000000800 */
[----:B------:R-:W-:Y:S01]  /*0860*/  IMAD R22, R22, -0x326172a9, RZ ;  /* 0xcd9e8d5716167824 */ /* 0x000fe200078e02ff */
[----:B------:R-:W-:Y:S01]  /*0870*/  LOP3.LUT R9, R9, 0x3, RZ, 0xc0, !PT ;  /* 0x0000000309097812 */ /* 0x000fe200078ec0ff */
[----:B------:R-:W-:Y:S01]  /*0880*/  ULDC UR57, c[0x0][0x23c] ;  /* 0x00008f0000397ab9 */ /* 0x000fe20000000800 */
[----:B------:R-:W-:Y:S01]  /*0890*/  ULDC UR56, c[0x0][0x368] ;  /* 0x0000da0000387ab9 */ /* 0x000fe20000000800 */
[----:B------:R-:W-:Y:S01]  /*08a0*/  ULDC UR55, c[0x0][0x250] ;  /* 0x0000940000377ab9 */ /* 0x000fe20000000800 */
[----:B------:R-:W-:Y:S01]  /*08b0*/  ULDC UR54, c[0x0][0x36c] ;  /* 0x0000db0000367ab9 */ /* 0x000fe20000000800 */
[----:B------:R-:W-:Y:S01]  /*08c0*/  ULDC UR53, c[0x0][0x254] ;  /* 0x0000950000357ab9 */ /* 0x000fe20000000800 */
[----:B------:R-:W1:Y:S01]  /*08d0*/  LDC.64 R18, c[0x0][0x210] ;  /* 0x00008400ff127b82 */ /* 0x000e620000000a00 */
[----:B------:R-:W-:Y:S01]  /*08e0*/  ULDC UR52, c[0x0][0x370] ;  /* 0x0000dc0000347ab9 */ /* 0x000fe20000000800 */
        /* <DEDUP_REMOVED lines=44> */
[----:B------:R-:W-:Y:S01]  /*0bb0*/  ULDC.64 UR58, c[0x0][0x3d8] ;  /* 0x0000f600003a7ab9 */ /* 0x000fe20000000a00 */
[----:B0-----:R-:W-:-:S05]  /*0bc0*/  ULDC.64 UR32, c[0x0][0x240] ;  /* 0x0000900000207ab9 */ /* 0x001fca0000000a00 */
.L_x_17:
[----:B------:R-:W-:Y:S01]  /*0bd0*/  VIADD R35, R35, 0x1 ;  /* 0x0000000123237836 */ /* 0x000fe20000000000 */
[----:B------:R-:W-:Y:S03]  /*0be0*/  BSSY B0, `(.L_x_2) ;  /* 0x000000c000007945 */ /* 0x000fe60003800000 */
[C---:B------:R-:W-:Y:S01]  /*0bf0*/  IMAD.HI.U32 R7, R35.reuse, -0x2daee0ad, RZ ;  /* 0xd2511f5323077827 */ /* 0x040fe200078e00ff */
[----:B------:R-:W-:-:S13]  /*0c00*/  ISETP.NE.AND P0, PT, R35, RZ, PT ;  /* 0x000000ff2300720c */ /* 0x000fda0003f05270 */
[----:B------:R-:W-:Y:S05]  /*0c10*/  @P0 BRA `(.L_x_3) ;  /* 0x0000000000200947 */ /* 0x000fea0003800000 */
[----:B------:R-:W-:-:S04]  /*0c20*/  IADD3 R34, R34, 0x1, RZ ;  /* 0x0000000122227810 */ /* 0x000fc80007ffe0ff */
[----:B------:R-:W-:-:S13]  /*0c30*/  ISETP.NE.AND P0, PT, R34, RZ, PT ;  /* 0x000000ff2200720c */ /* 0x000fda0003f05270 */
[----:B------:R-:W-:Y:S01]  /*0c40*/  @!P0 VIADD R13, R13, 0x1 ;  /* 0x000000010d0d8836 */ /* 0x000fe20000000000 */
[----:B------:R-:W-:Y:S02]  /*0c50*/  @!P0 IADD3 R0, R12, 0x1, RZ ;  /* 0x000000010c008810 */ /* 0x000fe40007ffe0ff */
[----:B------:R-:W-:Y:S02]  /*0c60*/  @!P0 MOV R34, RZ ;  /* 0x000000ff00228202 */ /* 0x000fe40000000f00 */
[----:B------:R-:W-:-:S13]  /*0c70*/  ISETP.NE.AND P1, PT, R13, RZ, !P0 ;  /* 0x000000ff0d00720c */ /* 0x000fda0004725270 */
[----:B------:R-:W-:-:S04]  /*0c80*/  @P1 IMAD.MOV R0, RZ, RZ, R12 ;  /* 0x000000ffff001224 */ /* 0x000fc800078e020c */
[----:B------:R-:W-:-:S07]  /*0c90*/  @!P0 IMAD.MOV.U32 R12, RZ, RZ, R0 ;  /* 0x000000ffff0c8224 */ /* 0x000fce00078e0000 */
.L_x_3:
[----:B------:R-:W-:Y:S05]  /*0ca0*/  BSYNC B0 ;  /* 0x0000000000007941 */ /* 0x000fea0003800000 */
.L_x_2:
[----:B------:R-:W-:Y:S01]  /*0cb0*/  IMAD.HI.U32 R3, R13, -0x326172a9, RZ ;  /* 0xcd9e8d570d037827 */ /* 0x000fe200078e00ff */
[----:B------:R-:W-:Y:S02]  /*0cc0*/  LOP3.LUT R7, R7, R12, R17, 0x96, !PT ;  /* 0x0000000c07077212 */ /* 0x000fe400078e9611 */
[----:B------:R-:W-:Y:S01]  /*0cd0*/  IADD3 R6, R16, -0x61c88647, RZ ;  /* 0x9e3779b910067810 */ /* 0x000fe20007ffe0ff */
[----:B------:R-:W-:Y:S01]  /*0ce0*/  IMAD R23, R13, -0x326172a9, RZ ;  /* 0xcd9e8d570d177824 */ /* 0x000fe200078e02ff */
[----:B------:R-:W-:Y:S01]  /*0cf0*/  LOP3.LUT R3, R3, R34, R16, 0x96, !PT ;  /* 0x0000002203037212 */ /* 0x000fe200078e9610 */
[----:B------:R-:W-:Y:S01]  /*0d00*/  IMAD.WIDE.U32 R20, R7, -0x326172a9, RZ ;  /* 0xcd9e8d5707147825 */ /* 0x000fe200078e00ff */
[----:B------:R-:W-:-:S03]  /*0d10*/  ISETP.NE.AND P0, PT, R9, 0x1, PT ;  /* 0x000000010900780c */ /* 0x000fc60003f05270 */
[----:B------:R-:W-:Y:S01]  /*0d20*/  IMAD R0, R35, -0x2daee0ad, RZ ;  /* 0xd2511f5323007824 */ /* 0x000fe200078e02ff */
[----:B------:R-:W-:Y:S01]  /*0d30*/  LOP3.LUT R6, R21, R23, R6, 0x96, !PT ;  /* 0x0000001715067212 */ /* 0x000fe200078e9606 */
[----:B------:R-:W-:-:S04]  /*0d40*/  IMAD.WIDE.U32 R38, R3, -0x2daee0ad, RZ ;  /* 0xd2511f5303267825 */ /* 0x000fc800078e00ff */
[----:B------:R-:W-:Y:S01]  /*0d50*/  IMAD.WIDE.U32 R6, R6, -0x2daee0ad, RZ ;  /* 0xd2511f5306067825 */ /* 0x000fe200078e00ff */
[----:B------:R-:W-:-:S03]  /*0d60*/  LOP3.LUT R0, R39, R0, R33, 0x96, !PT ;  /* 0x0000000027007212 */ /* 0x000fc600078e9621 */
[----:B------:R-:W-:Y:S01]  /*0d70*/  VIADD R21, R16, 0x3c6ef372 ;  /* 0x3c6ef37210157836 */ /* 0x000fe20000000000 */
[----:B------:R-:W-:Y:S01]  /*0d80*/  LOP3.LUT R39, R7, R38, R32, 0x96, !PT ;  /* 0x0000002607277212 */ /* 0x000fe200078e9620 */
[----:B------:R-:W-:-:S04]  /*0d90*/  IMAD.WIDE.U32 R2, R0, -0x326172a9, RZ ;  /* 0xcd9e8d5700027825 */ /* 0x000fc800078e00ff */
[C---:B------:R-:W-:Y:S01]  /*0da0*/  VIADD R23, R16.reuse, 0xf1bbcdc8 ;  /* 0xf1bbcdc810177836 */ /* 0x040fe20000000000 */
[----:B------:R-:W-:Y:S01]  /*0db0*/  LOP3.LUT R38, R3, R20, R21, 0x96, !PT ;  /* 0x0000001403267212 */ /* 0x000fe200078e9615 */
[----:B------:R-:W-:Y:S01]  /*0dc0*/  IMAD.WIDE.U32 R20, R39, -0x326172a9, RZ ;  /* 0xcd9e8d5727147825 */ /* 0x000fe200078e00ff */
[----:B------:R-:W-:-:S03]  /*0dd0*/  IADD3 R3, R16, -0x255992d5, RZ ;  /* 0xdaa66d2b10037810 */ /* 0x000fc60007ffe0ff */
[----:B------:R-:W-:Y:S01]  /*0de0*/  IMAD.WIDE.U32 R38, R38, -0x2daee0ad, RZ ;  /* 0xd2511f5326267825 */ /* 0x000fe200078e00ff */
[----:B------:R-:W-:-:S03]  /*0df0*/  LOP3.LUT R3, R21, R2, R3, 0x96, !PT ;  /* 0x0000000215037212 */ /* 0x000fc600078e9603 */
[----:B------:R-:W-:Y:S01]  /*0e00*/  VIADD R21, R16, 0x78dde6e4 ;  /* 0x78dde6e410157836 */ /* 0x000fe20000000000 */
[----:B------:R-:W-:Y:S01]  /*0e10*/  LOP3.LUT R2, R39, R6, R31, 0x96, !PT ;  /* 0x0000000627027212 */ /* 0x000fe200078e961f */
[----:B------:R-:W-:-:S04]  /*0e20*/  IMAD.WIDE.U32 R6, R3, -0x2daee0ad, RZ ;  /* 0xd2511f5303067825 */ /* 0x000fc800078e00ff */
[----:B------:R-:W-:Y:S01]  /*0e30*/  IMAD.WIDE.U32 R2, R2, -0x326172a9, RZ ;  /* 0xcd9e8d5702027825 */ /* 0x000fe200078e00ff */
[----:B------:R-:W-:-:S03]  /*0e40*/  LOP3.LUT R39, R7, R38, R30, 0x96, !PT ;  /* 0x0000002607277212 */ /* 0x000fc600078e961e */
[----:B------:R-:W-:Y:S01]  /*0e50*/  IMAD R0, R25, -0x2daee0ad, RZ ;  /* 0xd2511f5319007824 */ /* 0x000fe200078e02ff */
[----:B------:R-:W-:Y:S01]  /*0e60*/  LOP3.LUT R38, R3, R20, R21, 0x96, !PT ;  /* 0x0000001403267212 */ /* 0x000fe200078e9615 */
[----:B------:R-:W-:Y:S01]  /*0e70*/  IMAD.WIDE.U32 R20, R39, -0x326172a9, RZ ;  /* 0xcd9e8d5727147825 */ /* 0x000fe200078e00ff */
[----:B------:R-:W-:-:S03]  /*0e80*/  IADD3 R3, R16, 0x1715609d, RZ ;  /* 0x1715609d10037810 */ /* 0x000fc60007ffe0ff */
[----:B------:R-:W-:Y:S01]  /*0e90*/  IMAD.WIDE.U32 R38, R38, -0x2daee0ad, RZ ;  /* 0xd2511f5326267825 */ /* 0x000fe200078e00ff */
[----:B------:R-:W-:-:S03]  /*0ea0*/  LOP3.LUT R3, R21, R2, R3, 0x96, !PT ;  /* 0x0000000215037212 */ /* 0x000fc600078e9603 */
[----:B------:R-:W-:Y:S01]  /*0eb0*/  VIADD R21, R16, 0xb54cda56 ;  /* 0xb54cda5610157836 */ /* 0x000fe20000000000 */
[----:B------:R-:W-:Y:S01]  /*0ec0*/  LOP3.LUT R2, R39, R6, R29, 0x96, !PT ;  /* 0x0000000627027212 */ /* 0x000fe200078e961d */
[----:B------:R-:W-:-:S04]  /*0ed0*/  IMAD.WIDE.U32 R6, R3, -0x2daee0ad, RZ ;  /* 0xd2511f5303067825 */ /* 0x000fc800078e00ff */
[----:B------:R-:W-:Y:S01]  /*0ee0*/  IMAD.WIDE.U32 R2, R2, -0x326172a9, RZ ;  /* 0xcd9e8d5702027825 */ /* 0x000fe200078e00ff */
[----:B------:R-:W-:-:S03]  /*0ef0*/  LOP3.LUT R39, R7, R38, R28, 0x96, !PT ;  /* 0x0000002607277212 */ /* 0x000fc600078e961c */
[----:B------:R-:W-:Y:S01]  /*0f00*/  IMAD.MOV.U32 R37, RZ, RZ, R22 ;  /* 0x000000ffff257224 */ /* 0x000fe200078e0016 */
[----:B------:R-:W-:Y:S01]  /*0f10*/  LOP3.LUT R38, R3, R20, R21, 0x96, !PT ;  /* 0x0000001403267212 */ /* 0x000fe200078e9615 */
[----:B------:R-:W-:Y:S01]  /*0f20*/  IMAD.WIDE.U32 R20, R39, -0x326172a9, RZ ;  /* 0xcd9e8d5727147825 */ /* 0x000fe200078e00ff */
[----:B------:R-:W-:-:S03]  /*0f30*/  IADD3 R3, R16, 0x5384540f, RZ ;  /* 0x5384540f10037810 */ /* 0x000fc60007ffe0ff */
[----:B------:R-:W-:Y:S01]  /*0f40*/  IMAD.WIDE.U32 R38, R38, -0x2daee0ad, RZ ;  /* 0xd2511f5326267825 */ /* 0x000fe200078e00ff */
[----:B------:R-:W-:-:S04]  /*0f50*/  LOP3.LUT R3, R21, R2, R3, 0x96, !PT ;  /* 0x0000000215037212 */ /* 0x000fc800078e9603 */
[----:B------:R-:W-:Y:S01]  /*0f60*/  LOP3.LUT R2, R39, R6, R27, 0x96, !PT ;  /* 0x0000000627027212 */ /* 0x000fe200078e961b */
[----:B------:R-:W-:-:S04]  /*0f70*/  IMAD.WIDE.U32 R6, R3, -0x2daee0ad, RZ ;  /* 0xd2511f5303067825 */ /* 0x000fc800078e00ff */
[----:B------:R-:W-:Y:S01]  /*0f80*/  IMAD.WIDE.U32 R2, R2, -0x326172a9, RZ ;  /* 0xcd9e8d5702027825 */ /* 0x000fe200078e00ff */
[----:B------:R-:W-:Y:S02]  /*0f90*/  LOP3.LUT R21, R7, R38, R26, 0x96, !PT ;  /* 0x0000002607157212 */ /* 0x000fe400078e961a */
[----:B------:R-:W-:Y:S02]  /*0fa0*/  IADD3 R7, R16, -0x700cb87f, RZ ;  /* 0x8ff3478110077810 */ /* 0x000fe40007ffe0ff */
[----:B------:R-:W-:Y:S01]  /*0fb0*/  LOP3.LUT R25, R3, R20, R23, 0x96, !PT ;  /* 0x0000001403197212 */ /* 0x000fe200078e9617 */
[----:B------:R-:W-:Y:S01]  /*0fc0*/  IMAD.WIDE.U32 R20, R21, -0x326172a9, RZ ;  /* 0xcd9e8d5715147825 */ /* 0x000fe200078e00ff */
[----:B------:R-:W-:-:S03]  /*0fd0*/  MOV R23, R4 ;  /* 0x0000000400177202 */ /* 0x000fc60000000f00 */
[----:B------:R-:W-:Y:S01]  /*0fe0*/  IMAD.HI.U32 R3, R25, -0x2daee0ad, RZ ;  /* 0xd2511f5319037827 */ /* 0x000fe200078e00ff */
[----:B------:R-:W-:-:S03]  /*0ff0*/  LOP3.LUT R7, R21, R2, R7, 0x96, !PT ;  /* 0x0000000215077212 */ /* 0x000fc600078e9607 */
[----:B------:R-:W-:Y:S01]  /*1000*/  IMAD.MOV.U32 R2, RZ, RZ, R0 ;  /* 0x000000ffff027224 */ /* 0x000fe200078e0000 */
[----:B------:R-:W-:Y:S02]  /*1010*/  LOP3.LUT R6, R3, R6, R14, 0x96, !PT ;  /* 0x0000000603067212 */ /* 0x000fe400078e960e */
[----:B------:R-:W-:Y:S01]  /*1020*/  MOV R3, R7 ;  /* 0x0000000700037202 */ /* 0x000fe20000000f00 */
[----:B------:R-:W-:Y:S06]  /*1030*/  @!P0 BRA `(.L_x_4) ;  /* 0x0000000000408947 */ /* 0x000fec0003800000 */
[----:B------:R-:W-:-:S13]  /*1040*/  ISETP.NE.AND P0, PT, R9, 0x2, PT ;  /* 0x000000020900780c */ /* 0x000fda0003f05270 */
[----:B------:R-:W-:Y:S05]  /*1050*/  @!P0 BRA `(.L_x_5) ;  /* 0x0000000000288947 */ /* 0x000fea0003800000 */
[----:B------:R-:W-:Y:S01]  /*1060*/  ISETP.NE.AND P0, PT, R9, 0x3, PT ;  /* 0x000000030900780c */ /* 0x000fe20003f05270 */
[----:B------:R-:W-:Y:S01]  /*1070*/  IMAD.MOV.U32 R37, RZ, RZ, R0 ;  /* 0x000000ffff257224 */ /* 0x000fe200078e0000 */
[----:B------:R-:W-:Y:S01]  /*1080*/  MOV R23, R7 ;  /* 0x0000000700177202 */ /* 0x000fe20000000f00 */
[----:B------:R-:W-:Y:S01]  /*1090*/  IMAD.MOV.U32 R2, RZ, RZ, R20 ;  /* 0x000000ffff027224 */ /* 0x000fe200078e0014 */
[----:B------:R-:W-:-:S09]  /*10a0*/  MOV R3, R6 ;  /* 0x0000000600037202 */ /* 0x000fd20000000f00 */
[----:B------:R-:W-:Y:S01]  /*10b0*/  @P0 IMAD.MOV.U32 R37, RZ, RZ, R5 ;  /* 0x000000ffff250224 */ /* 0x000fe200078e0005 */
[----:B------:R-:W-:Y:S01]  /*10c0*/  @P0 MOV R23, R22 ;  /* 0x0000001600170202 */ /* 0x000fe20000000f00 */
[----:B------:R-:W-:Y:S01]  /*10d0*/  @P0 IMAD.MOV.U32 R2, RZ, RZ, R4 ;  /* 0x000000ffff020224 */ /* 0x000fe200078e0004 */
[----:B------:R-:W-:Y:S01]  /*10e0*/  @P0 MOV R3, R0 ;  /* 0x0000000000030202 */ /* 0x000fe20000000f00 */
[----:B------:R-:W-:Y:S06]  /*10f0*/  BRA `(.L_x_4) ;  /* 0x0000000000107947 */ /* 0x000fec0003800000 */
.L_x_5:
[----:B------:R-:W-:Y:S01]  /*1100*/  IMAD.MOV.U32 R37, RZ, RZ, R4 ;  /* 0x000000ffff257224 */ /* 0x000fe200078e0004 */
[----:B------:R-:W-:Y:S01]  /*1110*/  MOV R23, R0 ;  /* 0x0000000000177202 */ /* 0x000fe20000000f00 */
[----:B------:R-:W-:Y:S01]  /*1120*/  IMAD.MOV.U32 R2, RZ, RZ, R7 ;  /* 0x000000ffff027224 */ /* 0x000fe200078e0007 */
[----:B------:R-:W-:-:S07]  /*1130*/  MOV R3, R20 ;  /* 0x0000001400037202 */ /* 0x000fce0000000f00 */
.L_x_4:
[----:B-1----:R-:W-:Y:S01]  /*1140*/  ISETP.GE.U32.AND P0, PT, R24, R18, PT ;  /* 0x000000121800720c */ /* 0x002fe20003f06070 */
[----:B------:R-:W-:Y:S01]  /*1150*/  IMAD.MOV.U32 R0, RZ, RZ, 0x2f800000 ;  /* 0x2f800000ff007424 */ /* 0x000fe200078e00ff */
[----:B------:R-:W-:Y:S01]  /*1160*/  I2FP.F32.U32 R5, R23 ;  /* 0x0000001700057245 */ /* 0x000fe20000201000 */
[----:B------:R-:W-:Y:S01]  /*1170*/  BSSY B0, `(.L_x_6) ;  /* 0x000010a000007945 */ /* 0x000fe20003800000 */
[----:B------:R-:W-:Y:S02]  /*1180*/  ISETP.GE.AND.EX P0, PT, R15, R19, PT, P0 ;  /* 0x000000130f00720c */ /* 0x000fe40003f06300 */
[----:B------:R-:W-:Y:S01]  /*1190*/  I2FP.F32.U32 R37, R37 ;  /* 0x0000002500257245 */ /* 0x000fe20000201000 */
[----:B------:R-:W-:Y:S01]  /*11a0*/  FFMA.FTZ R5, R5, R0, 1.1641532182693481445e-10 ;  /* 0x2f00000005057423 */ /* 0x000fe20000010000 */
[----:B------:R-:W-:Y:S02]  /*11b0*/  I2FP.F32.U32 R23, R2 ;  /* 0x0000000200177245 */ /* 0x000fe40000201000 */
[----:B------:R-:W-:Y:S01]  /*11c0*/  I2FP.F32.U32 R3, R3 ;  /* 0x0000000300037245 */ /* 0x000fe20000201000 */
[----:B------:R-:W-:-:S02]  /*11d0*/  FFMA.FTZ R2, R37, R0, 1.1641532182693481445e-10 ;  /* 0x2f00000025027423 */ /* 0x000fc40000010000 */
[-C--:B------:R-:W-:Y:S02]  /*11e0*/  FFMA.FTZ R4, R23, R0.reuse, 1.1641532182693481445e-10 ;  /* 0x2f00000017047423 */ /* 0x080fe40000010000 */
[----:B------:R-:W-:Y:S02]  /*11f0*/  FFMA.FTZ R3, R3, R0, 1.1641532182693481445e-10 ;  /* 0x2f00000003037423 */ /* 0x000fe40000010000 */
[----:B------:R-:W-:Y:S05]  /*1200*/  @P0 BRA `(.L_x_7) ;  /* 0x0000001000000947 */ /* 0x000fea0003800000 */
[----:B------:R-:W-:Y:S01]  /*1210*/  ISETP.NE.AND P0, PT, R8, RZ, PT ;  /* 0x000000ff0800720c */ /* 0x000fe20003f05270 */
[----:B------:R-:W-:-:S12]  /*1220*/  HFMA2.MMA R0, -RZ, RZ, 0, 0 ;  /* 0x00000000ff007435 */ /* 0x000fd800000001ff */
[----:B------:R-:W-:Y:S05]  /*1230*/  @!P0 BRA `(.L_x_8) ;  /* 0x0000000c00ac8947 */ /* 0x000fea0003800000 */
[----:B------:R-:W-:Y:S01]  /*1240*/  MOV R23, R24 ;  /* 0x0000001800177202 */ /* 0x000fe20000000f00 */
[----:B------:R-:W-:Y:S01]  /*1250*/  IMAD.MOV.U32 R22, RZ, RZ, RZ ;  /* 0x000000ffff167224 */ /* 0x000fe200078e00ff */
[----:B------:R-:W-:-:S03]  /*1260*/  ISETP.NE.AND P0, PT, R8, 0x1, PT ;  /* 0x000000010800780c */ /* 0x000fc60003f05270 */
[----:B------:R-:W-:-:S05]  /*1270*/  IMAD.HI.U32 R22, R24, UR32, R22 ;  /* 0x0000002018167c27 */ /* 0x000fca000f8e0016 */
[----:B------:R-:W-:-:S05]  /*1280*/  SHF.R.U32.HI R22, RZ, UR33, R22 ;  /* 0x00000021ff167c19 */ /* 0x000fca0008011616 */
[----:B------:R-:W-:-:S04]  /*1290*/  IMAD.MOV R23, RZ, RZ, -R22 ;  /* 0x000000ffff177224 */ /* 0x000fc800078e0a16 */
[----:B------:R-:W-:-:S04]  /*12a0*/  IMAD R0, R23, UR57, R24 ;  /* 0x0000003917007c24 */ /* 0x000fc8000f8e0218 */
[----:B------:R-:W-:Y:S01]  /*12b0*/  IMAD R0, R0, UR56, RZ ;  /* 0x0000003800007c24 */ /* 0x000fe2000f8e02ff */
[----:B------:R-:W-:Y:S06]  /*12c0*/  @!P0 BRA `(.L_x_8) ;  /* 0x0000000c00888947 */ /* 0x000fec0003800000 */
[----:B------:R-:W-:Y:S01]  /*12d0*/  MOV R38, RZ ;  /* 0x000000ff00267202 */ /* 0x000fe20000000f00 */
[----:B------:R-:W-:Y:S01]  /*12e0*/  IMAD.MOV.U32 R39, RZ, RZ, R22 ;  /* 0x000000ffff277224 */ /* 0x000fe200078e0016 */
[----:B------:R-:W-:Y:S01]  /*12f0*/  ULDC.64 UR34, c[0x0][0x248] ;  /* 0x0000920000227ab9 */ /* 0x000fe20000000a00 */
[----:B------:R-:W-:Y:S02]  /*1300*/  ISETP.NE.AND P0, PT, R8, 0x2, PT ;  /* 0x000000020800780c */ /* 0x000fe40003f05270 */
[----:B------:R-:W-:-:S05]  /*1310*/  IMAD.HI.U32 R23, R22, UR35, R38 ;  /* 0x0000002316177c27 */ /* 0x000fca000f8e0026 */
[----:B------:R-:W-:-:S04]  /*1320*/  SHF.R.U32.HI R23, RZ, UR55, R23 ;  /* 0x00000037ff177c19 */ /* 0x000fc80008011617 */
[----:B------:R-:W-:-:S05]  /*1330*/  IADD3 R37, -R23, RZ, RZ ;  /* 0x000000ff17257210 */ /* 0x000fca0007ffe1ff */
[----:B------:R-:W-:-:S04]  /*1340*/  IMAD R37, R37, UR34, R22 ;  /* 0x0000002225257c24 */ /* 0x000fc8000f8e0216 */
[----:B------:R-:W-:Y:S01]  /*1350*/  IMAD R0, R37, UR54, R0 ;  /* 0x0000003625007c24 */ /* 0x000fe2000f8e0200 */
[----:B------:R-:W-:Y:S06]  /*1360*/  @!P0 BRA `(.L_x_8) ;  /* 0x0000000c00608947 */ /* 0x000fec0003800000 */
[----:B------:R-:W-:Y:S01]  /*1370*/  IMAD.MOV.U32 R22, RZ, RZ, RZ ;  /* 0x000000ffff167224 */ /* 0x000fe200078e00ff */
        /* <DEDUP_REMOVED lines=8> */
[----:B------:R-:W-:Y:S01]  /*1400*/  MOV R39, R22 ;  /* 0x0000001600277202 */ /* 0x000fe20000000f00 */
[----:B------:R-:W-:Y:S01]  /*1410*/  IMAD.MOV.U32 R38, RZ, RZ, RZ ;  /* 0x000000ffff267224 */ /* 0x000fe200078e00ff */
[----:B------:R-:W-:Y:S01]  /*1420*/  ULDC.64 UR34, c[0x0][0x260] ;  /* 0x0000980000227ab9 */ /* 0x000fe20000000a00 */
[----:B------:R-:W-:Y:S02]  /*1430*/  ISETP.NE.AND P0, PT, R8, 0x4, PT ;  /* 0x000000040800780c */ /* 0x000fe40003f05270 */
[----:B------:R-:W-:-:S05]  /*1440*/  IMAD.HI.U32 R23, R22, UR35, R38 ;  /* 0x0000002316177c27 */ /* 0x000fca000f8e0026 */
[----:B------:R-:W-:-:S05]  /*1450*/  SHF.R.U32.HI R23, RZ, UR51, R23 ;  /* 0x00000033ff177c19 */ /* 0x000fca0008011617 */
[----:B------:R-:W-:-:S04]  /*1460*/  IMAD.MOV R37, RZ, RZ, -R23 ;  /* 0x000000ffff257224 */ /* 0x000fc800078e0a17 */
[----:B------:R-:W-:-:S04]  /*1470*/  IMAD R37, R37, UR34, R22 ;  /* 0x0000002225257c24 */ /* 0x000fc8000f8e0216 */
[----:B------:R-:W-:Y:S01]  /*1480*/  IMAD R0, R37, UR50, R0 ;  /* 0x0000003225007c24 */ /* 0x000fe2000f8e0200 */
[----:B------:R-:W-:Y:S06]  /*1490*/  @!P0 BRA `(.L_x_8) ;  /* 0x0000000c00148947 */ /* 0x000fec0003800000 */
[----:B------:R-:W-:Y:S01]  /*14a0*/  HFMA2.MMA R22, -RZ, RZ, 0, 0 ;  /* 0x00000000ff167435 */ /* 0x000fe200000001ff */
[----:B------:R-:W-:Y:S01]  /*14b0*/  ULDC.64 UR34, c[0x0][0x270] ;  /* 0x00009c0000227ab9 */ /* 0x000fe20000000a00 */
[----:B------:R-:W-:-:S08]  /*14c0*/  ISETP.NE.AND P0, PT, R8, 0x5, PT ;  /* 0x000000050800780c */ /* 0x000fd00003f05270 */
[----:B------:R-:W-:-:S05]  /*14d0*/  IMAD.HI.U32 R22, R23, UR34, R22 ;  /* 0x0000002217167c27 */ /* 0x000fca000f8e0016 */
[----:B------:R-:W-:-:S05]  /*14e0*/  SHF.R.U32.HI R22, RZ, UR35, R22 ;  /* 0x00000023ff167c19 */ /* 0x000fca0008011616 */
[----:B------:R-:W-:-:S04]  /*14f0*/  IMAD.MOV R38, RZ, RZ, -R22 ;  /* 0x000000ffff267224 */ /* 0x000fc800078e0a16 */
[----:B------:R-:W-:-:S04]  /*1500*/  IMAD R23, R38, UR49, R23 ;  /* 0x0000003126177c24 */ /* 0x000fc8000f8e0217 */
[----:B------:R-:W-:Y:S01]  /*1510*/  IMAD R0, R23, UR48, R0 ;  /* 0x0000003017007c24 */ /* 0x000fe2000f8e0200 */
        /* <DEDUP_REMOVED lines=125> */
[----:B------:R-:W-:Y:S01]  /*1cf0*/  MOV R22, RZ ;  /* 0x000000ff00167202 */ /* 0x000fe20000000f00 */
[----:B------:R-:W-:Y:S01]  /*1d00*/  ULDC.64 UR34, c[0x0][0x318] ;  /* 0x0000c60000227ab9 */ /* 0x000fe20000000a00 */
[----:B------:R-:W-:-:S03]  /*1d10*/  ISETP.NE.AND P0, PT, R8, 0x13, PT ;  /* 0x000000130800780c */ /* 0x000fc60003f05270 */
[----:B------:R-:W-:-:S05]  /*1d20*/  IMAD.HI.U32 R22, R23, UR34, R22 ;  /* 0x0000002217167c27 */ /* 0x000fca000f8e0016 */
[----:B------:R-:W-:-:S05]  /*1d30*/  SHF.R.U32.HI R22, RZ, UR35, R22 ;  /* 0x00000023ff167c19 */ /* 0x000fca0008011616 */
[----:B------:R-:W-:-:S04]  /*1d40*/  IMAD.MOV R38, RZ, RZ, -R22 ;  /* 0x000000ffff267224 */ /* 0x000fc800078e0a16 */
[----:B------:R-:W-:-:S04]  /*1d50*/  IMAD R23, R38, UR17, R23 ;  /* 0x0000001126177c24 */ /* 0x000fc8000f8e0217 */
[----:B------:R-:W-:Y:S01]  /*1d60*/  IMAD R0, R23, UR18, R0 ;  /* 0x0000001217007c24 */ /* 0x000fe2000f8e0200 */
[----:B------:R-:W-:Y:S06]  /*1d70*/  @!P0 BRA `(.L_x_8) ;  /* 0x0000000000dc8947 */ /* 0x000fec0003800000 */
[----:B------:R-:W-:Y:S01]  /*1d80*/  HFMA2.MMA R38, -RZ, RZ, 0, 0 ;  /* 0x00000000ff267435 */ /* 0x000fe200000001ff */
[----:B------:R-:W-:Y:S01]  /*1d90*/  MOV R39, R22 ;  /* 0x0000001600277202 */ /* 0x000fe20000000f00 */
[----:B------:R-:W-:Y:S01]  /*1da0*/  ULDC.64 UR34, c[0x0][0x320] ;  /* 0x0000c80000227ab9 */ /* 0x000fe20000000a00 */
[----:B------:R-:W-:-:S07]  /*1db0*/  ISETP.NE.AND P0, PT, R8, 0x14, PT ;  /* 0x000000140800780c */ /* 0x000fce0003f05270 */
[----:B------:R-:W-:-:S05]  /*1dc0*/  IMAD.HI.U32 R23, R22, UR35, R38 ;  /* 0x0000002316177c27 */ /* 0x000fca000f8e0026 */
[----:B------:R-:W-:-:S05]  /*1dd0*/  SHF.R.U32.HI R23, RZ, UR19, R23 ;  /* 0x00000013ff177c19 */ /* 0x000fca0008011617 */
[----:B------:R-:W-:-:S04]  /*1de0*/  IMAD.MOV R37, RZ, RZ, -R23 ;  /* 0x000000ffff257224 */ /* 0x000fc800078e0a17 */
[----:B------:R-:W-:-:S04]  /*1df0*/  IMAD R37, R37, UR34, R22 ;  /* 0x0000002225257c24 */ /* 0x000fc8000f8e0216 */
[----:B------:R-:W-:Y:S01]  /*1e00*/  IMAD R0, R37, UR20, R0 ;  /* 0x0000001425007c24 */ /* 0x000fe2000f8e0200 */
[----:B------:R-:W-:Y:S06]  /*1e10*/  @!P0 BRA `(.L_x_8) ;  /* 0x0000000000b48947 */ /* 0x000fec0003800000 */
[----:B------:R-:W-:Y:S01]  /*1e20*/  MOV R22, RZ ;  /* 0x000000ff00167202 */ /* 0x000fe20000000f00 */
[----:B------:R-:W-:Y:S01]  /*1e30*/  ULDC.64 UR34, c[0x0][0x330] ;  /* 0x0000cc0000227ab9 */ /* 0x000fe20000000a00 */
[----:B------:R-:W-:-:S03]  /*1e40*/  ISETP.NE.AND P0, PT, R8, 0x15, PT ;  /* 0x000000150800780c */ /* 0x000fc60003f05270 */
        /* <DEDUP_REMOVED lines=25> */
[----:B------:R-:W-:Y:S01]  /*1fe0*/  HFMA2.MMA R38, -RZ, RZ, 0, 0 ;  /* 0x00000000ff267435 */ /* 0x000fe200000001ff */
[----:B------:R-:W-:Y:S01]  /*1ff0*/  IMAD.MOV.U32 R39, RZ, RZ, R22 ;  /* 0x000000ffff277224 */ /* 0x000fe200078e0016 */
[----:B------:R-:W-:Y:S01]  /*2000*/  ULDC.64 UR34, c[0x0][0x350] ;  /* 0x0000d40000227ab9 */ /* 0x000fe20000000a00 */
[----:B------:R-:W-:-:S07]  /*2010*/  ISETP.NE.AND P0, PT, R8, 0x18, PT ;  /* 0x000000180800780c */ /* 0x000fce0003f05270 */
[----:B------:R-:W-:-:S05]  /*2020*/  IMAD.HI.U32 R23, R22, UR35, R38 ;  /* 0x0000002316177c27 */ /* 0x000fca000f8e0026 */
[----:B------:R-:W-:-:S04]  /*2030*/  SHF.R.U32.HI R23, RZ, UR27, R23 ;  /* 0x0000001bff177c19 */ /* 0x000fc80008011617 */
[----:B------:R-:W-:-:S05]  /*2040*/  IADD3 R37, -R23, RZ, RZ ;  /* 0x000000ff17257210 */ /* 0x000fca0007ffe1ff */
[----:B------:R-:W-:-:S04]  /*2050*/  IMAD R37, R37, UR34, R22 ;  /* 0x0000002225257c24 */ /* 0x000fc8000f8e0216 */
[----:B------:R-:W-:Y:S01]  /*2060*/  IMAD R0, R37, UR28, R0 ;  /* 0x0000001c25007c24 */ /* 0x000fe2000f8e0200 */
[----:B------:R-:W-:Y:S06]  /*2070*/  @!P0 BRA `(.L_x_8) ;  /* 0x00000000001c8947 */ /* 0x000fec0003800000 */
[----:B------:R-:W-:Y:S01]  /*2080*/  MOV R22, RZ ;  /* 0x000000ff00167202 */ /* 0x000fe20000000f00 */
[----:B------:R-:W-:-:S04]  /*2090*/  ULDC.64 UR34, c[0x0][0x360] ;  /* 0x0000d80000227ab9 */ /* 0x000fc80000000a00 */
[----:B------:R-:W-:-:S05]  /*20a0*/  IMAD.HI.U32 R22, R23, UR34, R22 ;  /* 0x0000002217167c27 */ /* 0x000fca000f8e0016 */
[----:B------:R-:W-:-:S05]  /*20b0*/  SHF.R.U32.HI R22, RZ, UR35, R22 ;  /* 0x00000023ff167c19 */ /* 0x000fca0008011616 */
[----:B------:R-:W-:-:S04]  /*20c0*/  IMAD.MOV R22, RZ, RZ, -R22 ;  /* 0x000000ffff167224 */ /* 0x000fc800078e0a16 */
[----:B------:R-:W-:-:S04]  /*20d0*/  IMAD R23, R22, UR29, R23 ;  /* 0x0000001d16177c24 */ /* 0x000fc8000f8e0217 */
[----:B------:R-:W-:-:S07]  /*20e0*/  IMAD R0, R23, UR30, R0 ;  /* 0x0000001e17007c24 */ /* 0x000fce000f8e0200 */
.L_x_8:
[----:B------:R-:W-:Y:S01]  /*20f0*/  MOV R22, 0xf0000000 ;  /* 0xf000000000167802 */ /* 0x000fe20000000f00 */
[----:B------:R-:W0:Y:S01]  /*2100*/  F2F.F32.F64 R37, UR58 ;  /* 0x0000003a00257d10 */ /* 0x000e220008301000 */
[----:B------:R-:W-:Y:S01]  /*2110*/  MOV R23, 0x380fffff ;  /* 0x380fffff00177802 */ /* 0x000fe20000000f00 */
[----:B------:R-:W-:-:S05]  /*2120*/  ULDC.64 UR34, c[0x0][0x3d0] ;  /* 0x0000f40000227ab9 */ /* 0x000fca0000000a00 */
[----:B------:R-:W-:Y:S01]  /*2130*/  DSETP.LEU.AND P0, PT, R22, |UR58|, PT ;  /* 0x4000003a16007e2a */ /* 0x000fe2000bf0b000 */
[----:B------:R-:W1:-:S13]  /*2140*/  MUFU.LG2 R2, R2 ;  /* 0x0000000200027308 */ /* 0x000e5a0000000c00 */
[----:B0-----:R-:W-:-:S04]  /*2150*/  @!P0 FMUL R37, R37, 1.175494350822287508e-38 ;  /* 0x0080000025258820 */ /* 0x001fc80000400000 */
[----:B------:R-:W-:Y:S01]  /*2160*/  FADD.FTZ R37, -R37, 1 ;  /* 0x3f80000025257421 */ /* 0x000fe20000010100 */
[----:B-1----:R-:W-:-:S05]  /*2170*/  FMUL.FTZ R22, R2, 0.69314718246459960938 ;  /* 0x3f31721802167820 */ /* 0x002fca0000410000 */
[----:B------:R-:W0:Y:S02]  /*2180*/  MUFU.LG2 R37, R37 ;  /* 0x0000002500257308 */ /* 0x000e240000000c00 */
[----:B0-----:R-:W-:-:S06]  /*2190*/  FMUL.FTZ R38, R37, 0.69314718246459960938 ;  /* 0x3f31721825267820 */ /* 0x001fcc0000410000 */
[----:B------:R-:W0:Y:S02]  /*21a0*/  MUFU.RCP R39, R38 ;  /* 0x0000002600277308 */ /* 0x000e240000001000 */
[----:B0-----:R-:W-:Y:S01]  /*21b0*/  FMUL.FTZ R39, R22, R39 ;  /* 0x0000002716277220 */ /* 0x001fe20000410000 */
[----:B------:R-:W-:-:S05]  /*21c0*/  IADD3 R22, P0, R0, UR34, RZ ;  /* 0x0000002200167c10 */ /* 0x000fca000ff1e0ff */
[----:B------:R-:W0:Y:S01]  /*21d0*/  FRND.FTZ.CEIL R39, R39 ;  /* 0x0000002700277307 */ /* 0x000e220000219000 */
[----:B------:R-:W-:Y:S01]  /*21e0*/  IMAD.X R23, RZ, RZ, UR35, P0 ;  /* 0x00000023ff177e24 */ /* 0x000fe200080e06ff */
[----:B0-----:R-:W-:-:S05]  /*21f0*/  F2FP.BF16.F32.PACK_AB R0, RZ, R39 ;  /* 0x00000027ff00723e */ /* 0x001fca00000010ff */
[----:B------:R0:W-:Y:S02]  /*2200*/  STG.E.U16 desc[UR60][R22.64], R0 ;  /* 0x0000000016007986 */ /* 0x0001e4000c10153c */
.L_x_7:
[----:B------:R-:W-:Y:S05]  /*2210*/  BSYNC B0 ;  /* 0x0000000000007941 */ /* 0x000fea0003800000 */
.L_x_6:
[----:B------:R-:W-:Y:S01]  /*2220*/  ULDC UR34, c[0x0][0xc] ;  /* 0x0000030000227ab9 */ /* 0x000fe20000000800 */
[----:B------:R-:W-:Y:S01]  /*2230*/  BSSY B0, `(.L_x_9) ;  /* 0x0000108000007945 */ /* 0x000fe20003800000 */
[----:B------:R-:W-:-:S05]  /*2240*/  IMAD R2, R36, UR34, RZ ;  /* 0x0000002224027c24 */ /* 0x000fca000f8e02ff */
[----:B0-----:R-:W-:-:S04]  /*2250*/  IADD3 R23, P1, R2, R24, RZ ;  /* 0x0000001802177210 */ /* 0x001fc80007f3e0ff */
[----:B------:R-:W-:Y:S02]  /*2260*/  ISETP.GE.U32.AND P0, PT, R23, R18, PT ;  /* 0x000000121700720c */ /* 0x000fe40003f06070 */
[----:B------:R-:W-:-:S04]  /*2270*/  IADD3.X R0, RZ, R15, RZ, P1, !PT ;  /* 0x0000000fff007210 */ /* 0x000fc80000ffe4ff */
[----:B------:R-:W-:-:S13]  /*2280*/  ISETP.GE.AND.EX P0, PT, R0, R19, PT, P0 ;  /* 0x000000130000720c */ /* 0x000fda0003f06300 */
[----:B------:R-:W-:Y:S05]  /*2290*/  @P0 BRA `(.L_x_10) ;  /* 0x0000001000040947 */ /* 0x000fea0003800000 */
[----:B------:R-:W-:Y:S02]  /*22a0*/  ISETP.NE.AND P0, PT, R8, RZ, PT ;  /* 0x000000ff0800720c */ /* 0x000fe40003f05270 */
[----:B------:R-:W-:-:S11]  /*22b0*/  MOV R0, RZ ;  /* 0x000000ff00007202 */ /* 0x000fd60000000f00 */
[----:B------:R-:W-:Y:S05]  /*22c0*/  @!P0 BRA `(.L_x_11) ;  /* 0x0000000c00b08947 */ /* 0x000fea0003800000 */
[----:B------:R-:W-:Y:S01]  /*22d0*/  ULDC UR34, c[0x0][0xc] ;  /* 0x0000030000227ab9 */ /* 0x000fe20000000800 */
[----:B------:R-:W-:Y:S01]  /*22e0*/  IMAD.MOV.U32 R22, RZ, RZ, RZ ;  /* 0x000000ffff167224 */ /* 0x000fe200078e00ff */
[----:B------:R-:W-:Y:S01]  /*22f0*/  ISETP.NE.AND P0, PT, R8, 0x1, PT ;  /* 0x000000010800780c */ /* 0x000fe20003f05270 */
[----:B------:R-:W-:-:S04]  /*2300*/  IMAD R23, R36, UR34, R24 ;  /* 0x0000002224177c24 */ /* 0x000fc8000f8e0218 */
[----:B------:R-:W-:-:S05]  /*2310*/  IMAD.HI.U32 R22, R23, UR32, R22 ;  /* 0x0000002017167c27 */ /* 0x000fca000f8e0016 */
[----:B------:R-:W-:-:S04]  /*2320*/  SHF.R.U32.HI R22, RZ, UR33, R22 ;  /* 0x00000021ff167c19 */ /* 0x000fc80008011616 */
[----:B------:R-:W-:-:S05]  /*2330*/  IADD3 R37, -R22, RZ, RZ ;  /* 0x000000ff16257210 */ /* 0x000fca0007ffe1ff */
[----:B------:R-:W-:-:S04]  /*2340*/  IMAD R0, R37, UR57, R23 ;  /* 0x0000003925007c24 */ /* 0x000fc8000f8e0217 */
[----:B------:R-:W-:Y:S01]  /*2350*/  IMAD R0, R0, UR56, RZ ;  /* 0x0000003800007c24 */ /* 0x000fe2000f8e02ff */
        /* <DEDUP_REMOVED lines=22> */
[----:B------:R-:W-:Y:S02]  /*24c0*/  MOV R39, R22 ;  /* 0x0000001600277202 */ /* 0x000fe40000000f00 */
[----:B------:R-:W-:Y:S01]  /*24d0*/  ISETP.NE.AND P0, PT, R8, 0x4, PT ;  /* 0x000000040800780c */ /* 0x000fe20003f05270 */
        /* <DEDUP_REMOVED lines=197> */
[----:B------:R-:W-:-:S03]  /*3130*/  ULDC.64 UR34, c[0x0][0x360] ;  /* 0x0000d80000227ab9 */ /* 0x000fc60000000a00 */
[----:B------:R-:W-:-:S05]  /*3140*/  IMAD.HI.U32 R22, R23, UR34, R22 ;  /* 0x0000002217167c27 */ /* 0x000fca000f8e0016 */
[----:B------:R-:W-:-:S04]  /*3150*/  SHF.R.U32.HI R22, RZ, UR35, R22 ;  /* 0x00000023ff167c19 */ /* 0x000fc80008011616 */
[----:B------:R-:W-:-:S05]  /*3160*/  IADD3 R22, -R22, RZ, RZ ;  /* 0x000000ff16167210 */ /* 0x000fca0007ffe1ff */
[----:B------:R-:W-:-:S04]  /*3170*/  IMAD R23, R22, UR29, R23 ;  /* 0x0000001d16177c24 */ /* 0x000fc8000f8e0217 */
[----:B------:R-:W-:-:S07]  /*3180*/  IMAD R0, R23, UR30, R0 ;  /* 0x0000001e17007c24 */ /* 0x000fce000f8e0200 */
.L_x_11:
[----:B------:R-:W-:Y:S01]  /*3190*/  MOV R22, 0xf0000000 ;  /* 0xf000000000167802 */ /* 0x000fe20000000f00 */
[----:B------:R-:W-:Y:S01]  /*31a0*/  IMAD.MOV.U32 R23, RZ, RZ, 0x380fffff ;  /* 0x380fffffff177424 */ /* 0x000fe200078e00ff */
[----:B------:R-:W0:Y:S01]  /*31b0*/  F2F.F32.F64 R37, UR58 ;  /* 0x0000003a00257d10 */ /* 0x000e220008301000 */
[----:B------:R-:W-:-:S04]  /*31c0*/  ULDC.64 UR34, c[0x0][0x3d0] ;  /* 0x0000f40000227ab9 */ /* 0x000fc80000000a00 */
[----:B------:R-:W-:-:S03]  /*31d0*/  DSETP.LEU.AND P0, PT, R22, |UR58|, PT ;  /* 0x4000003a16007e2a */ /* 0x000fc6000bf0b000 */
[----:B------:R-:W1:Y:S11]  /*31e0*/  MUFU.LG2 R5, R5 ;  /* 0x0000000500057308 */ /* 0x000e760000000c00 */
[----:B0-----:R-:W-:-:S04]  /*31f0*/  @!P0 FMUL R37, R37, 1.175494350822287508e-38 ;  /* 0x0080000025258820 */ /* 0x001fc80000400000 */
[----:B------:R-:W-:Y:S01]  /*3200*/  FADD.FTZ R38, -R37, 1 ;  /* 0x3f80000025267421 */ /* 0x000fe20000010100 */
[----:B-1----:R-:W-:-:S05]  /*3210*/  FMUL.FTZ R22, R5, 0.69314718246459960938 ;  /* 0x3f31721805167820 */ /* 0x002fca0000410000 */
[----:B------:R-:W0:Y:S02]  /*3220*/  MUFU.LG2 R38, R38 ;  /* 0x0000002600267308 */ /* 0x000e240000000c00 */
[----:B0-----:R-:W-:-:S06]  /*3230*/  FMUL.FTZ R39, R38, 0.69314718246459960938 ;  /* 0x3f31721826277820 */ /* 0x001fcc0000410000 */
[----:B------:R-:W0:Y:S02]  /*3240*/  MUFU.RCP R37, R39 ;  /* 0x0000002700257308 */ /* 0x000e240000001000 */
[----:B0-----:R-:W-:Y:S01]  /*3250*/  FMUL.FTZ R37, R22, R37 ;  /* 0x0000002516257220 */ /* 0x001fe20000410000 */
[----:B------:R-:W-:-:S04]  /*3260*/  IADD3 R22, P0, R0, UR34, RZ ;  /* 0x0000002200167c10 */ /* 0x000fc8000ff1e0ff */
[----:B------:R-:W-:Y:S01]  /*3270*/  IADD3.X R23, RZ, UR35, RZ, P0, !PT ;  /* 0x00000023ff177c10 */ /* 0x000fe200087fe4ff */
[----:B------:R-:W0:Y:S02]  /*3280*/  FRND.FTZ.CEIL R37, R37 ;  /* 0x0000002500257307 */ /* 0x000e240000219000 */
[----:B0-----:R-:W-:-:S05]  /*3290*/  F2FP.BF16.F32.PACK_AB R0, RZ, R37 ;  /* 0x00000025ff00723e */ /* 0x001fca00000010ff */
[----:B------:R0:W-:Y:S02]  /*32a0*/  STG.E.U16 desc[UR60][R22.64], R0 ;  /* 0x0000000016007986 */ /* 0x0001e4000c10153c */
.L_x_10:
[----:B------:R-:W-:Y:S05]  /*32b0*/  BSYNC B0 ;  /* 0x0000000000007941 */ /* 0x000fea0003800000 */
.L_x_9:
[----:B0-----:R-:W-:Y:S01]  /*32c0*/  LEA R23, P1, R2, R24, 0x1 ;  /* 0x0000001802177211 */ /* 0x001fe200078208ff */
[----:B------:R-:W-:Y:S03]  /*32d0*/  BSSY B0, `(.L_x_12) ;  /* 0x0000104000007945 */ /* 0x000fe60003800000 */
[----:B------:R-:W-:Y:S02]  /*32e0*/  ISETP.GE.U32.AND P0, PT, R23, R18, PT ;  /* 0x000000121700720c */ /* 0x000fe40003f06070 */
[----:B------:R-:W-:-:S04]  /*32f0*/  IADD3.X R0, RZ, R15, RZ, P1, !PT ;  /* 0x0000000fff007210 */ /* 0x000fc80000ffe4ff */
[----:B------:R-:W-:-:S13]  /*3300*/  ISETP.GE.AND.EX P0, PT, R0, R19, PT, P0 ;  /* 0x000000130000720c */ /* 0x000fda0003f06300 */
[----:B------:R-:W-:Y:S05]  /*3310*/  @P0 BRA `(.L_x_13) ;  /* 0x0000000c00fc0947 */ /* 0x000fea0003800000 */
[----:B------:R-:W-:Y:S01]  /*3320*/  ISETP.NE.AND P0, PT, R8, RZ, PT ;  /* 0x000000ff0800720c */ /* 0x000fe20003f05270 */
[----:B------:R-:W-:-:S12]  /*3330*/  IMAD.MOV.U32 R0, RZ, RZ, RZ ;  /* 0x000000ffff007224 */ /* 0x000fd800078e00ff */
[----:B------:R-:W-:Y:S05]  /*3340*/  @!P0 BRA `(.L_x_14) ;  /* 0x0000000c00a88947 */ /* 0x000fea0003800000 */
[----:B------:R-:W-:Y:S02]  /*3350*/  MOV R22, RZ ;  /* 0x000000ff00167202 */ /* 0x000fe40000000f00 */
[----:B------:R-:W-:-:S03]  /*3360*/  ISETP.NE.AND P0, PT, R8, 0x1, PT ;  /* 0x000000010800780c */ /* 0x000fc60003f05270 */
[----:B------:R-:W-:-:S05]  /*3370*/  IMAD.HI.U32 R5, R23, UR32, R22 ;  /* 0x0000002017057c27 */ /* 0x000fca000f8e0016 */
[----:B------:R-:W-:-:S04]  /*3380*/  SHF.R.U32.HI R5, RZ, UR33, R5 ;  /* 0x00000021ff057c19 */ /* 0x000fc80008011605 */
[----:B------:R-:W-:-:S05]  /*3390*/  IADD3 R0, -R5, RZ, RZ ;  /* 0x000000ff05007210 */ /* 0x000fca0007ffe1ff */
[----:B------:R-:W-:-:S04]  /*33a0*/  IMAD R0, R0, UR57, R23 ;  /* 0x0000003900007c24 */ /* 0x000fc8000f8e0217 */
[----:B------:R-:W-:Y:S01]  /*33b0*/  IMAD R0, R0, UR56, RZ ;  /* 0x0000003800007c24 */ /* 0x000fe2000f8e02ff */
        /* <DEDUP_REMOVED lines=221> */
[----:B------:R-:W-:-:S04]  /*4190*/  ULDC.64 UR34, c[0x0][0x360] ;  /* 0x0000d80000227ab9 */ /* 0x000fc80000000a00 */
[----:B------:R-:W-:-:S05]  /*41a0*/  IMAD.HI.U32 R5, R23, UR34, R22 ;  /* 0x0000002217057c27 */ /* 0x000fca000f8e0016 */
[----:B------:R-:W-:-:S04]  /*41b0*/  SHF.R.U32.HI R5, RZ, UR35, R5 ;  /* 0x00000023ff057c19 */ /* 0x000fc80008011605 */
[----:B------:R-:W-:-:S05]  /*41c0*/  IADD3 R22, -R5, RZ, RZ ;  /* 0x000000ff05167210 */ /* 0x000fca0007ffe1ff */
[----:B------:R-:W-:-:S04]  /*41d0*/  IMAD R23, R22, UR29, R23 ;  /* 0x0000001d16177c24 */ /* 0x000fc8000f8e0217 */
[----:B------:R-:W-:-:S07]  /*41e0*/  IMAD R0, R23, UR30, R0 ;  /* 0x0000001e17007c24 */ /* 0x000fce000f8e0200 */
.L_x_14:
[----:B------:R-:W-:Y:S01]  /*41f0*/  IMAD.MOV.U32 R22, RZ, RZ, -0x10000000 ;  /* 0xf0000000ff167424 */ /* 0x000fe200078e00ff */
[----:B------:R-:W-:Y:S01]  /*4200*/  MOV R23, 0x380fffff ;  /* 0x380fffff00177802 */ /* 0x000fe20000000f00 */
[----:B------:R-:W0:Y:S01]  /*4210*/  F2F.F32.F64 R5, UR58 ;  /* 0x0000003a00057d10 */ /* 0x000e220008301000 */
[----:B------:R-:W-:-:S04]  /*4220*/  ULDC.64 UR34, c[0x0][0x3d0] ;  /* 0x0000f40000227ab9 */ /* 0x000fc80000000a00 */
[----:B------:R-:W-:-:S03]  /*4230*/  DSETP.LEU.AND P0, PT, R22, |UR58|, PT ;  /* 0x4000003a16007e2a */ /* 0x000fc6000bf0b000 */
[----:B------:R-:W1:Y:S11]  /*4240*/  MUFU.LG2 R4, R4 ;  /* 0x0000000400047308 */ /* 0x000e760000000c00 */
[----:B0-----:R-:W-:-:S04]  /*4250*/  @!P0 FMUL R5, R5, 1.175494350822287508e-38 ;  /* 0x0080000005058820 */ /* 0x001fc80000400000 */
[----:B------:R-:W-:Y:S01]  /*4260*/  FADD.FTZ R23, -R5, 1 ;  /* 0x3f80000005177421 */ /* 0x000fe20000010100 */
[----:B-1----:R-:W-:Y:S01]  /*4270*/  FMUL.FTZ R5, R4, 0.69314718246459960938 ;  /* 0x3f31721804057820 */ /* 0x002fe20000410000 */
[----:B------:R-:W-:-:S04]  /*4280*/  IADD3 R4, P0, R0, UR34, RZ ;  /* 0x0000002200047c10 */ /* 0x000fc8000ff1e0ff */
[----:B------:R-:W0:Y:S02]  /*4290*/  MUFU.LG2 R23, R23 ;  /* 0x0000001700177308 */ /* 0x000e240000000c00 */
[----:B0-----:R-:W-:-:S06]  /*42a0*/  FMUL.FTZ R37, R23, 0.69314718246459960938 ;  /* 0x3f31721817257820 */ /* 0x001fcc0000410000 */
[----:B------:R-:W0:Y:S02]  /*42b0*/  MUFU.RCP R22, R37 ;  /* 0x0000002500167308 */ /* 0x000e240000001000 */
[----:B0-----:R-:W-:Y:S01]  /*42c0*/  FMUL.FTZ R22, R5, R22 ;  /* 0x0000001605167220 */ /* 0x001fe20000410000 */
[----:B------:R-:W-:-:S05]  /*42d0*/  IADD3.X R5, RZ, UR35, RZ, P0, !PT ;  /* 0x00000023ff057c10 */ /* 0x000fca00087fe4ff */
[----:B------:R-:W0:Y:S02]  /*42e0*/  FRND.FTZ.CEIL R22, R22 ;  /* 0x0000001600167307 */ /* 0x000e240000219000 */
[----:B0-----:R-:W-:-:S05]  /*42f0*/  F2FP.BF16.F32.PACK_AB R0, RZ, R22 ;  /* 0x00000016ff00723e */ /* 0x001fca00000010ff */
[----:B------:R0:W-:Y:S02]  /*4300*/  STG.E.U16 desc[UR60][R4.64], R0 ;  /* 0x0000000004007986 */ /* 0x0001e4000c10153c */
.L_x_13:
[----:B------:R-:W-:Y:S05]  /*4310*/  BSYNC B0 ;  /* 0x0000000000007941 */ /* 0x000fea0003800000 */
.L_x_12:
[----:B------:R-:W-:-:S05]  /*4320*/  IMAD R23, R2, 0x3, RZ ;  /* 0x0000000302177824 */ /* 0x000fca00078e02ff */
[----:B------:R-:W-:-:S04]  /*4330*/  IADD3 R23, P1, R23, R24, RZ ;  /* 0x0000001817177210 */ /* 0x000fc80007f3e0ff */
[----:B------:R-:W-:Y:S01]  /*4340*/  ISETP.GE.U32.AND P0, PT, R23, R18, PT ;  /* 0x000000121700720c */ /* 0x000fe20003f06070 */
[----:B0-----:R-:W-:-:S05]  /*4350*/  IMAD.X R0, RZ, RZ, R15, P1 ;  /* 0x000000ffff007224 */ /* 0x001fca00008e060f */
[----:B------:R-:W-:-:S13]  /*4360*/  ISETP.GE.AND.EX P0, PT, R0, R19, PT, P0 ;  /* 0x000000130000720c */ /* 0x000fda0003f06300 */
[----:B------:R-:W-:Y:S05]  /*4370*/  @P0 BRA `(.L_x_15) ;  /* 0x0000001000000947 */ /* 0x000fea0003800000 */
[----:B------:R-:W-:Y:S02]  /*4380*/  ISETP.NE.AND P0, PT, R8, RZ, PT ;  /* 0x000000ff0800720c */ /* 0x000fe40003f05270 */
[----:B------:R-:W-:-:S11]  /*4390*/  MOV R0, RZ ;  /* 0x000000ff00007202 */ /* 0x000fd60000000f00 */
[----:B------:R-:W-:Y:S05]  /*43a0*/  @!P0 BRA `(.L_x_16) ;  /* 0x0000000c00ac8947 */ /* 0x000fea0003800000 */
[----:B------:R-:W-:Y:S01]  /*43b0*/  HFMA2.MMA R4, -RZ, RZ, 0, 0 ;  /* 0x00000000ff047435 */ /* 0x000fe200000001ff */
[----:B------:R-:W-:Y:S01]  /*43c0*/  IMAD.MOV.U32 R5, RZ, RZ, R23 ;  /* 0x000000ffff057224 */ /* 0x000fe200078e0017 */
[----:B------:R-:W-:-:S08]  /*43d0*/  ISETP.NE.AND P0, PT, R8, 0x1, PT ;  /* 0x000000010800780c */ /* 0x000fd00003f05270 */
[----:B------:R-:W-:-:S05]  /*43e0*/  IMAD.HI.U32 R5, R23, UR32, R4 ;  /* 0x0000002017057c27 */ /* 0x000fca000f8e0004 */
[----:B------:R-:W-:-:S04]  /*43f0*/  SHF.R.U32.HI R5, RZ, UR33, R5 ;  /* 0x00000021ff057c19 */ /* 0x000fc80008011605 */
[----:B------:R-:W-:-:S05]  /*4400*/  IADD3 R0, -R5, RZ, RZ ;  /* 0x000000ff05007210 */ /* 0x000fca0007ffe1ff */
[----:B------:R-:W-:-:S04]  /*4410*/  IMAD R0, R0, UR57, R23 ;  /* 0x0000003900007c24 */ /* 0x000fc8000f8e0217 */
[----:B------:R-:W-:Y:S01]  /*4420*/  IMAD R0, R0, UR56, RZ ;  /* 0x0000003800007c24 */ /* 0x000fe2000f8e02ff */
        /* <DEDUP_REMOVED lines=221> */
[----:B------:R-:W-:-:S08]  /*5200*/  ULDC.64 UR34, c[0x0][0x360] ;  /* 0x0000d80000227ab9 */ /* 0x000fd00000000a00 */
[----:B------:R-:W-:-:S05]  /*5210*/  IMAD.HI.U32 R4, R23, UR34, R4 ;  /* 0x0000002217047c27 */ /* 0x000fca000f8e0004 */
[----:B------:R-:W-:-:S04]  /*5220*/  SHF.R.U32.HI R4, RZ, UR35, R4 ;  /* 0x00000023ff047c19 */ /* 0x000fc80008011604 */
[----:B------:R-:W-:-:S05]  /*5230*/  IADD3 R4, -R4, RZ, RZ ;  /* 0x000000ff04047210 */ /* 0x000fca0007ffe1ff */
[----:B------:R-:W-:-:S04]  /*5240*/  IMAD R23, R4, UR29, R23 ;  /* 0x0000001d04177c24 */ /* 0x000fc8000f8e0217 */
[----:B------:R-:W-:-:S07]  /*5250*/  IMAD R0, R23, UR30, R0 ;  /* 0x0000001e17007c24 */ /* 0x000fce000f8e0200 */
.L_x_16:
        /* <DEDUP_REMOVED lines=18> */
.L_x_15:
[----:B------:R-:W-:Y:S01]  /*5380*/  LEA R24, P0, R2, R24, 0x2 ;  /* 0x0000001802187211 */ /* 0x000fe200078010ff */
[----:B------:R-:W-:Y:S05]  /*5390*/  WARPSYNC.ALL ;  /* 0x0000000000007948 */ /* 0x000fea0003800000 */
[----:B------:R-:W-:Y:S01]  /*53a0*/  IADD3.X R15, RZ, R15, RZ, P0, !PT ;  /* 0x0000000fff0f7210 */ /* 0x000fe200007fe4ff */
[----:B------:R-:W-:Y:S01]  /*53b0*/  BAR.SYNC.DEFER_BLOCKING 0x0 ;  /* 0x0000000000007b1d */ /* 0x000fe20000010000 */
[----:B------:R-:W-:Y:S01]  /*53c0*/  ISETP.GE.U32.AND P0, PT, R24, R11, PT ;  /* 0x0000000b1800720c */ /* 0x000fe20003f06070 */
[----:B------:R-:W-:Y:S01]  /*53d0*/  IMAD.MOV.U32 R22, RZ, RZ, R20 ;  /* 0x000000ffff167224 */ /* 0x000fe200078e0014 */
[----:B0-----:R-:W-:-:S02]  /*53e0*/  MOV R5, R7 ;  /* 0x0000000700057202 */ /* 0x001fc40000000f00 */
[----:B------:R-:W-:Y:S02]  /*53f0*/  ISETP.GE.AND.EX P0, PT, R15, R10, PT, P0 ;  /* 0x0000000a0f00720c */ /* 0x000fe40003f06300 */
[----:B------:R-:W-:-:S11]  /*5400*/  MOV R4, R6 ;  /* 0x0000000600047202 */ /* 0x000fd60000000f00 */
[----:B------:R-:W-:Y:S05]  /*5410*/  @!P0 BRA `(.L_x_17) ;  /* 0xffffffb400ec8947 */ /* 0x000fea000383ffff */
[----:B------:R-:W-:Y:S05]  /*5420*/  EXIT ;  /* 0x000000000000794d */ /* 0x000fea0003800000 */
        .weak           $__internal_0_$__cuda_sm20_div_s64
        .type           $__internal_0_$__cuda_sm20_div_s64,@function
        .size           $__internal_0_$__cuda_sm20_div_s64,(.L_x_648 - $__internal_0_$__cuda_sm20_div_s64)
$__internal_0_$__cuda_sm20_div_s64:
[----:B------:R-:W-:Y:S01]  /*5430*/  IMAD.MOV.U32 R2, RZ, RZ, R0 ;  /* 0x000000ffff027224 */ /* 0x000fe200078e0000 */
[----:B------:R-:W-:-:S04]  /*5440*/  MOV R3, RZ ;  /* 0x000000ff00037202 */ /* 0x000fc80000000f00 */
[----:B------:R-:W0:Y:S08]  /*5450*/  I2F.U64.RP R10, R2 ;  /* 0x00000002000a7312 */ /* 0x000e300000309000 */
[----:B0-----:R-:W0:Y:S02]  /*5460*/  MUFU.RCP R10, R10 ;  /* 0x0000000a000a7308 */ /* 0x001e240000001000 */
[----:B0-----:R-:W-:-:S06]  /*5470*/  IADD3 R6, R10, 0x1ffffffe, RZ ;  /* 0x1ffffffe0a067810 */ /* 0x001fcc0007ffe0ff */
[----:B------:R-:W0:Y:S02]  /*5480*/  F2I.U64.TRUNC R6, R6 ;  /* 0x0000000600067311 */ /* 0x000e24000020d800 */
[----:B0-----:R-:W-:-:S04]  /*5490*/  IMAD.WIDE.U32 R2, R6, R0, RZ ;  /* 0x0000000006027225 */ /* 0x001fc800078e00ff */
[----:B------:R-:W-:Y:S01]  /*54a0*/  IMAD R11, R0, R7, R3 ;  /* 0x00000007000b7224 */ /* 0x000fe200078e0203 */
[----:B------:R-:W-:Y:S02]  /*54b0*/  IADD3 R19, P0, RZ, -R2, RZ ;  /* 0x80000002ff137210 */ /* 0x000fe40007f1e0ff */
[----:B------:R-:W-:-:S03]  /*54c0*/  MOV R3, R6 ;  /* 0x0000000600037202 */ /* 0x000fc60000000f00 */
[----:B------:R-:W-:-:S04]  /*54d0*/  IMAD.HI.U32 R2, R6, R19, RZ ;  /* 0x0000001306027227 */ /* 0x000fc800078e00ff */
[----:B------:R-:W-:-:S04]  /*54e0*/  IMAD.X R11, RZ, RZ, ~R11, P0 ;  /* 0x000000ffff0b7224 */ /* 0x000fc800000e0e0b */
[----:B------:R-:W-:-:S04]  /*54f0*/  IMAD.WIDE.U32 R2, P0, R6, R11, R2 ;  /* 0x0000000b06027225 */ /* 0x000fc80007800002 */
[C---:B------:R-:W-:Y:S02]  /*5500*/  IMAD R21, R7.reuse, R11, RZ ;  /* 0x0000000b07157224 */ /* 0x040fe400078e02ff */
[----:B------:R-:W-:-:S04]  /*5510*/  IMAD.HI.U32 R2, P1, R7, R19, R2 ;  /* 0x0000001307027227 */ /* 0x000fc80007820002 */
[----:B------:R-:W-:Y:S01]  /*5520*/  IMAD.HI.U32 R11, R7, R11, RZ ;  /* 0x0000000b070b7227 */ /* 0x000fe200078e00ff */
[----:B------:R-:W-:-:S04]  /*5530*/  IADD3 R3, P2, R21, R2, RZ ;  /* 0x0000000215037210 */ /* 0x000fc80007f5e0ff */
[----:B------:R-:W-:Y:S01]  /*5540*/  IADD3.X R11, R11, R7, RZ, P0, !PT ;  /* 0x000000070b0b7210 */ /* 0x000fe200007fe4ff */
[----:B------:R-:W-:-:S03]  /*5550*/  IMAD.WIDE.U32 R6, R3, R0, RZ ;  /* 0x0000000003067225 */ /* 0x000fc600078e00ff */
[----:B------:R-:W-:Y:S02]  /*5560*/  IADD3.X R11, RZ, RZ, R11, P2, P1 ;  /* 0x000000ffff0b7210 */ /* 0x000fe400017e240b */
[----:B------:R-:W-:Y:S02]  /*5570*/  IADD3 R19, P0, RZ, -R6, RZ ;  /* 0x80000006ff137210 */ /* 0x000fe40007f1e0ff */
[----:B------:R-:W-:Y:S01]  /*5580*/  ISETP.LE.AND P1, PT, RZ, UR5, PT ;  /* 0x00000005ff007c0c */ /* 0x000fe2000bf23270 */
[----:B------:R-:W-:Y:S01]  /*5590*/  IMAD R6, R0, R11, R7 ;  /* 0x0000000b00067224 */ /* 0x000fe200078e0207 */
[----:B------:R-:W-:Y:S01]  /*55a0*/  IADD3 R7, P4, RZ, -UR4, RZ ;  /* 0x80000004ff077c10 */ /* 0x000fe2000ff9e0ff */
[----:B------:R-:W-:-:S03]  /*55b0*/  IMAD.HI.U32 R2, R3, R19, RZ ;  /* 0x0000001303027227 */ /* 0x000fc600078e00ff */
[----:B------:R-:W-:Y:S01]  /*55c0*/  SEL R7, R7, UR4, !P1 ;  /* 0x0000000407077c07 */ /* 0x000fe2000c800000 */
[----:B------:R-:W-:Y:S01]  /*55d0*/  IMAD.X R6, RZ, RZ, ~R6, P0 ;  /* 0x000000ffff067224 */ /* 0x000fe200000e0e06 */
[----:B------:R-:W-:-:S03]  /*55e0*/  IADD3.X R10, RZ, ~UR5, RZ, P4, !PT ;  /* 0x80000005ff0a7c10 */ /* 0x000fc6000a7fe4ff */
[----:B------:R-:W-:-:S04]  /*55f0*/  IMAD.WIDE.U32 R2, P0, R3, R6, R2 ;  /* 0x0000000603027225 */ /* 0x000fc80007800002 */
[----:B------:R-:W-:-:S04]  /*5600*/  IMAD.HI.U32 R18, R11, R6, RZ ;  /* 0x000000060b127227 */ /* 0x000fc800078e00ff */
[----:B------:R-:W-:-:S04]  /*5610*/  IMAD.HI.U32 R2, P2, R11, R19, R2 ;  /* 0x000000130b027227 */ /* 0x000fc80007840002 */
[----:B------:R-:W-:-:S05]  /*5620*/  IMAD R3, R11, R6, RZ ;  /* 0x000000060b037224 */ /* 0x000fca00078e02ff */
[----:B------:R-:W-:Y:S02]  /*5630*/  IADD3 R6, P3, R3, R2, RZ ;  /* 0x0000000203067210 */ /* 0x000fe40007f7e0ff */
[----:B------:R-:W-:Y:S02]  /*5640*/  IADD3.X R3, R18, R11, RZ, P0, !PT ;  /* 0x0000000b12037210 */ /* 0x000fe400007fe4ff */
[----:B------:R-:W-:Y:S01]  /*5650*/  SEL R11, R10, UR5, !P1 ;  /* 0x000000050a0b7c07 */ /* 0x000fe2000c800000 */
[----:B------:R-:W-:Y:S01]  /*5660*/  IMAD.HI.U32 R2, R6, R7, RZ ;  /* 0x0000000706027227 */ /* 0x000fe200078e00ff */
[----:B------:R-:W-:-:S03]  /*5670*/  IADD3.X R10, RZ, RZ, R3, P3, P2 ;  /* 0x000000ffff0a7210 */ /* 0x000fc60001fe4403 */
[----:B------:R-:W-:Y:S02]  /*5680*/  IMAD.MOV.U32 R3, RZ, RZ, RZ ;  /* 0x000000ffff037224 */ /* 0x000fe400078e00ff */
[-C--:B------:R-:W-:Y:S02]  /*5690*/  IMAD R19, R10, R11.reuse, RZ ;  /* 0x0000000b0a137224 */ /* 0x080fe400078e02ff */
[----:B------:R-:W-:-:S04]  /*56a0*/  IMAD.WIDE.U32 R2, R6, R11, R2 ;  /* 0x0000000b06027225 */ /* 0x000fc800078e0002 */
[----:B------:R-:W-:-:S04]  /*56b0*/  IMAD.HI.U32 R21, R10, R11, RZ ;  /* 0x0000000b0a157227 */ /* 0x000fc800078e00ff */
[----:B------:R-:W-:-:S05]  /*56c0*/  IMAD.HI.U32 R2, P0, R10, R7, R2 ;  /* 0x000000070a027227 */ /* 0x000fca0007800002 */
[----:B------:R-:W-:Y:S02]  /*56d0*/  IADD3 R19, P2, R19, R2, RZ ;  /* 0x0000000213137210 */ /* 0x000fe40007f5e0ff */
[----:B------:R-:W-:-:S03]  /*56e0*/  IADD3.X R21, R21, RZ, RZ, P0, !PT ;  /* 0x000000ff15157210 */ /* 0x000fc600007fe4ff */
[----:B------:R-:W-:Y:S01]  /*56f0*/  IMAD.WIDE.U32 R2, R19, R0, RZ ;  /* 0x0000000013027225 */ /* 0x000fe200078e00ff */
[----:B------:R-:W-:Y:S02]  /*5700*/  IADD3.X R21, RZ, R21, RZ, P2, !PT ;  /* 0x00000015ff157210 */ /* 0x000fe400017fe4ff */
[----:B------:R-:W-:-:S03]  /*5710*/  IADD3 R23, P0, -R2, R7, RZ ;  /* 0x0000000702177210 */ /* 0x000fc60007f1e1ff */
[C---:B------:R-:W-:Y:S01]  /*5720*/  IMAD R6, R0.reuse, R21, R3 ;  /* 0x0000001500067224 */ /* 0x040fe200078e0203 */
[----:B------:R-:W-:Y:S02]  /*5730*/  IADD3 R2, P3, R19, 0x1, RZ ;  /* 0x0000000113027810 */ /* 0x000fe40007f7e0ff */
[----:B------:R-:W-:Y:S01]  /*5740*/  IADD3 R3, P2, -R0, R23, RZ ;  /* 0x0000001700037210 */ /* 0x000fe20007f5e1ff */
[----:B------:R-:W-:Y:S01]  /*5750*/  IMAD.X R10, R11, 0x1, ~R6, P0 ;  /* 0x000000010b0a7824 */ /* 0x000fe200000e0e06 */
[----:B------:R-:W-:Y:S02]  /*5760*/  ISETP.GE.U32.AND P0, PT, R23, R0, PT ;  /* 0x000000001700720c */ /* 0x000fe40003f06070 */
[----:B------:R-:W-:Y:S02]  /*5770*/  IADD3.X R6, RZ, R21, RZ, P3, !PT ;  /* 0x00000015ff067210 */ /* 0x000fe40001ffe4ff */
[C---:B------:R-:W-:Y:S02]  /*5780*/  ISETP.GE.U32.AND.EX P0, PT, R10.reuse, RZ, PT, P0 ;  /* 0x000000ff0a00720c */ /* 0x040fe40003f06100 */
[----:B------:R-:W-:-:S02]  /*5790*/  IADD3.X R7, R10, -0x1, RZ, P2, !PT ;  /* 0xffffffff0a077810 */ /* 0x000fc400017fe4ff */
[----:B------:R-:W-:Y:S02]  /*57a0*/  SEL R3, R3, R23, P0 ;  /* 0x0000001703037207 */ /* 0x000fe40000000000 */
[----:B------:R-:W-:Y:S02]  /*57b0*/  SEL R7, R7, R10, P0 ;  /* 0x0000000a07077207 */ /* 0x000fe40000000000 */
[----:B------:R-:W-:Y:S02]  /*57c0*/  SEL R19, R2, R19, P0 ;  /* 0x0000001302137207 */ /* 0x000fe40000000000 */
[----:B------:R-:W-:Y:S02]  /*57d0*/  ISETP.GE.U32.AND P2, PT, R3, R0, PT ;  /* 0x000000000300720c */ /* 0x000fe40003f46070 */
[----:B------:R-:W-:Y:S02]  /*57e0*/  SEL R6, R6, R21, P0 ;  /* 0x0000001506067207 */ /* 0x000fe40000000000 */
[----:B------:R-:W-:-:S02]  /*57f0*/  IADD3 R2, P3, R19, 0x1, RZ ;  /* 0x0000000113027810 */ /* 0x000fc40007f7e0ff */
[----:B------:R-:W-:Y:S02]  /*5800*/  ISETP.GE.U32.AND.EX P0, PT, R7, RZ, PT, P2 ;  /* 0x000000ff0700720c */ /* 0x000fe40003f06120 */
[-C--:B------:R-:W-:Y:S02]  /*5810*/  IADD3.X R7, RZ, R6.reuse, RZ, P3, !PT ;  /* 0x00000006ff077210 */ /* 0x080fe40001ffe4ff */
[----:B------:R-:W-:Y:S02]  /*5820*/  SEL R2, R2, R19, P0 ;  /* 0x0000001302027207 */ /* 0x000fe40000000000 */
[----:B------:R-:W-:Y:S02]  /*5830*/  SEL R7, R7, R6, P0 ;  /* 0x0000000607077207 */ /* 0x000fe40000000000 */
[----:B------:R-:W-:Y:S02]  /*5840*/  IADD3 R3, P2, RZ, -R2, RZ ;  /* 0x80000002ff037210 */ /* 0x000fe40007f5e0ff */
[----:B------:R-:W-:-:S02]  /*5850*/  ISETP.NE.U32.AND P0, PT, R0, RZ, PT ;  /* 0x000000ff0000720c */ /* 0x000fc40003f05070 */
[----:B------:R-:W-:Y:S01]  /*5860*/  SEL R0, R3, R2, !P1 ;  /* 0x0000000203007207 */ /* 0x000fe20004800000 */
[----:B------:R-:W-:Y:S01]  /*5870*/  IMAD.X R6, RZ, RZ, ~R7, P2 ;  /* 0x000000ffff067224 */ /* 0x000fe200010e0e07 */
[----:B------:R-:W-:Y:S01]  /*5880*/  HFMA2.MMA R3, -RZ, RZ, 0, 0 ;  /* 0x00000000ff037435 */ /* 0x000fe200000001ff */
[----:B------:R-:W-:Y:S02]  /*5890*/  MOV R2, R8 ;  /* 0x0000000800027202 */ /* 0x000fe40000000f00 */
[----:B------:R-:W-:Y:S02]  /*58a0*/  ISETP.NE.AND.EX P0, PT, RZ, RZ, PT, P0 ;  /* 0x000000ffff00720c */ /* 0x000fe40003f05300 */
[----:B------:R-:W-:Y:S02]  /*58b0*/  SEL R7, R6, R7, !P1 ;  /* 0x0000000706077207 */ /* 0x000fe40004800000 */
[----:B------:R-:W-:Y:S02]  /*58c0*/  SEL R0, R0, 0xffffffff, P0 ;  /* 0xffffffff00007807 */ /* 0x000fe40000000000 */
[----:B------:R-:W-:Y:S01]  /*58d0*/  SEL R7, R7, 0xffffffff, P0 ;  /* 0xffffffff07077807 */ /* 0x000fe20000000000 */
[----:B------:R-:W-:Y:S06]  /*58e0*/  RET.REL.NODEC R2 `(_ZN2at6native63_GLOBAL__N__7310b794_30_DistributionGeometricKernel_cu_fa6e70a443distribution_elementwise_grid_stride_kernelIfLi4EZNS0_9templates4cuda21uniform_and_transformIN3c108BFloat16EfPNS_17CUDAGeneratorImplEZZZNS4_16geometric_kernelIS9_EEvRNS_18TensorIteratorBaseEdT_ENKUlvE_clEvENKUlvE7_clEvEUlfE_EEvSC_T1_T2_EUlP24curandStatePhilox4_32_10E0_ZNS1_27distribution_nullary_kernelIS7_f6float4S9_SL_SG_EEvSC_SI_RKT3_T4_EUlifE0_EEvlNS_15PhiloxCudaStateESH_SI_) ;  /* 0xffffffa402c47950 */ /* 0x000fec0003c3ffff */
.L_x_18:
[----:B------:R-:W-:-:S00]  /*58f0*/  BRA `(.L_x_18) ;  /* 0xfffffffc00fc7947 */ /* 0x000fc0000383ffff */
[----:B------:R-:W-:-:S00]  /*5900*/  NOP ;  /* 0x0000000000007918 */ /* 0x000fc00000000000 */
[----:B------:R-:W-:-:S00]  /*5910*/  NOP ;  /* 0x0000000000007918 */ /* 0x000fc00000000000 */
[----:B------:R-:W-:-:S00]  /*5920*/  NOP ;  /* 0x0000000000007918 */ /* 0x000fc00000000000 */
[----:B------:R-:W-:-:S00]  /*5930*/  NOP ;  /* 0x0000000000007918 */ /* 0x000fc00000000000 */
[----:B------:R-:W-:-:S00]  /*5940*/  NOP ;  /* 0x0000000000007918 */ /* 0x000fc00000000000 */
[----:B------:R-:W-:-:S00]  /*5950*/  NOP ;  /* 0x0000000000007918 */ /* 0x000fc00000000000 */
[----:B------:R-:W-:-:S00]  /*5960*/  NOP ;  /* 0x0000000000007918 */ /* 0x000fc00000000000 */
[----:B------:R-:W-:-:S00]  /*5970*/  NOP ;  /* 0x0000000000007918 */ /* 0x000fc00000000000 */
.L_x_648:


//--------------------- .text._ZN2at6native63_GLOBAL__N__7310b794_30_DistributionGeometricKernel_cu_fa6e70a443distribution_elementwise_grid_stride_kernelIfLi4EZNS0_9templates4cuda21uniform_and_transformIN3c108BFloat16EfPNS_17CUDAGeneratorImplEZZZNS4_16geometric_kernelIS9_EEvRNS_18TensorIteratorBaseEdT_ENKUlvE_clEvENKUlvE7_clEvEUlfE_EEvSC_T1_T2_EUlP24curandStatePhilox4_32_10E0_ZNS1_27distribution_nullary_kernelIS7_f6float4S9_SL_SG_EEvSC_SI_RKT3_T4_EUlifE_EEvlNS_15PhiloxCudaStateESH_SI_ --------------------------
	.section	.text._ZN2at6native63_GLOBAL__N__7310b794_30_DistributionGeometricKernel_cu_fa6e70a443distribution_elementwise_grid_stride_kernelIfLi4EZNS0_9templates4cuda21uniform_and_transformIN3c108BFloat16EfPNS_17CUDAGeneratorImplEZZZNS4_16geometric_kernelIS9_EEvRNS_18TensorIteratorBaseEdT_ENKUlvE_clEvENKUlvE7_clEvEUlfE_EEvSC_T1_T2_EUlP24curandStatePhilox4_32_10E0_ZNS1_27distribution_nullary_kernelIS7_f6float4S9_SL_SG_EEvSC_SI_RKT3_T4_EUlifE_EEvlNS_15PhiloxCudaStateESH_SI_,"ax",@progbits
	.align	128
.text._ZN2at6native63_GLOBAL__N__7310b794_30_DistributionGeometricKernel_cu_fa6e70a443distribution_elementwise_grid_stride_kernelIfLi4EZNS0_9templates4cuda21uniform_and_transformIN3c108BFloat16EfPNS_17CUDAGeneratorImplEZZZNS4_16geometric_kernelIS9_EEvRNS_18TensorIteratorBaseEdT_ENKUlvE_clEvENKUlvE7_clEvEUlfE_EEvSC_T1_T2_EUlP24curandStatePhilox4_32_10E0_ZNS1_27distribution_nullary_kernelIS7_f6float4S9_SL_SG_EEvSC_SI_RKT3_T4_EUlifE_EEvlNS_15PhiloxCudaStateESH_SI_:
        .type           _ZN2at6native63_GLOBAL__N__7310b794_30_DistributionGeometricKernel_cu_fa6e70a443distribution_elementwise_grid_stride_kernelIfLi4EZNS0_9templates4cuda21uniform_and_transformIN3c108BFloat16EfPNS_17CUDAGeneratorImplEZZZNS4_16geometric_kernelIS9_EEvRNS_18TensorIteratorBaseEdT_ENKUlvE_clEvENKUlvE7_clEvEUlfE_EEvSC_T1_T2_EUlP24curandStatePhilox4_32_10E0_ZNS1_27distribution_nullary_kernelIS7_f6float4S9_SL_SG_EEvSC_SI_RKT3_T4_EUlifE_EEvlNS_15PhiloxCudaStateESH_SI_,@function
        .size           _ZN2at6native63_GLOBAL__N__7310b794_30_DistributionGeometricKernel_cu_fa6e70a443distribution_elementwise_grid_stride_kernelIfLi4EZNS0_9templates4cuda21uniform_and_transformIN3c108BFloat16EfPNS_17CUDAGeneratorImplEZZZNS4_16geometric_kernelIS9_EEvRNS_18TensorIteratorBaseEdT_ENKUlvE_clEvENKUlvE7_clEvEUlfE_EEvSC_T1_T2_EUlP24curandStatePhilox4_32_10E0_ZNS1_27distribution_nullary_kernelIS7_f6float4S9_SL_SG_EEvSC_SI_RKT3_T4_EUlifE_EEvlNS_15PhiloxCudaStateESH_SI_,(.L_x_650 - _ZN2at6native63_GLOBAL__N__7310b794_30_DistributionGeometricKernel_cu_fa6e70a443distribution_elementwise_grid_stride_kernelIfLi4EZNS0_9templates4cuda21uniform_and_transformIN3c108BFloat16EfPNS_17CUDAGeneratorImplEZZZNS4_16geometric_kernelIS9_EEvRNS_18TensorIteratorBaseEdT_ENKUlvE_clEvENKUlvE7_clEvEUlfE_EEvSC_T1_T2_EUlP24curandStatePhilox4_32_10E0_ZNS1_27distribution_nullary_kernelIS7_f6float4S9_SL_SG_EEvSC_SI_RKT3_T4_EUlifE_EEvlNS_15PhiloxCudaStateESH_SI_)
        .other          _ZN2at6native63_GLOBAL__N__7310b794_30_DistributionGeometricKernel_cu_fa6e70a443distribution_elementwise_grid_stride_kernelIfLi4EZNS0_9templates4cuda21uniform_and_transformIN3c108BFloat16EfPNS_17CUDAGeneratorImplEZZZNS4_16geometric_kernelIS9_EEvRNS_18TensorIteratorBaseEdT_ENKUlvE_clEvENKUlvE7_clEvEUlfE_EEvSC_T1_T2_EUlP24curandStatePhilox4_32_10E0_ZNS1_27distribution_nullary_kernelIS7_f6float4S9_SL_SG_EEvSC_SI_RKT3_T4_EUlifE_EEvlNS_15PhiloxCudaStateESH_SI_,@"STO_CUDA_ENTRY STV_DEFAULT"
_ZN2at6native63_GLOBAL__N__7310b794_30_DistributionGeometricKernel_cu_fa6e70a443distribution_elementwise_grid_stride_kernelIfLi4EZNS0_9templates4cuda21uniform_and_transformIN3c108BFloat16EfPNS_17CUDAGeneratorImplEZZZNS4_16geometric_kernelIS9_EEvRNS_18TensorIteratorBaseEdT_ENKUlvE_clEvENKUlvE7_clEvEUlfE_EEvSC_T1_T2_EUlP24curandStatePhilox4_32_10E0_ZNS1_27distribution_nullary_kernelIS7_f6float4S9_SL_SG_EEvSC_SI_RKT3_T4_EUlifE_EEvlNS_15PhiloxCudaStateESH_SI_:
[----:B------:R-:W-:Y:S08]  /*0000*/  LDC R1, c[0x0][0x28] ;  /* 0x00000a00ff017b82 */ /* 0x000ff00000000800 */
[----:B------:R-:W0:Y:S01]  /*0010*/  LDC R42, c[0x0][0x220] ;  /* 0x00008800ff2a7b82 */ /* 0x000e220000000800 */
[----:B------:R-:W-:Y:S01]  /*0020*/  ULDC.U8 UR4, c[0x0][0x22c] ;  /* 0x00008b0000047ab9 */ /* 0x000fe20000000000 */
[----:B------:R-:W-:Y:S01]  /*0030*/  ULDC.64 UR8, c[0x0][0x208] ;  /* 0x0000820000087ab9 */ /* 0x000fe20000000a00 */
[----:B------:R-:W-:-:S05]  /*0040*/  ISETP.NE.AND P0, PT, RZ, UR4, PT ;  /* 0x00000004ff007c0c */ /* 0x000fca000bf05270 */
[----:B------:R-:W0:Y:S01]  /*0050*/  LDC R43, c[0x0][0x224] ;  /* 0x00008900ff2b7b82 */ /* 0x000e220000000800 */
[----:B------:R-:W-:Y:S01]  /*0060*/  ULDC.64 UR4, c[0x0][0x218] ;  /* 0x0000860000047ab9 */ /* 0x000fe20000000a00 */
[----:B------:R-:W1:Y:S01]  /*0070*/  S2R R34, SR_TID.X ;  /* 0x0000000000227919 */ /* 0x000e620000002100 */
[----:B------:R-:W-:-:S05]  /*0080*/  IMAD.U32 R22, RZ, RZ, UR4 ;  /* 0x00000004ff167e24 */ /* 0x000fca000f8e00ff */
[----:B------:R-:W1:Y:S01]  /*0090*/  LDC R5, c[0x0][RZ] ;  /* 0x00000000ff057b82 */ /* 0x000e620000000800 */
[----:B------:R-:W-:Y:S01]  /*00a0*/  IMAD.U32 R23, RZ, RZ, UR5 ;  /* 0x00000005ff177e24 */ /* 0x000fe2000f8e00ff */
[----:B------:R-:W-:Y:S01]  /*00b0*/  HFMA2.MMA R35, -RZ, RZ, 0, 0 ;  /* 0x00000000ff237435 */ /* 0x000fe200000001ff */
[----:B------:R-:W-:-:S04]  /*00c0*/  ULDC.64 UR6, c[0x0][0x210] ;  /* 0x0000840000067ab9 */ /* 0x000fc80000000a00 */
[----:B------:R-:W2:Y:S01]  /*00d0*/  @P0 LDG.E.64 R22, desc[UR8][R22.64] ;  /* 0x0000000816160981 */ /* 0x000ea2000c1e1b00 */
[----:B------:R-:W3:Y:S03]  /*00e0*/  @P0 LDC R7, c[0x0][0x228] ;  /* 0x00008a00ff070b82 */ /* 0x000ee60000000800 */
[----:B0-----:R-:W3:Y:S05]  /*00f0*/  @P0 LDG.E.64 R2, desc[UR8][R42.64] ;  /* 0x000000082a020981 */ /* 0x001eea000c1e1b00 */
[----:B------:R-:W1:Y:S02]  /*0100*/  S2UR UR4, SR_CTAID.X ;  /* 0x00000000000479c3 */ /* 0x000e640000002500 */
[----:B-1----:R-:W-:Y:S01]  /*0110*/  IMAD.WIDE.U32 R34, R5, UR4, R34 ;  /* 0x0000000405227c25 */ /* 0x002fe2000f8e0022 */
[----:B------:R-:W-:-:S04]  /*0120*/  UIADD3 UR6, UP0, UR6, -0x1, URZ ;  /* 0xffffffff06067890 */ /* 0x000fc8000ff1e03f */
[----:B------:R-:W-:Y:S01]  /*0130*/  UIADD3.X UR7, UR7, -0x1, URZ, UP0, !UPT ;  /* 0xffffffff07077890 */ /* 0x000fe200087fe43f */
[----:B---3--:R-:W-:-:S05]  /*0140*/  @P0 IADD3 R42, P1, R2, R7, RZ ;  /* 0x00000007022a0210 */ /* 0x008fca0007f3e0ff */
[----:B------:R-:W-:-:S05]  /*0150*/  @P0 IMAD.X R43, RZ, RZ, R3, P1 ;  /* 0x000000ffff2b0224 */ /* 0x000fca00008e0603 */
[--C-:B------:R-:W-:Y:S01]  /*0160*/  SHF.R.U64 R4, R42, 0x2, R43.reuse ;  /* 0x000000022a047819 */ /* 0x100fe2000000122b */
[----:B------:R-:W-:Y:S01]  /*0170*/  IMAD.WIDE.U32 R6, R34, -0x326172a9, RZ ;  /* 0xcd9e8d5722067825 */ /* 0x000fe200078e00ff */
[----:B------:R-:W-:-:S03]  /*0180*/  SHF.R.U32.HI R3, RZ, 0x2, R43 ;  /* 0x00000002ff037819 */ /* 0x000fc6000001162b */
[----:B------:R-:W-:Y:S01]  /*0190*/  IMAD.WIDE.U32 R4, R4, -0x2daee0ad, RZ ;  /* 0xd2511f5304047825 */ /* 0x000fe200078e00ff */
[----:B--2---:R-:W-:-:S04]  /*01a0*/  LOP3.LUT R8, R7, R3, R22, 0x96, !PT ;  /* 0x0000000307087212 */ /* 0x004fc800078e9616 */
[----:B------:R-:W-:Y:S01]  /*01b0*/  LOP3.LUT R10, R23, R5, R35, 0x96, !PT ;  /* 0x00000005170a7212 */ /* 0x000fe200078e9623 */
[----:B------:R-:W-:Y:S01]  /*01c0*/  IMAD.WIDE.U32 R8, R8, -0x2daee0ad, RZ ;  /* 0xd2511f5308087825 */ /* 0x000fe200078e00ff */
[----:B------:R-:W-:-:S03]  /*01d0*/  IADD3 R2, R22, -0x61c88647, RZ ;  /* 0x9e3779b916027810 */ /* 0x000fc60007ffe0ff */
[----:B------:R-:W-:Y:S02]  /*01e0*/  VIADD R0, R23, 0xbb67ae85 ;  /* 0xbb67ae8517007836 */ /* 0x000fe40000000000 */
[----:B------:R-:W-:-:S03]  /*01f0*/  IMAD.WIDE.U32 R10, R10, -0x326172a9, RZ ;  /* 0xcd9e8d570a0a7825 */ /* 0x000fc600078e00ff */
[----:B------:R-:W-:Y:S02]  /*0200*/  LOP3.LUT R14, R9, R4, R0, 0x96, !PT ;  /* 0x00000004090e7212 */ /* 0x000fe400078e9600 */
[----:B------:R-:W-:Y:S01]  /*0210*/  LOP3.LUT R12, R11, R2, R6, 0x96, !PT ;  /* 0x000000020b0c7212 */ /* 0x000fe200078e9606 */
[----:B------:R-:W-:Y:S02]  /*0220*/  VIADD R3, R22, 0x3c6ef372 ;  /* 0x3c6ef37216037836 */ /* 0x000fe40000000000 */
[----:B------:R-:W-:-:S04]  /*0230*/  IMAD.WIDE.U32 R14, R14, -0x326172a9, RZ ;  /* 0xcd9e8d570e0e7825 */ /* 0x000fc800078e00ff */
[----:B------:R-:W-:-:S04]  /*0240*/  IMAD.WIDE.U32 R12, R12, -0x2daee0ad, RZ ;  /* 0xd2511f530c0c7825 */ /* 0x000fc800078e00ff */
[----:B------:R-:W-:Y:S01]  /*0250*/  VIADD R4, R23, 0x76cf5d0a ;  /* 0x76cf5d0a17047836 */ /* 0x000fe20000000000 */
[----:B------:R-:W-:-:S04]  /*0260*/  LOP3.LUT R10, R15, R10, R3, 0x96, !PT ;  /* 0x0000000a0f0a7212 */ /* 0x000fc800078e9603 */
[----:B------:R-:W-:Y:S01]  /*0270*/  LOP3.LUT R16, R13, R8, R4, 0x96, !PT ;  /* 0x000000080d107212 */ /* 0x000fe200078e9604 */
[----:B------:R-:W-:Y:S01]  /*0280*/  IMAD.WIDE.U32 R10, R10, -0x2daee0ad, RZ ;  /* 0xd2511f530a0a7825 */ /* 0x000fe200078e00ff */
[----:B------:R-:W-:-:S03]  /*0290*/  IADD3 R5, R23, 0x32370b8f, RZ ;  /* 0x32370b8f17057810 */ /* 0x000fc60007ffe0ff */
[----:B------:R-:W-:-:S04]  /*02a0*/  IMAD.WIDE.U32 R16, R16, -0x326172a9, RZ ;  /* 0xcd9e8d5710107825 */ /* 0x000fc800078e00ff */
[----:B------:R-:W-:Y:S01]  /*02b0*/  VIADD R6, R22, 0xdaa66d2b ;  /* 0xdaa66d2b16067836 */ /* 0x000fe20000000000 */
[----:B------:R-:W-:-:S04]  /*02c0*/  LOP3.LUT R15, R11, R12, R5, 0x96, !PT ;  /* 0x0000000c0b0f7212 */ /* 0x000fc800078e9605 */
        /* <DEDUP_REMOVED lines=14> */
[----:B------:R-:W-:-:S03]  /*03b0*/  IADD3 R11, R22, -0x4ab325aa, RZ ;  /* 0xb54cda56160b7810 */ /* 0x000fc60007ffe0ff */
[----:B------:R-:W-:-:S04]  /*03c0*/  IMAD.WIDE.U32 R24, R24, -0x2daee0ad, RZ ;  /* 0xd2511f5318187825 */ /* 0x000fc800078e00ff */
[----:B------:R-:W-:Y:S01]  /*03d0*/  VIADD R12, R23, 0x646e171e ;  /* 0x646e171e170c7836 */ /* 0x000fe20000000000 */
[----:B------:R-:W-:-:S04]  /*03e0*/  LOP3.LUT R40, R17, R20, R11, 0x96, !PT ;  /* 0x0000001411287212 */ /* 0x000fc800078e960b */
[----:B------:R-:W-:Y:S01]  /*03f0*/  LOP3.LUT R44, R25, R18, R12, 0x96, !PT ;  /* 0x00000012192c7212 */ /* 0x000fe200078e960c */
[----:B------:R-:W-:Y:S01]  /*0400*/  IMAD.WIDE.U32 R40, R40, -0x2daee0ad, RZ ;  /* 0xd2511f5328287825 */ /* 0x000fe200078e00ff */
[----:B------:R-:W-:-:S03]  /*0410*/  IADD3 R14, R22, 0x5384540f, RZ ;  /* 0x5384540f160e7810 */ /* 0x000fc60007ffe0ff */
[----:B------:R-:W-:Y:S02]  /*0420*/  VIADD R13, R23, 0x1fd5c5a3 ;  /* 0x1fd5c5a3170d7836 */ /* 0x000fe40000000000 */
[----:B------:R-:W-:-:S03]  /*0430*/  IMAD.WIDE.U32 R44, R44, -0x326172a9, RZ ;  /* 0xcd9e8d572c2c7825 */ /* 0x000fc600078e00ff */
[----:B------:R-:W-:Y:S02]  /*0440*/  LOP3.LUT R36, R41, R24, R13, 0x96, !PT ;  /* 0x0000001829247212 */ /* 0x000fe400078e960d */
[----:B------:R-:W-:Y:S01]  /*0450*/  LOP3.LUT R24, R45, R16, R14, 0x96, !PT ;  /* 0x000000102d187212 */ /* 0x000fe200078e960e */
[----:B------:R-:W-:Y:S01]  /*0460*/  VIADD R15, R22, 0xf1bbcdc8 ;  /* 0xf1bbcdc8160f7836 */ /* 0x000fe20000000000 */
[----:B------:R-:W-:Y:S01]  /*0470*/  ISETP.NE.U32.AND P0, PT, RZ, UR7, PT ;  /* 0x00000007ff007c0c */ /* 0x000fe2000bf05070 */
[----:B------:R-:W-:-:S04]  /*0480*/  IMAD.WIDE.U32 R36, R36, -0x326172a9, RZ ;  /* 0xcd9e8d5724247825 */ /* 0x000fc800078e00ff */
[----:B------:R-:W-:-:S04]  /*0490*/  IMAD.WIDE.U32 R24, R24, -0x2daee0ad, RZ ;  /* 0xd2511f5318187825 */ /* 0x000fc800078e00ff */
[----:B------:R-:W-:Y:S01]  /*04a0*/  VIADD R16, R23, 0xdb3d7428 ;  /* 0xdb3d742817107836 */ /* 0x000fe20000000000 */
[----:B------:R-:W-:-:S04]  /*04b0*/  LOP3.LUT R44, R37, R44, R15, 0x96, !PT ;  /* 0x0000002c252c7212 */ /* 0x000fc800078e960f */
[----:B------:R-:W-:Y:S01]  /*04c0*/  LOP3.LUT R40, R25, R40, R16, 0x96, !PT ;  /* 0x0000002819287212 */ /* 0x000fe200078e9610 */
[----:B------:R-:W-:Y:S01]  /*04d0*/  VIADD R19, R23, 0x96a522ad ;  /* 0x96a522ad17137836 */ /* 0x000fe20000000000 */
[----:B------:R-:W-:Y:S01]  /*04e0*/  IADD3 R20, R22, -0x700cb87f, RZ ;  /* 0x8ff3478116147810 */ /* 0x000fe20007ffe0ff */
[----:B------:R-:W-:-:S04]  /*04f0*/  IMAD.HI.U32 R25, R44, -0x2daee0ad, RZ ;  /* 0xd2511f532c197827 */ /* 0x000fc800078e00ff */
[----:B------:R-:W-:Y:S01]  /*0500*/  IMAD.HI.U32 R27, R40, -0x326172a9, RZ ;  /* 0xcd9e8d57281b7827 */ /* 0x000fe200078e00ff */
[----:B------:R-:W-:-:S03]  /*0510*/  MOV R17, R34 ;  /* 0x0000002200117202 */ /* 0x000fc60000000f00 */
[--C-:B------:R-:W-:Y:S01]  /*0520*/  IMAD.MOV.U32 R18, RZ, RZ, R35.reuse ;  /* 0x000000ffff127224 */ /* 0x100fe200078e0023 */
[----:B------:R-:W-:Y:S01]  /*0530*/  LOP3.LUT R36, R27, R36, R20, 0x96, !PT ;  /* 0x000000241b247212 */ /* 0x000fe200078e9614 */
[----:B------:R-:W-:Y:S01]  /*0540*/  IMAD.MOV.U32 R21, RZ, RZ, R35 ;  /* 0x000000ffff157224 */ /* 0x000fe200078e0023 */
[----:B------:R-:W-:Y:S01]  /*0550*/  LOP3.LUT R35, R25, R24, R19, 0x96, !PT ;  /* 0x0000001819237212 */ /* 0x000fe200078e9613 */
[----:B------:R-:W-:Y:S06]  /*0560*/  @!P0 BRA `(.L_x_19) ;  /* 0x0000000000248947 */ /* 0x000fec0003800000 */
[----:B------:R-:W-:Y:S01]  /*0570*/  ULDC UR4, c[0x0][0x0] ;  /* 0x0000000000047ab9 */ /* 0x000fe20000000800 */
[----:B------:R-:W-:Y:S01]  /*0580*/  ULDC UR5, c[0x0][0xc] ;  /* 0x0000030000057ab9 */ /* 0x000fe20000000800 */
[----:B------:R-:W-:Y:S01]  /*0590*/  MOV R28, 0x5d0 ;  /* 0x000005d0001c7802 */ /* 0x000fe20000000f00 */
[----:B------:R-:W-:-:S04]  /*05a0*/  UIMAD UR4, UR4, UR5, URZ ;  /* 0x00000005040472a4 */ /* 0x000fc8000f8e023f */
[----:B------:R-:W-:-:S12]  /*05b0*/  USHF.L.U32 UR4, UR4, 0x2, URZ ;  /* 0x0000000204047899 */ /* 0x000fd8000800063f */
[----:B------:R-:W-:Y:S05]  /*05c0*/  CALL.REL.NOINC `($__internal_1_$__cuda_sm20_div_s64) ;  /* 0x0000000c00907944 */ /* 0x000fea0003c00000 */
[----:B------:R-:W-:Y:S01]  /*05d0*/  IMAD.MOV.U32 R24, RZ, RZ, R26 ;  /* 0x000000ffff187224 */ /* 0x000fe200078e001a */
[----:B------:R-:W-:Y:S01]  /*05e0*/  MOV R25, R27 ;  /* 0x0000001b00197202 */ /* 0x000fe20000000f00 */
[----:B------:R-:W-:Y:S06]  /*05f0*/  BRA `(.L_x_20) ;  /* 0x00000000005c7947 */ /* 0x000fec0003800000 */
.L_x_19:
[----:B------:R-:W0:Y:S08]  /*0600*/  LDC R24, c[0x0][RZ] ;  /* 0x00000000ff187b82 */ /* 0x000e300000000800 */
[----:B------:R-:W0:Y:S02]  /*0610*/  LDC R25, c[0x0][0xc] ;  /* 0x00000300ff197b82 */ /* 0x000e240000000800 */
[----:B0-----:R-:W-:-:S04]  /*0620*/  IMAD R24, R24, R25, RZ ;  /* 0x0000001918187224 */ /* 0x001fc800078e02ff */
[----:B------:R-:W-:-:S04]  /*0630*/  IMAD.SHL.U32 R26, R24, 0x4, RZ ;  /* 0x00000004181a7824 */ /* 0x000fc800078e00ff */
[----:B------:R-:W0:Y:S01]  /*0640*/  I2F.U32.RP R27, R26 ;  /* 0x0000001a001b7306 */ /* 0x000e220000209000 */
[----:B------:R-:W-:Y:S02]  /*0650*/  IADD3 R29, RZ, -R26, RZ ;  /* 0x8000001aff1d7210 */ /* 0x000fe40007ffe0ff */
[----:B------:R-:W-:-:S05]  /*0660*/  ISETP.NE.U32.AND P2, PT, R26, RZ, PT ;  /* 0x000000ff1a00720c */ /* 0x000fca0003f45070 */
[----:B0-----:R-:W0:Y:S02]  /*0670*/  MUFU.RCP R27, R27 ;  /* 0x0000001b001b7308 */ /* 0x001e240000001000 */
[----:B0-----:R-:W-:-:S06]  /*0680*/  VIADD R24, R27, 0xffffffe ;  /* 0x0ffffffe1b187836 */ /* 0x001fcc0000000000 */
[----:B------:R0:W1:Y:S02]  /*0690*/  F2I.FTZ.U32.TRUNC.NTZ R25, R24 ;  /* 0x0000001800197305 */ /* 0x000064000021f000 */
[----:B0-----:R-:W-:Y:S02]  /*06a0*/  IMAD.MOV.U32 R24, RZ, RZ, RZ ;  /* 0x000000ffff187224 */ /* 0x001fe400078e00ff */
        /* <DEDUP_REMOVED lines=8> */
[----:B------:R-:W-:Y:S02]  /*0730*/  ISETP.GE.U32.AND P1, PT, R25, R26, PT ;  /* 0x0000001a1900720c */ /* 0x000fe40003f26070 */
[----:B------:R-:W-:-:S11]  /*0740*/  MOV R25, RZ ;  /* 0x000000ff00197202 */ /* 0x000fd60000000f00 */
[----:B------:R-:W-:Y:S01]  /*0750*/  @P1 VIADD R24, R24, 0x1 ;  /* 0x0000000118181836 */ /* 0x000fe20000000000 */
[----:B------:R-:W-:-:S07]  /*0760*/  @!P2 LOP3.LUT R24, RZ, R26, RZ, 0x33, !PT ;  /* 0x0000001aff18a212 */ /* 0x000fce00078e33ff */
.L_x_20:
[----:B------:R-:W-:Y:S01]  /*0770*/  ULDC UR4, c[0x0][0x0] ;  /* 0x0000000000047ab9 */ /* 0x000fe20000000800 */
[----:B------:R-:W-:Y:S01]  /*0780*/  ULDC UR5, c[0x0][0xc] ;  /* 0x0000030000057ab9 */ /* 0x000fe20000000800 */
[----:B------:R-:W-:Y:S01]  /*0790*/  IADD3 R24, P0, R24, 0x1, RZ ;  /* 0x0000000118187810 */ /* 0x000fe20007f1e0ff */
[----:B------:R-:W-:-:S04]  /*07a0*/  UIMAD.WIDE.U32 UR4, UR4, UR5, URZ ;  /* 0x00000005040472a5 */ /* 0x000fc8000f8e003f */
[----:B------:R-:W-:Y:S02]  /*07b0*/  IMAD.X R26, RZ, RZ, R25, P0 ;  /* 0x000000ffff1a7224 */ /* 0x000fe400000e0619 */
[C---:B------:R-:W-:Y:S02]  /*07c0*/  IMAD R27, R24.reuse, UR5, RZ ;  /* 0x00000005181b7c24 */ /* 0x040fe4000f8e02ff */
[----:B------:R-:W-:-:S04]  /*07d0*/  IMAD.WIDE.U32 R24, R24, UR4, RZ ;  /* 0x0000000418187c25 */ /* 0x000fc8000f8e00ff */
[----:B------:R-:W-:Y:S02]  /*07e0*/  IMAD R27, R26, UR4, R27 ;  /* 0x000000041a1b7c24 */ /* 0x000fe4000f8e021b */
[----:B------:R-:W-:-:S03]  /*07f0*/  IMAD.SHL.U32 R38, R24, 0x4, RZ ;  /* 0x0000000418267824 */ /* 0x000fc600078e00ff */
[----:B------:R-:W-:Y:S02]  /*0800*/  IADD3 R37, R25, R27, RZ ;  /* 0x0000001b19257210 */ /* 0x000fe40007ffe0ff */
[----:B------:R-:W-:Y:S02]  /*0810*/  ISETP.GE.U32.AND P0, PT, R17, R38, PT ;  /* 0x000000261100720c */ /* 0x000fe40003f06070 */
[----:B------:R-:W-:-:S04]  /*0820*/  SHF.L.U64.HI R37, R24, 0x2, R37 ;  /* 0x0000000218257819 */ /* 0x000fc80000010225 */
[----:B------:R-:W-:-:S13]  /*0830*/  ISETP.GE.AND.EX P0, PT, R18, R37, PT, P0 ;  /* 0x000000251200720c */ /* 0x000fda0003f06300 */
[----:B------:R-:W-:Y:S05]  /*0840*/  @P0 EXIT ;  /* 0x000000000000094d */ /* 0x000fea0003800000 */
[----:B------:R-:W-:Y:S01]  /*0850*/  IMAD.MOV.U32 R24, RZ, RZ, -0x10000000 ;  /* 0xf0000000ff187424 */ /* 0x000fe200078e00ff */
[----:B------:R-:W-:Y:S01]  /*0860*/  ULDC.64 UR4, c[0x0][0x248] ;  /* 0x0000920000047ab9 */ /* 0x000fe20000000a00 */
[----:B------:R-:W-:Y:S01]  /*0870*/  IMAD.MOV.U32 R25, RZ, RZ, 0x380fffff ;  /* 0x380fffffff197424 */ /* 0x000fe200078e00ff */
[----:B------:R-:W0:Y:S01]  /*0880*/  F2F.F32.F64 R26, UR4 ;  /* 0x00000004001a7d10 */ /* 0x000e220008301000 */
[--C-:B------:R-:W-:Y:S01]  /*0890*/  SHF.R.U32.HI R39, RZ, 0x2, R43.reuse ;  /* 0x00000002ff277819 */ /* 0x100fe2000001162b */
[----:B------:R-:W-:Y:S01]  /*08a0*/  IMAD R40, R40, -0x326172a9, RZ ;  /* 0xcd9e8d5728287824 */ /* 0x000fe200078e02ff */
[C---:B------:R-:W-:Y:S01]  /*08b0*/  SHF.R.U64 R41, R42.reuse, 0x2, R43 ;  /* 0x000000022a297819 */ /* 0x040fe2000000122b */
[----:B------:R-:W-:Y:S01]  /*08c0*/  ULDC.64 UR6, c[0x0][0x238] ;  /* 0x00008e0000067ab9 */ /* 0x000fe20000000a00 */
[----:B------:R-:W-:Y:S01]  /*08d0*/  DSETP.LEU.AND P0, PT, R24, |UR4|, PT ;  /* 0x4000000418007e2a */ /* 0x000fe2000bf0b000 */
[----:B------:R-:W-:Y:S01]  /*08e0*/  LOP3.LUT R42, R42, 0x3, RZ, 0xc0, !PT ;  /* 0x000000032a2a7812 */ /* 0x000fe200078ec0ff */
[----:B------:R-:W1:Y:S01]  /*08f0*/  LDC.64 R24, c[0x0][0x210] ;  /* 0x00008400ff187b82 */ /* 0x000e620000000a00 */
[----:B------:R-:W-:-:S11]  /*0900*/  ULDC UR5, c[0x0][0x240] ;  /* 0x0000900000057ab9 */ /* 0x000fd60000000800 */
[----:B0-----:R-:W-:-:S04]  /*0910*/  @!P0 FMUL R26, R26, 1.175494350822287508e-38 ;  /* 0x008000001a1a8820 */ /* 0x001fc80000400000 */
[----:B------:R-:W-:-:S07]  /*0920*/  FADD.FTZ R43, -R26, 1 ;  /* 0x3f8000001a2b7421 */ /* 0x000fce0000010100 */
.L_x_32:
[----:B------:R-:W-:Y:S01]  /*0930*/  IADD3 R41, R41, 0x1, RZ ;  /* 0x0000000129297810 */ /* 0x000fe20007ffe0ff */
[----:B------:R-:W-:Y:S03]  /*0940*/  BSSY B0, `(.L_x_21) ;  /* 0x000000c000007945 */ /* 0x000fe60003800000 */
[C---:B------:R-:W-:Y:S01]  /*0950*/  ISETP.NE.AND P0, PT, R41.reuse, RZ, PT ;  /* 0x000000ff2900720c */ /* 0x040fe20003f05270 */
[----:B01----:R-:W-:-:S12]  /*0960*/  IMAD.HI.U32 R27, R41, -0x2daee0ad, RZ ;  /* 0xd2511f53291b7827 */ /* 0x003fd800078e00ff */
[----:B------:R-:W-:Y:S05]  /*0970*/  @P0 BRA `(.L_x_22) ;  /* 0x0000000000200947 */ /* 0x000fea0003800000 */
[----:B------:R-:W-:-:S05]  /*0980*/  VIADD R39, R39, 0x1 ;  /* 0x0000000127277836 */ /* 0x000fca0000000000 */
[----:B------:R-:W-:-:S13]  /*0990*/  ISETP.NE.AND P0, PT, R39, RZ, PT ;  /* 0x000000ff2700720c */ /* 0x000fda0003f05270 */
[----:B------:R-:W-:Y:S01]  /*09a0*/  @!P0 VIADD R34, R34, 0x1 ;  /* 0x0000000122228836 */ /* 0x000fe20000000000 */
[----:B------:R-:W-:Y:S01]  /*09b0*/  @!P0 IADD3 R26, R21, 0x1, RZ ;  /* 0x00000001151a8810 */ /* 0x000fe20007ffe0ff */
[----:B------:R-:W-:-:S03]  /*09c0*/  @!P0 IMAD.MOV.U32 R39, RZ, RZ, RZ ;  /* 0x000000ffff278224 */ /* 0x000fc600078e00ff */
[----:B------:R-:W-:-:S13]  /*09d0*/  ISETP.NE.AND P1, PT, R34, RZ, !P0 ;  /* 0x000000ff2200720c */ /* 0x000fda0004725270 */
[----:B------:R-:W-:-:S05]  /*09e0*/  @P1 IMAD.MOV R26, RZ, RZ, R21 ;  /* 0x000000ffff1a1224 */ /* 0x000fca00078e0215 */
[----:B------:R-:W-:-:S07]  /*09f0*/  @!P0 MOV R21, R26 ;  /* 0x0000001a00158202 */ /* 0x000fce0000000f00 */
.L_x_22:
[----:B------:R-:W-:Y:S05]  /*0a00*/  BSYNC B0 ;  /* 0x0000000000007941 */ /* 0x000fea0003800000 */
.L_x_21:
[----:B------:R-:W-:Y:S01]  /*0a10*/  IMAD.HI.U32 R26, R34, -0x326172a9, RZ ;  /* 0xcd9e8d57221a7827 */ /* 0x000fe200078e00ff */
[----:B------:R-:W-:Y:S02]  /*0a20*/  LOP3.LUT R27, R27, R21, R23, 0x96, !PT ;  /* 0x000000151b1b7212 */ /* 0x000fe400078e9617 */
[----:B------:R-:W-:Y:S01]  /*0a30*/  ISETP.NE.AND P0, PT, R42, 0x1, PT ;  /* 0x000000012a00780c */ /* 0x000fe20003f05270 */
[----:B------:R-:W-:Y:S01]  /*0a40*/  IMAD R29, R34, -0x326172a9, RZ ;  /* 0xcd9e8d57221d7824 */ /* 0x000fe200078e02ff */
[----:B------:R-:W-:Y:S01]  /*0a50*/  LOP3.LUT R26, R26, R39, R22, 0x96, !PT ;  /* 0x000000271a1a7212 */ /* 0x000fe200078e9616 */
[----:B------:R-:W-:-:S04]  /*0a60*/  IMAD.WIDE.U32 R30, R27, -0x326172a9, RZ ;  /* 0xcd9e8d571b1e7825 */ /* 0x000fc800078e00ff */
[----:B------:R-:W-:Y:S01]  /*0a70*/  IMAD R45, R41, -0x2daee0ad, RZ ;  /* 0xd2511f53292d7824 */ /* 0x000fe200078e02ff */
[----:B------:R-:W-:Y:S01]  /*0a80*/  LOP3.LUT R29, R31, R29, R2, 0x96, !PT ;  /* 0x0000001d1f1d7212 */ /* 0x000fe200078e9602 */
[----:B------:R-:W-:-:S04]  /*0a90*/  IMAD.WIDE.U32 R32, R26, -0x2daee0ad, RZ ;  /* 0xd2511f531a207825 */ /* 0x000fc800078e00ff */
[----:B------:R-:W-:Y:S01]  /*0aa0*/  IMAD.WIDE.U32 R28, R29, -0x2daee0ad, RZ ;  /* 0xd2511f531d1c7825 */ /* 0x000fe200078e00ff */
[----:B------:R-:W-:-:S03]  /*0ab0*/  LOP3.LUT R26, R33, R45, R0, 0x96, !PT ;  /* 0x0000002d211a7212 */ /* 0x000fc600078e9600 */
[----:B------:R-:W-:Y:S01]  /*0ac0*/  IMAD.MOV.U32 R46, RZ, RZ, R35 ;  /* 0x000000ffff2e7224 */ /* 0x000fe200078e0023 */
[----:B------:R-:W-:Y:S01]  /*0ad0*/  LOP3.LUT R31, R29, R32, R4, 0x96, !PT ;  /* 0x000000201d1f7212 */ /* 0x000fe200078e9604 */
[----:B------:R-:W-:-:S05]  /*0ae0*/  IMAD.WIDE.U32 R26, R26, -0x326172a9, RZ ;  /* 0xcd9e8d571a1a7825 */ /* 0x000fca00078e00ff */
[----:B------:R-:W-:Y:S01]  /*0af0*/  LOP3.LUT R32, R27, R30, R3, 0x96, !PT ;  /* 0x0000001e1b207212 */ /* 0x000fe200078e9603 */
[----:B------:R-:W-:-:S04]  /*0b00*/  IMAD.WIDE.U32 R30, R31, -0x326172a9, RZ ;  /* 0xcd9e8d571f1e7825 */ /* 0x000fc800078e00ff */
[----:B------:R-:W-:Y:S01]  /*0b10*/  IMAD.WIDE.U32 R32, R32, -0x2daee0ad, RZ ;  /* 0xd2511f5320207825 */ /* 0x000fe200078e00ff */
[----:B------:R-:W-:-:S04]  /*0b20*/  LOP3.LUT R29, R31, R26, R6, 0x96, !PT ;  /* 0x0000001a1f1d7212 */ /* 0x000fc800078e9606 */
        /* <DEDUP_REMOVED lines=19> */
[----:B------:R-:W-:-:S03]  /*0c60*/  LOP3.LUT R31, R27, R32, R16, 0x96, !PT ;  /* 0x000000201b1f7212 */ /* 0x000fc600078e9610 */
[----:B------:R-:W-:Y:S01]  /*0c70*/  IMAD R33, R44, -0x2daee0ad, RZ ;  /* 0xd2511f532c217824 */ /* 0x000fe200078e02ff */
[----:B------:R-:W-:Y:S01]  /*0c80*/  LOP3.LUT R44, R29, R30, R15, 0x96, !PT ;  /* 0x0000001e1d2c7212 */ /* 0x000fe200078e960f */
[----:B------:R-:W-:-:S03]  /*0c90*/  IMAD.WIDE.U32 R30, R31, -0x326172a9, RZ ;  /* 0xcd9e8d571f1e7825 */ /* 0x000fc600078e00ff */
[----:B------:R-:W-:Y:S01]  /*0ca0*/  MOV R45, R33 ;  /* 0x00000021002d7202 */ /* 0x000fe20000000f00 */
[----:B------:R-:W-:Y:S01]  /*0cb0*/  IMAD.HI.U32 R29, R44, -0x2daee0ad, RZ ;  /* 0xd2511f532c1d7827 */ /* 0x000fe200078e00ff */
[----:B------:R-:W-:-:S04]  /*0cc0*/  LOP3.LUT R28, R31, R28, R20, 0x96, !PT ;  /* 0x0000001c1f1c7212 */ /* 0x000fc800078e9614 */
[----:B------:R-:W-:Y:S01]  /*0cd0*/  LOP3.LUT R29, R29, R26, R19, 0x96, !PT ;  /* 0x0000001a1d1d7212 */ /* 0x000fe200078e9613 */
[----:B------:R-:W-:Y:S02]  /*0ce0*/  IMAD.MOV.U32 R26, RZ, RZ, R40 ;  /* 0x000000ffff1a7224 */ /* 0x000fe400078e0028 */
[----:B------:R-:W-:Y:S01]  /*0cf0*/  IMAD.MOV.U32 R32, RZ, RZ, R28 ;  /* 0x000000ffff207224 */ /* 0x000fe200078e001c */
[----:B------:R-:W-:Y:S06]  /*0d00*/  @!P0 BRA `(.L_x_23) ;  /* 0x0000000000408947 */ /* 0x000fec0003800000 */
[----:B------:R-:W-:-:S13]  /*0d10*/  ISETP.NE.AND P0, PT, R42, 0x2, PT ;  /* 0x000000022a00780c */ /* 0x000fda0003f05270 */
[----:B------:R-:W-:Y:S05]  /*0d20*/  @!P0 BRA `(.L_x_24) ;  /* 0x0000000000288947 */ /* 0x000fea0003800000 */
[----:B------:R-:W-:Y:S01]  /*0d30*/  ISETP.NE.AND P0, PT, R42, 0x3, PT ;  /* 0x000000032a00780c */ /* 0x000fe20003f05270 */
[----:B------:R-:W-:Y:S01]  /*0d40*/  IMAD.MOV.U32 R26, RZ, RZ, R33 ;  /* 0x000000ffff1a7224 */ /* 0x000fe200078e0021 */
[----:B------:R-:W-:Y:S01]  /*0d50*/  MOV R46, R28 ;  /* 0x0000001c002e7202 */ /* 0x000fe20000000f00 */
[----:B------:R-:W-:Y:S02]  /*0d60*/  IMAD.MOV.U32 R45, RZ, RZ, R30 ;  /* 0x000000ffff2d7224 */ /* 0x000fe400078e001e */
[----:B------:R-:W-:-:S08]  /*0d70*/  IMAD.MOV.U32 R32, RZ, RZ, R29 ;  /* 0x000000ffff207224 */ /* 0x000fd000078e001d */
[----:B------:R-:W-:Y:S01]  /*0d80*/  @P0 MOV R26, R36 ;  /* 0x00000024001a0202 */ /* 0x000fe20000000f00 */
[----:B------:R-:W-:Y:S01]  /*0d90*/  @P0 IMAD.MOV.U32 R46, RZ, RZ, R40 ;  /* 0x000000ffff2e0224 */ /* 0x000fe200078e0028 */
[----:B------:R-:W-:Y:S01]  /*0da0*/  @P0 MOV R32, R33 ;  /* 0x0000002100200202 */ /* 0x000fe20000000f00 */
[----:B------:R-:W-:Y:S01]  /*0db0*/  @P0 IMAD.MOV.U32 R45, RZ, RZ, R35 ;  /* 0x000000ffff2d0224 */ /* 0x000fe200078e0023 */
[----:B------:R-:W-:Y:S06]  /*0dc0*/  BRA `(.L_x_23) ;  /* 0x0000000000107947 */ /* 0x000fec0003800000 */
.L_x_24:
[----:B------:R-:W-:Y:S01]  /*0dd0*/  IMAD.MOV.U32 R26, RZ, RZ, R35 ;  /* 0x000000ffff1a7224 */ /* 0x000fe200078e0023 */
[----:B------:R-:W-:Y:S01]  /*0de0*/  MOV R45, R28 ;  /* 0x0000001c002d7202 */ /* 0x000fe20000000f00 */
[----:B------:R-:W-:Y:S02]  /*0df0*/  IMAD.MOV.U32 R46, RZ, RZ, R33 ;  /* 0x000000ffff2e7224 */ /* 0x000fe400078e0021 */
[----:B------:R-:W-:-:S07]  /*0e00*/  IMAD.MOV.U32 R32, RZ, RZ, R30 ;  /* 0x000000ffff207224 */ /* 0x000fce00078e001e */
.L_x_23:
[----:B-1----:R-:W-:Y:S01]  /*0e10*/  ISETP.GE.U32.AND P0, PT, R17, R24, PT ;  /* 0x000000181100720c */ /* 0x002fe20003f06070 */
[----:B------:R-:W-:Y:S01]  /*0e20*/  BSSY B0, `(.L_x_25) ;  /* 0x0000012000007945 */ /* 0x000fe20003800000 */
[----:B------:R-:W-:Y:S02]  /*0e30*/  IMAD.MOV.U32 R33, RZ, RZ, 0x2f800000 ;  /* 0x2f800000ff217424 */ /* 0x000fe400078e00ff */
[----:B------:R-:W-:-:S13]  /*0e40*/  ISETP.GE.AND.EX P0, PT, R18, R25, PT, P0 ;  /* 0x000000191200720c */ /* 0x000fda0003f06300 */
[----:B------:R-:W-:Y:S05]  /*0e50*/  @P0 BRA `(.L_x_26) ;  /* 0x0000000000380947 */ /* 0x000fea0003800000 */
[----:B------:R-:W0:Y:S01]  /*0e60*/  MUFU.LG2 R27, R43 ;  /* 0x0000002b001b7308 */ /* 0x000e220000000c00 */
[----:B------:R-:W-:-:S05]  /*0e70*/  I2FP.F32.U32 R26, R26 ;  /* 0x0000001a001a7245 */ /* 0x000fca0000201000 */
[----:B------:R-:W-:-:S06]  /*0e80*/  FFMA.FTZ R35, R26, R33, 1.1641532182693481445e-10 ;  /* 0x2f0000001a237423 */ /* 0x000fcc0000010021 */
[----:B------:R-:W1:Y:S01]  /*0e90*/  MUFU.LG2 R35, R35 ;  /* 0x0000002300237308 */ /* 0x000e620000000c00 */
[----:B0-----:R-:W-:-:S07]  /*0ea0*/  FMUL.FTZ R36, R27, 0.69314718246459960938 ;  /* 0x3f3172181b247820 */ /* 0x001fce0000410000 */
[----:B------:R-:W0:Y:S01]  /*0eb0*/  MUFU.RCP R27, R36 ;  /* 0x00000024001b7308 */ /* 0x000e220000001000 */
[----:B-1----:R-:W-:-:S04]  /*0ec0*/  FMUL.FTZ R26, R35, 0.69314718246459960938 ;  /* 0x3f317218231a7820 */ /* 0x002fc80000410000 */
[----:B0-----:R-:W-:Y:S01]  /*0ed0*/  FMUL.FTZ R40, R26, R27 ;  /* 0x0000001b1a287220 */ /* 0x001fe20000410000 */
[----:B------:R-:W-:-:S05]  /*0ee0*/  IMAD R27, R17, UR5, RZ ;  /* 0x00000005111b7c24 */ /* 0x000fca000f8e02ff */
[----:B------:R-:W0:Y:S01]  /*0ef0*/  FRND.FTZ.CEIL R40, R40 ;  /* 0x0000002800287307 */ /* 0x000e220000219000 */
[----:B------:R-:W-:-:S04]  /*0f00*/  IADD3 R26, P0, R27, UR6, RZ ;  /* 0x000000061b1a7c10 */ /* 0x000fc8000ff1e0ff */
[----:B------:R-:W-:Y:S02]  /*0f10*/  LEA.HI.X.SX32 R27, R27, UR7, 0x1, P0 ;  /* 0x000000071b1b7c11 */ /* 0x000fe400080f0eff */
[----:B0-----:R-:W-:-:S05]  /*0f20*/  F2FP.BF16.F32.PACK_AB R47, RZ, R40 ;  /* 0x00000028ff2f723e */ /* 0x001fca00000010ff */
[----:B------:R0:W-:Y:S02]  /*0f30*/  STG.E.U16 desc[UR8][R26.64], R47 ;  /* 0x0000002f1a007986 */ /* 0x0001e4000c101508 */
.L_x_26:
[----:B------:R-:W-:Y:S05]  /*0f40*/  BSYNC B0 ;  /* 0x0000000000007941 */ /* 0x000fea0003800000 */
.L_x_25:
[----:B------:R-:W-:Y:S01]  /*0f50*/  ULDC UR4, c[0x0][0xc] ;  /* 0x0000030000047ab9 */ /* 0x000fe20000000800 */
[----:B------:R-:W1:Y:S01]  /*0f60*/  LDC R36, c[0x0][RZ] ;  /* 0x00000000ff247b82 */ /* 0x000e620000000800 */
[----:B------:R-:W-:Y:S01]  /*0f70*/  BSSY B0, `(.L_x_27) ;  /* 0x000001f000007945 */ /* 0x000fe20003800000 */
[----:B-1----:R-:W-:-:S04]  /*0f80*/  IMAD R36, R36, UR4, RZ ;  /* 0x0000000424247c24 */ /* 0x002fc8000f8e02ff */
[C---:B0-----:R-:W-:Y:S01]  /*0f90*/  IMAD R26, R36.reuse, 0x3, RZ ;  /* 0x00000003241a7824 */ /* 0x041fe200078e02ff */
[CC--:B------:R-:W-:Y:S02]  /*0fa0*/  IADD3 R27, P0, R36.reuse, R17.reuse, RZ ;  /* 0x00000011241b7210 */ /* 0x0c0fe40007f1e0ff */
[-C--:B------:R-:W-:Y:S02]  /*0fb0*/  LEA R47, P4, R36, R17.reuse, 0x1 ;  /* 0x00000011242f7211 */ /* 0x080fe400078808ff */
[----:B------:R-:W-:Y:S02]  /*0fc0*/  ISETP.GE.U32.AND P2, PT, R27, R24, PT ;  /* 0x000000181b00720c */ /* 0x000fe40003f46070 */
[----:B------:R-:W-:Y:S01]  /*0fd0*/  IADD3.X R48, RZ, R18, RZ, P0, !PT ;  /* 0x00000012ff307210 */ /* 0x000fe200007fe4ff */
[----:B------:R-:W-:Y:S01]  /*0fe0*/  IMAD.X R40, RZ, RZ, R18, P4 ;  /* 0x000000ffff287224 */ /* 0x000fe200020e0612 */
[----:B------:R-:W-:Y:S02]  /*0ff0*/  IADD3 R35, P3, R26, R17, RZ ;  /* 0x000000111a237210 */ /* 0x000fe40007f7e0ff */
[----:B------:R-:W-:-:S02]  /*1000*/  ISETP.GE.AND.EX P2, PT, R48, R25, PT, P2 ;  /* 0x000000193000720c */ /* 0x000fc40003f46320 */
[-C--:B------:R-:W-:Y:S01]  /*1010*/  ISETP.GE.U32.AND P0, PT, R35, R24.reuse, PT ;  /* 0x000000182300720c */ /* 0x080fe20003f06070 */
[----:B------:R-:W-:Y:S01]  /*1020*/  IMAD.X R26, RZ, RZ, R18, P3 ;  /* 0x000000ffff1a7224 */ /* 0x000fe200018e0612 */
[----:B------:R-:W-:-:S04]  /*1030*/  ISETP.GE.U32.AND P1, PT, R47, R24, PT ;  /* 0x000000182f00720c */ /* 0x000fc80003f26070 */
[-C--:B------:R-:W-:Y:S02]  /*1040*/  ISETP.GE.AND.EX P0, PT, R26, R25.reuse, PT, P0 ;  /* 0x000000191a00720c */ /* 0x080fe40003f06300 */
[----:B------:R-:W-:Y:S02]  /*1050*/  I2FP.F32.U32 R26, R46 ;  /* 0x0000002e001a7245 */ /* 0x000fe40000201000 */
[----:B------:R-:W-:Y:S02]  /*1060*/  ISETP.GE.AND.EX P1, PT, R40, R25, PT, P1 ;  /* 0x000000192800720c */ /* 0x000fe40003f26310 */
[----:B------:R-:W-:Y:S01]  /*1070*/  I2FP.F32.U32 R40, R45 ;  /* 0x0000002d00287245 */ /* 0x000fe20000201000 */
[----:B------:R-:W-:Y:S01]  /*1080*/  FFMA.FTZ R48, R26, R33, 1.1641532182693481445e-10 ;  /* 0x2f0000001a307423 */ /* 0x000fe20000010021 */
[----:B------:R-:W-:Y:S09]  /*1090*/  @P2 BRA `(.L_x_28) ;  /* 0x0000000000302947 */ /* 0x000ff20003800000 */
[----:B------:R-:W0:Y:S01]  /*10a0*/  MUFU.LG2 R45, R43 ;  /* 0x0000002b002d7308 */ /* 0x000e220000000c00 */
[----:B------:R-:W-:-:S07]  /*10b0*/  IMAD R27, R27, UR5, RZ ;  /* 0x000000051b1b7c24 */ /* 0x000fce000f8e02ff */
[----:B------:R-:W1:Y:S01]  /*10c0*/  MUFU.LG2 R26, R48 ;  /* 0x00000030001a7308 */ /* 0x000e620000000c00 */
[----:B0-----:R-:W-:-:S07]  /*10d0*/  FMUL.FTZ R49, R45, 0.69314718246459960938 ;  /* 0x3f3172182d317820 */ /* 0x001fce0000410000 */
[----:B------:R-:W0:Y:S01]  /*10e0*/  MUFU.RCP R45, R49 ;  /* 0x00000031002d7308 */ /* 0x000e220000001000 */
[----:B-1----:R-:W-:-:S04]  /*10f0*/  FMUL.FTZ R26, R26, 0.69314718246459960938 ;  /* 0x3f3172181a1a7820 */ /* 0x002fc80000410000 */
[----:B0-----:R-:W-:Y:S01]  /*1100*/  FMUL.FTZ R45, R26, R45 ;  /* 0x0000002d1a2d7220 */ /* 0x001fe20000410000 */
[----:B------:R-:W-:-:S04]  /*1110*/  IADD3 R26, P2, R27, UR6, RZ ;  /* 0x000000061b1a7c10 */ /* 0x000fc8000ff5e0ff */
[----:B------:R-:W-:Y:S01]  /*1120*/  LEA.HI.X.SX32 R27, R27, UR7, 0x1, P2 ;  /* 0x000000071b1b7c11 */ /* 0x000fe200090f0eff */
[----:B------:R-:W0:Y:S02]  /*1130*/  FRND.FTZ.CEIL R45, R45 ;  /* 0x0000002d002d7307 */ /* 0x000e240000219000 */
[----:B0-----:R-:W-:-:S05]  /*1140*/  F2FP.BF16.F32.PACK_AB R46, RZ, R45 ;  /* 0x0000002dff2e723e */ /* 0x001fca00000010ff */
[----:B------:R0:W-:Y:S02]  /*1150*/  STG.E.U16 desc[UR8][R26.64], R46 ;  /* 0x0000002e1a007986 */ /* 0x0001e4000c101508 */
.L_x_28:
[----:B------:R-:W-:Y:S05]  /*1160*/  BSYNC B0 ;  /* 0x0000000000007941 */ /* 0x000fea0003800000 */
.L_x_27:
[----:B------:R-:W-:Y:S01]  /*1170*/  BSSY B0, `(.L_x_29) ;  /* 0x0000010000007945 */ /* 0x000fe20003800000 */
[----:B------:R-:W-:Y:S01]  /*1180*/  I2FP.F32.U32 R32, R32 ;  /* 0x0000002000207245 */ /* 0x000fe20000201000 */
[----:B0-----:R-:W-:Y:S02]  /*1190*/  FFMA.FTZ R46, R40, R33, 1.1641532182693481445e-10 ;  /* 0x2f000000282e7423 */ /* 0x001fe40000010021 */
[----:B------:R-:W-:Y:S05]  /*11a0*/  @P1 BRA `(.L_x_30) ;  /* 0x0000000000301947 */ /* 0x000fea0003800000 */
        /* <DEDUP_REMOVED lines=12> */
.L_x_30:
[----:B------:R-:W-:Y:S05]  /*1270*/  BSYNC B0 ;  /* 0x0000000000007941 */ /* 0x000fea0003800000 */
.L_x_29:
[----:B------:R-:W-:Y:S01]  /*1280*/  FFMA.FTZ R40, R32, R33, 1.1641532182693481445e-10 ;  /* 0x2f00000020287423 */ /* 0x000fe20000010021 */
[----:B------:R-:W-:Y:S06]  /*1290*/  @P0 BRA `(.L_x_31) ;  /* 0x0000000000300947 */ /* 0x000fec0003800000 */
[----:B0-----:R-:W0:Y:S01]  /*12a0*/  MUFU.LG2 R27, R43 ;  /* 0x0000002b001b7308 */ /* 0x001e220000000c00 */
        /* <DEDUP_REMOVED lines=11> */
.L_x_31:
[----:B------:R-:W-:Y:S01]  /*1360*/  LEA R17, P0, R36, R17, 0x2 ;  /* 0x0000001124117211 */ /* 0x000fe200078010ff */
[----:B------:R-:W-:Y:S05]  /*1370*/  WARPSYNC.ALL ;  /* 0x0000000000007948 */ /* 0x000fea0003800000 */
[----:B------:R-:W-:Y:S01]  /*1380*/  IADD3.X R18, RZ, R18, RZ, P0, !PT ;  /* 0x00000012ff127210 */ /* 0x000fe200007fe4ff */
[----:B------:R-:W-:Y:S01]  /*1390*/  BAR.SYNC.DEFER_BLOCKING 0x0 ;  /* 0x0000000000007b1d */ /* 0x000fe20000010000 */
[----:B------:R-:W-:Y:S01]  /*13a0*/  ISETP.GE.U32.AND P0, PT, R17, R38, PT ;  /* 0x000000261100720c */ /* 0x000fe20003f06070 */
[----:B------:R-:W-:Y:S01]  /*13b0*/  IMAD.MOV.U32 R40, RZ, RZ, R30 ;  /* 0x000000ffff287224 */ /* 0x000fe200078e001e */
[----:B------:R-:W-:Y:S01]  /*13c0*/  MOV R35, R29 ;  /* 0x0000001d00237202 */ /* 0x000fe20000000f00 */
[----:B------:R-:W-:Y:S01]  /*13d0*/  IMAD.MOV.U32 R36, RZ, RZ, R28 ;  /* 0x000000ffff247224 */ /* 0x000fe200078e001c */
[----:B------:R-:W-:-:S13]  /*13e0*/  ISETP.GE.AND.EX P0, PT, R18, R37, PT, P0 ;  /* 0x000000251200720c */ /* 0x000fda0003f06300 */
[----:B------:R-:W-:Y:S05]  /*13f0*/  @!P0 BRA `(.L_x_32) ;  /* 0xfffffff4004c8947 */ /* 0x000fea000383ffff */
[----:B------:R-:W-:Y:S05]  /*1400*/  EXIT ;  /* 0x000000000000794d */ /* 0x000fea0003800000 */
        .weak           $__internal_1_$__cuda_sm20_div_s64
        .type           $__internal_1_$__cuda_sm20_div_s64,@function
        .size           $__internal_1_$__cuda_sm20_div_s64,(.L_x_650 - $__internal_1_$__cuda_sm20_div_s64)
$__internal_1_$__cuda_sm20_div_s64:
[----:B------:R-:W-:Y:S02]  /*1410*/  UMOV UR5, URZ ;  /* 0x0000003f00057c82 */ /* 0x000fe40008000000 */
[----:B------:R-:W0:Y:S08]  /*1420*/  I2F.U64.RP R29, UR4 ;  /* 0x00000004001d7d12 */ /* 0x000e300008309000 */
[----:B0-----:R-:W0:Y:S02]  /*1430*/  MUFU.RCP R29, R29 ;  /* 0x0000001d001d7308 */ /* 0x001e240000001000 */
[----:B0-----:R-:W-:-:S06]  /*1440*/  VIADD R26, R29, 0x1ffffffe ;  /* 0x1ffffffe1d1a7836 */ /* 0x001fcc0000000000 */
[----:B------:R-:W0:Y:S02]  /*1450*/  F2I.U64.TRUNC R26, R26 ;  /* 0x0000001a001a7311 */ /* 0x000e24000020d800 */
[----:B0-----:R-:W-:-:S04]  /*1460*/  IMAD.WIDE.U32 R24, R26, UR4, RZ ;  /* 0x000000041a187c25 */ /* 0x001fc8000f8e00ff */
[----:B------:R-:W-:Y:S01]  /*1470*/  IMAD R25, R27, UR4, R25 ;  /* 0x000000041b197c24 */ /* 0x000fe2000f8e0219 */
[----:B------:R-:W-:-:S05]  /*1480*/  IADD3 R31, P0, RZ, -R24, RZ ;  /* 0x80000018ff1f7210 */ /* 0x000fca0007f1e0ff */
[----:B------:R-:W-:-:S04]  /*1490*/  IMAD.HI.U32 R24, R26, R31, RZ ;  /* 0x0000001f1a187227 */ /* 0x000fc800078e00ff */
[----:B------:R-:W-:Y:S01]  /*14a0*/  IMAD.X R33, RZ, RZ, ~R25, P0 ;  /* 0x000000ffff217224 */ /* 0x000fe200000e0e19 */
[----:B------:R-:W-:-:S03]  /*14b0*/  MOV R25, R26 ;  /* 0x0000001a00197202 */ /* 0x000fc60000000f00 */
[-C--:B------:R-:W-:Y:S02]  /*14c0*/  IMAD R37, R27, R33.reuse, RZ ;  /* 0x000000211b257224 */ /* 0x080fe400078e02ff */
[----:B------:R-:W-:-:S04]  /*14d0*/  IMAD.WIDE.U32 R24, P0, R26, R33, R24 ;  /* 0x000000211a187225 */ /* 0x000fc80007800018 */
[----:B------:R-:W-:-:S04]  /*14e0*/  IMAD.HI.U32 R33, R27, R33, RZ ;  /* 0x000000211b217227 */ /* 0x000fc800078e00ff */
[----:B------:R-:W-:-:S05]  /*14f0*/  IMAD.HI.U32 R24, P1, R27, R31, R24 ;  /* 0x0000001f1b187227 */ /* 0x000fca0007820018 */
[----:B------:R-:W-:Y:S01]  /*1500*/  IADD3 R25, P2, R37, R24, RZ ;  /* 0x0000001825197210 */ /* 0x000fe20007f5e0ff */
[----:B------:R-:W-:-:S04]  /*1510*/  IMAD.X R24, R33, 0x1, R27, P0 ;  /* 0x0000000121187824 */ /* 0x000fc800000e061b */
[----:B------:R-:W-:Y:S01]  /*1520*/  IMAD.WIDE.U32 R26, R25, UR4, RZ ;  /* 0x00000004191a7c25 */ /* 0x000fe2000f8e00ff */
[----:B------:R-:W-:Y:S02]  /*1530*/  IADD3.X R29, RZ, RZ, R24, P2, P1 ;  /* 0x000000ffff1d7210 */ /* 0x000fe400017e2418 */
[----:B------:R-:W-:Y:S02]  /*1540*/  ISETP.LE.AND P1, PT, RZ, UR7, PT ;  /* 0x00000007ff007c0c */ /* 0x000fe4000bf23270 */
[----:B------:R-:W-:Y:S01]  /*1550*/  IADD3 R31, P0, RZ, -R26, RZ ;  /* 0x8000001aff1f7210 */ /* 0x000fe20007f1e0ff */
[----:B------:R-:W-:Y:S01]  /*1560*/  IMAD R26, R29, UR4, R27 ;  /* 0x000000041d1a7c24 */ /* 0x000fe2000f8e021b */
[----:B------:R-:W-:-:S03]  /*1570*/  IADD3 R27, P4, RZ, -UR6, RZ ;  /* 0x80000006ff1b7c10 */ /* 0x000fc6000ff9e0ff */
[----:B------:R-:W-:Y:S01]  /*1580*/  IMAD.HI.U32 R24, R25, R31, RZ ;  /* 0x0000001f19187227 */ /* 0x000fe200078e00ff */
[----:B------:R-:W-:Y:S02]  /*1590*/  SEL R27, R27, UR6, !P1 ;  /* 0x000000061b1b7c07 */ /* 0x000fe4000c800000 */
[----:B------:R-:W-:Y:S01]  /*15a0*/  IADD3.X R30, RZ, ~UR7, RZ, P4, !PT ;  /* 0x80000007ff1e7c10 */ /* 0x000fe2000a7fe4ff */
[----:B------:R-:W-:-:S03]  /*15b0*/  IMAD.X R26, RZ, RZ, ~R26, P0 ;  /* 0x000000ffff1a7224 */ /* 0x000fc600000e0e1a */
[----:B------:R-:W-:Y:S01]  /*15c0*/  SEL R30, R30, UR7, !P1 ;  /* 0x000000071e1e7c07 */ /* 0x000fe2000c800000 */
[----:B------:R-:W-:-:S04]  /*15d0*/  IMAD.WIDE.U32 R24, P0, R25, R26, R24 ;  /* 0x0000001a19187225 */ /* 0x000fc80007800018 */
[----:B------:R-:W-:-:S04]  /*15e0*/  IMAD.HI.U32 R32, R29, R26, RZ ;  /* 0x0000001a1d207227 */ /* 0x000fc800078e00ff */
[----:B------:R-:W-:-:S04]  /*15f0*/  IMAD.HI.U32 R24, P2, R29, R31, R24 ;  /* 0x0000001f1d187227 */ /* 0x000fc80007840018 */
[----:B------:R-:W-:Y:S02]  /*1600*/  IMAD R25, R29, R26, RZ ;  /* 0x0000001a1d197224 */ /* 0x000fe400078e02ff */
[----:B------:R-:W-:-:S03]  /*1610*/  IMAD.X R29, R32, 0x1, R29, P0 ;  /* 0x00000001201d7824 */ /* 0x000fc600000e061d */
[----:B------:R-:W-:Y:S01]  /*1620*/  IADD3 R26, P3, R25, R24, RZ ;  /* 0x00000018191a7210 */ /* 0x000fe20007f7e0ff */
[----:B------:R-:W-:-:S03]  /*1630*/  HFMA2.MMA R25, -RZ, RZ, 0, 0 ;  /* 0x00000000ff197435 */ /* 0x000fc600000001ff */
[----:B------:R-:W-:Y:S01]  /*1640*/  IADD3.X R29, RZ, RZ, R29, P3, P2 ;  /* 0x000000ffff1d7210 */ /* 0x000fe20001fe441d */
[----:B------:R-:W-:-:S04]  /*1650*/  IMAD.HI.U32 R24, R26, R27, RZ ;  /* 0x0000001b1a187227 */ /* 0x000fc800078e00ff */
[-C--:B------:R-:W-:Y:S02]  /*1660*/  IMAD R31, R29, R30.reuse, RZ ;  /* 0x0000001e1d1f7224 */ /* 0x080fe400078e02ff */
[----:B------:R-:W-:-:S04]  /*1670*/  IMAD.WIDE.U32 R24, R26, R30, R24 ;  /* 0x0000001e1a187225 */ /* 0x000fc800078e0018 */
[----:B------:R-:W-:-:S04]  /*1680*/  IMAD.HI.U32 R24, P0, R29, R27, R24 ;  /* 0x0000001b1d187227 */ /* 0x000fc80007800018 */
[----:B------:R-:W-:Y:S01]  /*1690*/  IMAD.HI.U32 R29, R29, R30, RZ ;  /* 0x0000001e1d1d7227 */ /* 0x000fe200078e00ff */
[----:B------:R-:W-:-:S03]  /*16a0*/  IADD3 R26, P2, R31, R24, RZ ;  /* 0x000000181f1a7210 */ /* 0x000fc60007f5e0ff */
[----:B------:R-:W-:-:S05]  /*16b0*/  IMAD.X R24, RZ, RZ, R29, P0 ;  /* 0x000000ffff187224 */ /* 0x000fca00000e061d */
[----:B------:R-:W-:Y:S01]  /*16c0*/  IADD3.X R29, RZ, R24, RZ, P2, !PT ;  /* 0x00000018ff1d7210 */ /* 0x000fe200017fe4ff */
[----:B------:R-:W-:-:S04]  /*16d0*/  IMAD.WIDE.U32 R24, R26, UR4, RZ ;  /* 0x000000041a187c25 */ /* 0x000fc8000f8e00ff */
[----:B------:R-:W-:Y:S01]  /*16e0*/  IMAD R25, R29, UR4, R25 ;  /* 0x000000041d197c24 */ /* 0x000fe2000f8e0219 */
[----:B------:R-:W-:-:S04]  /*16f0*/  IADD3 R24, P0, -R24, R27, RZ ;  /* 0x0000001b18187210 */ /* 0x000fc80007f1e1ff */
[----:B------:R-:W-:Y:S01]  /*1700*/  IADD3 R27, P2, R24, -UR4, RZ ;  /* 0x80000004181b7c10 */ /* 0x000fe2000ff5e0ff */
[----:B------:R-:W-:Y:S01]  /*1710*/  IMAD.X R31, R30, 0x1, ~R25, P0 ;  /* 0x000000011e1f7824 */ /* 0x000fe200000e0e19 */
[----:B------:R-:W-:Y:S02]  /*1720*/  ISETP.GE.U32.AND P0, PT, R24, UR4, PT ;  /* 0x0000000418007c0c */ /* 0x000fe4000bf06070 */
[----:B------:R-:W-:Y:S02]  /*1730*/  IADD3 R25, P3, R26, 0x1, RZ ;  /* 0x000000011a197810 */ /* 0x000fe40007f7e0ff */
[C---:B------:R-:W-:Y:S02]  /*1740*/  ISETP.GE.U32.AND.EX P0, PT, R31.reuse, RZ, PT, P0 ;  /* 0x000000ff1f00720c */ /* 0x040fe40003f06100 */
[----:B------:R-:W-:Y:S02]  /*1750*/  IADD3.X R30, R31, -0x1, RZ, P2, !PT ;  /* 0xffffffff1f1e7810 */ /* 0x000fe400017fe4ff */
[----:B------:R-:W-:-:S02]  /*1760*/  SEL R27, R27, R24, P0 ;  /* 0x000000181b1b7207 */ /* 0x000fc40000000000 */
[----:B------:R-:W-:Y:S02]  /*1770*/  IADD3.X R24, RZ, R29, RZ, P3, !PT ;  /* 0x0000001dff187210 */ /* 0x000fe40001ffe4ff */
[----:B------:R-:W-:Y:S02]  /*1780*/  SEL R25, R25, R26, P0 ;  /* 0x0000001a19197207 */ /* 0x000fe40000000000 */
[----:B------:R-:W-:Y:S02]  /*1790*/  SEL R30, R30, R31, P0 ;  /* 0x0000001f1e1e7207 */ /* 0x000fe40000000000 */
[----:B------:R-:W-:Y:S02]  /*17a0*/  ISETP.GE.U32.AND P2, PT, R27, UR4, PT ;  /* 0x000000041b007c0c */ /* 0x000fe4000bf46070 */
[----:B------:R-:W-:Y:S02]  /*17b0*/  SEL R24, R24, R29, P0 ;  /* 0x0000001d18187207 */ /* 0x000fe40000000000 */
[----:B------:R-:W-:-:S02]  /*17c0*/  IADD3 R26, P3, R25, 0x1, RZ ;  /* 0x00000001191a7810 */ /* 0x000fc40007f7e0ff */
[----:B------:R-:W-:-:S03]  /*17d0*/  ISETP.GE.U32.AND.EX P0, PT, R30, RZ, PT, P2 ;  /* 0x000000ff1e00720c */ /* 0x000fc60003f06120 */
[----:B------:R-:W-:Y:S01]  /*17e0*/  IMAD.X R27, RZ, RZ, R24, P3 ;  /* 0x000000ffff1b7224 */ /* 0x000fe200018e0618 */
[----:B------:R-:W-:-:S04]  /*17f0*/  SEL R26, R26, R25, P0 ;  /* 0x000000191a1a7207 */ /* 0x000fc80000000000 */
[----:B------:R-:W-:Y:S02]  /*1800*/  SEL R27, R27, R24, P0 ;  /* 0x000000181b1b7207 */ /* 0x000fe40000000000 */
[-C--:B------:R-:W-:Y:S02]  /*1810*/  IADD3 R25, P2, RZ, -R26.reuse, RZ ;  /* 0x8000001aff197210 */ /* 0x080fe40007f5e0ff */
[----:B------:R-:W-:Y:S02]  /*1820*/  ISETP.NE.U32.AND P0, PT, RZ, UR4, PT ;  /* 0x00000004ff007c0c */ /* 0x000fe4000bf05070 */
[-C--:B------:R-:W-:Y:S02]  /*1830*/  IADD3.X R24, RZ, ~R27.reuse, RZ, P2, !PT ;  /* 0x8000001bff187210 */ /* 0x080fe400017fe4ff */
[----:B------:R-:W-:Y:S02]  /*1840*/  SEL R26, R25, R26, !P1 ;  /* 0x0000001a191a7207 */ /* 0x000fe40004800000 */
[----:B------:R-:W-:Y:S01]  /*1850*/  SEL R27, R24, R27, !P1 ;  /* 0x0000001b181b7207 */ /* 0x000fe20004800000 */
[----:B------:R-:W-:Y:S01]  /*1860*/  IMAD.MOV.U32 R24, RZ, RZ, R28 ;  /* 0x000000ffff187224 */ /* 0x000fe200078e001c */
[----:B------:R-:W-:-:S02]  /*1870*/  MOV R25, 0x0 ;  /* 0x0000000000197802 */ /* 0x000fc40000000f00 */
[----:B------:R-:W-:-:S04]  /*1880*/  ISETP.NE.AND.EX P0, PT, RZ, RZ, PT, P0 ;  /* 0x000000ffff00720c */ /* 0x000fc80003f05300 */
[----:B------:R-:W-:Y:S02]  /*1890*/  SEL R26, R26, 0xffffffff, P0 ;  /* 0xffffffff1a1a7807 */ /* 0x000fe40000000000 */
[----:B------:R-:W-:Y:S01]  /*18a0*/  SEL R27, R27, 0xffffffff, P0 ;  /* 0xffffffff1b1b7807 */ /* 0x000fe20000000000 */
[----:B------:R-:W-:Y:S06]  /*18b0*/  RET.REL.NODEC R24 `(_ZN2at6native63_GLOBAL__N__7310b794_30_DistributionGeometricKernel_cu_fa6e70a443distribution_elementwise_grid_stride_kernelIfLi4EZNS0_9templates4cuda21uniform_and_transformIN3c108BFloat16EfPNS_17CUDAGeneratorImplEZZZNS4_16geometric_kernelIS9_EEvRNS_18TensorIteratorBaseEdT_ENKUlvE_clEvENKUlvE7_clEvEUlfE_EEvSC_T1_T2_EUlP24curandStatePhilox4_32_10E0_ZNS1_27distribution_nullary_kernelIS7_f6float4S9_SL_SG_EEvSC_SI_RKT3_T4_EUlifE_EEvlNS_15PhiloxCudaStateESH_SI_) ;  /* 0xffffffe418d07950 */ /* 0x000fec0003c3ffff */
.L_x_33:
        /* <DEDUP_REMOVED lines=12> */
.L_x_650:


//--------------------- .text._ZN2at6native63_GLOBAL__N__7310b794_30_DistributionGeometricKernel_cu_fa6e70a443distribution_elementwise_grid_stride_kernelIfLi4EZNS0_9templates4cuda21uniform_and_transformIN3c108BFloat16EfPNS_17CUDAGeneratorImplEZZZNS4_16geometric_kernelIS9_EEvRNS_18TensorIteratorBaseEdT_ENKUlvE_clEvENKUlvE7_clEvEUlfE_EEvSC_T1_T2_EUlP24curandStatePhilox4_32_10E_ZNS1_27distribution_nullary_kernelIS7_f7double2S9_SL_SG_EEvSC_SI_RKT3_T4_EUlifE0_EEvlNS_15PhiloxCudaStateESH_SI_ --------------------------
	.section	.text._ZN2at6native63_GLOBAL__N__7310b794_30_DistributionGeometricKernel_cu_fa6e70a443distribution_elementwise_grid_stride_kernelIfLi4EZNS0_9templates4cuda21uniform_and_transformIN3c108BFloat16EfPNS_17CUDAGeneratorImplEZZZNS4_16geometric_kernelIS9_EEvRNS_18TensorIteratorBaseEdT_ENKUlvE_clEvENKUlvE7_clEvEUlfE_EEvSC_T1_T2_EUlP24curandStatePhilox4_32_10E_ZNS1_27distribution_nullary_kernelIS7_f7double2S9_SL_SG_EEvSC_SI_RKT3_T4_EUlifE0_EEvlNS_15PhiloxCudaStateESH_SI_,"ax",@progbits
	.align	128
.text._ZN2at6native63_GLOBAL__N__7310b794_30_DistributionGeometricKernel_cu_fa6e70a443distribution_elementwise_grid_stride_kernelIfLi4EZNS0_9templates4cuda21uniform_and_transformIN3c108BFloat16EfPNS_17CUDAGeneratorImplEZZZNS4_16geometric_kernelIS9_EEvRNS_18TensorIteratorBaseEdT_ENKUlvE_clEvENKUlvE7_clEvEUlfE_EEvSC_T1_T2_EUlP24curandStatePhilox4_32_10E_ZNS1_27distribution_nullary_kernelIS7_f7double2S9_SL_SG_EEvSC_SI_RKT3_T4_EUlifE0_EEvlNS_15PhiloxCudaStateESH_SI_:
        .type           _ZN2at6native63_GLOBAL__N__7310b794_30_DistributionGeometricKernel_cu_fa6e70a443distribution_elementwise_grid_stride_kernelIfLi4EZNS0_9templates4cuda21uniform_and_transformIN3c108BFloat16EfPNS_17CUDAGeneratorImplEZZZNS4_16geometric_kernelIS9_EEvRNS_18TensorIteratorBaseEdT_ENKUlvE_clEvENKUlvE7_clEvEUlfE_EEvSC_T1_T2_EUlP24curandStatePhilox4_32_10E_ZNS1_27distribution_nullary_kernelIS7_f7double2S9_SL_SG_EEvSC_SI_RKT3_T4_EUlifE0_EEvlNS_15PhiloxCudaStateESH_SI_,@function
        .size           _ZN2at6native63_GLOBAL__N__7310b794_30_DistributionGeometricKernel_cu_fa6e70a443distribution_elementwise_grid_stride_kernelIfLi4EZNS0_9templates4cuda21uniform_and_transformIN3c108BFloat16EfPNS_17CUDAGeneratorImplEZZZNS4_16geometric_kernelIS9_EEvRNS_18TensorIteratorBaseEdT_ENKUlvE_clEvENKUlvE7_clEvEUlfE_EEvSC_T1_T2_EUlP24curandStatePhilox4_32_10E_ZNS1_27distribution_nullary_kernelIS7_f7double2S9_SL_SG_EEvSC_SI_RKT3_T4_EUlifE0_EEvlNS_15PhiloxCudaStateESH_SI_,(.L_x_652 - _ZN2at6native63_GLOBAL__N__7310b794_30_DistributionGeometricKernel_cu_fa6e70a443distribution_elementwise_grid_stride_kernelIfLi4EZNS0_9templates4cuda21uniform_and_transformIN3c108BFloat16EfPNS_17CUDAGeneratorImplEZZZNS4_16geometric_kernelIS9_EEvRNS_18TensorIteratorBaseEdT_ENKUlvE_clEvENKUlvE7_clEvEUlfE_EEvSC_T1_T2_EUlP24curandStatePhilox4_32_10E_ZNS1_27distribution_nullary_kernelIS7_f7double2S9_SL_SG_EEvSC_SI_RKT3_T4_EUlifE0_EEvlNS_15PhiloxCudaStateESH_SI_)
        .other          _ZN2at6native63_GLOBAL__N__7310b794_30_DistributionGeometricKernel_cu_fa6e70a443distribution_elementwise_grid_stride_kernelIfLi4EZNS0_9templates4cuda21uniform_and_transformIN3c108BFloat16EfPNS_17CUDAGeneratorImplEZZZNS4_16geometric_kernelIS9_EEvRNS_18TensorIteratorBaseEdT_ENKUlvE_clEvENKUlvE7_clEvEUlfE_EEvSC_T1_T2_EUlP24curandStatePhilox4_32_10E_ZNS1_27distribution_nullary_kernelIS7_f7double2S9_SL_SG_EEvSC_SI_RKT3_T4_EUlifE0_EEvlNS_15PhiloxCudaStateESH_SI_,@"STO_CUDA_ENTRY STV_DEFAULT"
_ZN2at6native63_GLOBAL__N__7310b794_30_DistributionGeometricKernel_cu_fa6e70a443distribution_elementwise_grid_stride_kernelIfLi4EZNS0_9templates4cuda21uniform_and_transformIN3c108BFloat16EfPNS_17CUDAGeneratorImplEZZZNS4_16geometric_kernelIS9_EEvRNS_18TensorIteratorBaseEdT_ENKUlvE_clEvENKUlvE7_clEvEUlfE_EEvSC_T1_T2_EUlP24curandStatePhilox4_32_10E_ZNS1_27distribution_nullary_kernelIS7_f7double2S9_SL_SG_EEvSC_SI_RKT3_T4_EUlifE0_EEvlNS_15PhiloxCudaStateESH_SI_:
        /* <DEDUP_REMOVED lines=21> */
[----:B------:R-:W-:-:S03]  /*0150*/  IMAD.WIDE.U32 R8, R16, -0x326172a9, RZ ;  /* 0xcd9e8d5710087825 */ /* 0x000fc600078e00ff */
[----:B------:R-:W-:Y:S01]  /*0160*/  UIADD3.X UR5, UR5, -0x1, URZ, UP0, !UPT ;  /* 0xffffffff05057890 */ /* 0x000fe200087fe43f */
[----:B---3--:R-:W-:-:S05]  /*0170*/  @P0 IADD3 R24, P1, R2, R5, RZ ;  /* 0x0000000502180210 */ /* 0x008fca0007f3e0ff */
[----:B------:R-:W-:Y:S01]  /*0180*/  @P0 IMAD.X R25, RZ, RZ, R3, P1 ;  /* 0x000000ffff190224 */ /* 0x000fe200008e0603 */
[----:B------:R-:W-:Y:S02]  /*0190*/  ISETP.NE.U32.AND P0, PT, RZ, UR5, PT ;  /* 0x00000005ff007c0c */ /* 0x000fe4000bf05070 */
[----:B----4-:R-:W-:Y:S01]  /*01a0*/  IADD3 R4, R19, -0x4498517b, RZ ;  /* 0xbb67ae8513047810 */ /* 0x010fe20007ffe0ff */
[----:B------:R-:W-:Y:S01]  /*01b0*/  VIADD R5, R18, 0x9e3779b9 ;  /* 0x9e3779b912057836 */ /* 0x000fe20000000000 */
[--C-:B------:R-:W-:Y:S02]  /*01c0*/  SHF.R.U64 R2, R24, 0x2, R25.reuse ;  /* 0x0000000218027819 */ /* 0x100fe40000001219 */
[----:B------:R-:W-:-:S03]  /*01d0*/  SHF.R.U32.HI R3, RZ, 0x2, R25 ;  /* 0x00000002ff037819 */ /* 0x000fc60000011619 */
[----:B------:R-:W-:Y:S01]  /*01e0*/  IMAD.WIDE.U32 R6, R2, -0x2daee0ad, RZ ;  /* 0xd2511f5302067825 */ /* 0x000fe200078e00ff */
[----:B------:R-:W-:-:S04]  /*01f0*/  LOP3.LUT R10, R9, R3, R18, 0x96, !PT ;  /* 0x00000003090a7212 */ /* 0x000fc800078e9612 */
[----:B------:R-:W-:Y:S01]  /*0200*/  LOP3.LUT R12, R19, R7, R17, 0x96, !PT ;  /* 0x00000007130c7212 */ /* 0x000fe200078e9611 */
[----:B------:R-:W-:Y:S01]  /*0210*/  IMAD.WIDE.U32 R10, R10, -0x2daee0ad, RZ ;  /* 0xd2511f530a0a7825 */ /* 0x000fe200078e00ff */
[----:B------:R-:W-:-:S03]  /*0220*/  IADD3 R7, R18, 0x3c6ef372, RZ ;  /* 0x3c6ef37212077810 */ /* 0x000fc60007ffe0ff */
[----:B------:R-:W-:Y:S01]  /*0230*/  IMAD.WIDE.U32 R12, R12, -0x326172a9, RZ ;  /* 0xcd9e8d570c0c7825 */ /* 0x000fe200078e00ff */
[----:B------:R-:W-:Y:S02]  /*0240*/  LOP3.LUT R14, R11, R6, R4, 0x96, !PT ;  /* 0x000000060b0e7212 */ /* 0x000fe400078e9604 */
[----:B------:R-:W-:Y:S02]  /*0250*/  IADD3 R6, R19, 0x32370b8f, RZ ;  /* 0x32370b8f13067810 */ /* 0x000fe40007ffe0ff */
[----:B------:R-:W-:Y:S01]  /*0260*/  LOP3.LUT R8, R13, R5, R8, 0x96, !PT ;  /* 0x000000050d087212 */ /* 0x000fe200078e9608 */
[----:B------:R-:W-:-:S04]  /*0270*/  IMAD.WIDE.U32 R14, R14, -0x326172a9, RZ ;  /* 0xcd9e8d570e0e7825 */ /* 0x000fc800078e00ff */
[----:B------:R-:W-:Y:S01]  /*0280*/  IMAD.WIDE.U32 R8, R8, -0x2daee0ad, RZ ;  /* 0xd2511f5308087825 */ /* 0x000fe200078e00ff */
[----:B------:R-:W-:-:S03]  /*0290*/  LOP3.LUT R12, R15, R12, R7, 0x96, !PT ;  /* 0x0000000c0f0c7212 */ /* 0x000fc600078e9607 */
[----:B------:R-:W-:Y:S02]  /*02a0*/  VIADD R5, R19, 0x76cf5d0a ;  /* 0x76cf5d0a13057836 */ /* 0x000fe40000000000 */
[----:B------:R-:W-:-:S03]  /*02b0*/  IMAD.WIDE.U32 R12, R12, -0x2daee0ad, RZ ;  /* 0xd2511f530c0c7825 */ /* 0x000fc600078e00ff */
[----:B------:R-:W-:Y:S01]  /*02c0*/  LOP3.LUT R20, R9, R10, R5, 0x96, !PT ;  /* 0x0000000a09147212 */ /* 0x000fe200078e9605 */
[C---:B------:R-:W-:Y:S01]  /*02d0*/  VIADD R7, R18.reuse, 0xdaa66d2b ;  /* 0xdaa66d2b12077836 */ /* 0x040fe20000000000 */
[----:B------:R-:W-:Y:S02]  /*02e0*/  LOP3.LUT R10, R13, R8, R6, 0x96, !PT ;  /* 0x000000080d0a7212 */ /* 0x000fe400078e9606 */
[----:B------:R-:W-:Y:S01]  /*02f0*/  IADD3 R9, R18, 0x78dde6e4, RZ ;  /* 0x78dde6e412097810 */ /* 0x000fe20007ffe0ff */
[----:B------:R-:W-:Y:S01]  /*0300*/  IMAD.WIDE.U32 R20, R20, -0x326172a9, RZ ;  /* 0xcd9e8d5714147825 */ /* 0x000fe200078e00ff */
[----:B------:R-:W-:-:S03]  /*0310*/  IADD3 R8, R19, -0x56f99767, RZ ;  /* 0xa906689913087810 */ /* 0x000fc60007ffe0ff */
[----:B------:R-:W-:Y:S01]  /*0320*/  IMAD.WIDE.U32 R10, R10, -0x326172a9, RZ ;  /* 0xcd9e8d570a0a7825 */ /* 0x000fe200078e00ff */
[----:B------:R-:W-:-:S03]  /*0330*/  LOP3.LUT R14, R21, R14, R7, 0x96, !PT ;  /* 0x0000000e150e7212 */ /* 0x000fc600078e9607 */
[----:B------:R-:W-:Y:S01]  /*0340*/  VIADD R7, R19, 0xed9eba14 ;  /* 0xed9eba1413077836 */ /* 0x000fe20000000000 */
[----:B------:R-:W-:Y:S01]  /*0350*/  LOP3.LUT R9, R11, R20, R9, 0x96, !PT ;  /* 0x000000140b097212 */ /* 0x000fe200078e9609 */
[----:B------:R-:W-:Y:S01]  /*0360*/  IMAD.WIDE.U32 R14, R14, -0x2daee0ad, RZ ;  /* 0xd2511f530e0e7825 */ /* 0x000fe200078e00ff */
[----:B------:R-:W-:-:S04]  /*0370*/  IADD3 R11, R18, -0x4ab325aa, RZ ;  /* 0xb54cda56120b7810 */ /* 0x000fc80007ffe0ff */
[----:B------:R-:W-:Y:S01]  /*0380*/  LOP3.LUT R22, R15, R12, R7, 0x96, !PT ;  /* 0x0000000c0f167212 */ /* 0x000fe200078e9607 */
[----:B------:R-:W-:-:S04]  /*0390*/  IMAD.WIDE.U32 R12, R9, -0x2daee0ad, RZ ;  /* 0xd2511f53090c7825 */ /* 0x000fc800078e00ff */
[----:B------:R-:W-:Y:S01]  /*03a0*/  IMAD.WIDE.U32 R22, R22, -0x326172a9, RZ ;  /* 0xcd9e8d5716167825 */ /* 0x000fe200078e00ff */
[----:B------:R-:W-:-:S03]  /*03b0*/  LOP3.LUT R14, R13, R14, R8, 0x96, !PT ;  /* 0x0000000e0d0e7212 */ /* 0x000fc600078e9608 */
[----:B------:R-:W-:Y:S02]  /*03c0*/  VIADD R9, R18, 0x1715609d ;  /* 0x1715609d12097836 */ /* 0x000fe40000000000 */
[----:B------:R-:W-:-:S03]  /*03d0*/  IMAD.WIDE.U32 R14, R14, -0x326172a9, RZ ;  /* 0xcd9e8d570e0e7825 */ /* 0x000fc600078e00ff */
[----:B------:R-:W-:Y:S02]  /*03e0*/  LOP3.LUT R9, R23, R10, R9, 0x96, !PT ;  /* 0x0000000a17097212 */ /* 0x000fe400078e9609 */
[----:B------:R-:W-:Y:S02]  /*03f0*/  LOP3.LUT R11, R15, R22, R11, 0x96, !PT ;  /* 0x000000160f0b7212 */ /* 0x000fe400078e960b */
[----:B------:R-:W-:Y:S01]  /*0400*/  IADD3 R10, R19, 0x1fd5c5a3, RZ ;  /* 0x1fd5c5a3130a7810 */ /* 0x000fe20007ffe0ff */
[----:B------:R-:W-:Y:S01]  /*0410*/  IMAD.WIDE.U32 R20, R9, -0x2daee0ad, RZ ;  /* 0xd2511f5309147825 */ /* 0x000fe200078e00ff */
[----:B------:R-:W-:-:S03]  /*0420*/  IADD3 R15, R19, -0x695add53, RZ ;  /* 0x96a522ad130f7810 */ /* 0x000fc60007ffe0ff */
[----:B------:R-:W-:Y:S02]  /*0430*/  VIADD R9, R19, 0x646e171e ;  /* 0x646e171e13097836 */ /* 0x000fe40000000000 */
[----:B------:R-:W-:-:S03]  /*0440*/  IMAD.WIDE.U32 R38, R11, -0x2daee0ad, RZ ;  /* 0xd2511f530b267825 */ /* 0x000fc600078e00ff */
[----:B------:R-:W-:Y:S01]  /*0450*/  LOP3.LUT R12, R21, R12, R9, 0x96, !PT ;  /* 0x0000000c150c7212 */ /* 0x000fe200078e9609 */
[----:B------:R-:W-:Y:S01]  /*0460*/  VIADD R11, R18, 0x5384540f ;  /* 0x5384540f120b7836 */ /* 0x000fe20000000000 */
[----:B------:R-:W-:-:S03]  /*0470*/  LOP3.LUT R20, R39, R20, R10, 0x96, !PT ;  /* 0x0000001427147212 */ /* 0x000fc600078e960a */
[----:B------:R-:W-:-:S04]  /*0480*/  IMAD.WIDE.U32 R12, R12, -0x326172a9, RZ ;  /* 0xcd9e8d570c0c7825 */ /* 0x000fc800078e00ff */
[----:B------:R-:W-:Y:S01]  /*0490*/  IMAD.WIDE.U32 R20, R20, -0x326172a9, RZ ;  /* 0xcd9e8d5714147825 */ /* 0x000fe200078e00ff */
[----:B------:R-:W-:Y:S02]  /*04a0*/  LOP3.LUT R11, R13, R14, R11, 0x96, !PT ;  /* 0x0000000e0d0b7212 */ /* 0x000fe400078e960b */
[----:B------:R-:W-:Y:S01]  /*04b0*/  IADD3 R13, R18, -0xe443238, RZ ;  /* 0xf1bbcdc8120d7810 */ /* 0x000fe20007ffe0ff */
[----:B------:R-:W-:Y:S02]  /*04c0*/  IMAD.MOV.U32 R14, RZ, RZ, R17 ;  /* 0x000000ffff0e7224 */ /* 0x000fe400078e0011 */
[----:B------:R-:W-:Y:S01]  /*04d0*/  IMAD.WIDE.U32 R36, R11, -0x2daee0ad, RZ ;  /* 0xd2511f530b247825 */ /* 0x000fe200078e00ff */
[----:B------:R-:W-:Y:S02]  /*04e0*/  LOP3.LUT R12, R21, R12, R13, 0x96, !PT ;  /* 0x0000000c150c7212 */ /* 0x000fe400078e960d */
[----:B------:R-:W-:Y:S01]  /*04f0*/  MOV R13, R16 ;  /* 0x00000010000d7202 */ /* 0x000fe20000000f00 */
[----:B------:R-:W-:-:S02]  /*0500*/  VIADD R11, R19, 0xdb3d7428 ;  /* 0xdb3d7428130b7836 */ /* 0x000fc40000000000 */
[----:B------:R-:W-:-:S03]  /*0510*/  IMAD.HI.U32 R21, R12, -0x2daee0ad, RZ ;  /* 0xd2511f530c157827 */ /* 0x000fc600078e00ff */
[----:B------:R-:W-:Y:S01]  /*0520*/  LOP3.LUT R38, R37, R38, R11, 0x96, !PT ;  /* 0x0000002625267212 */ /* 0x000fe200078e960b */
[----:B------:R-:W-:Y:S01]  /*0530*/  VIADD R37, R18, 0x8ff34781 ;  /* 0x8ff3478112257836 */ /* 0x000fe20000000000 */
[----:B------:R-:W-:-:S03]  /*0540*/  LOP3.LUT R36, R21, R36, R15, 0x96, !PT ;  /* 0x0000002415247212 */ /* 0x000fc600078e960f */
[----:B------:R-:W-:-:S05]  /*0550*/  IMAD.HI.U32 R22, R38, -0x326172a9, RZ ;  /* 0xcd9e8d5726167827 */ /* 0x000fca00078e00ff */
[----:B------:R-:W-:Y:S01]  /*0560*/  LOP3.LUT R37, R22, R20, R37, 0x96, !PT ;  /* 0x0000001416257212 */ /* 0x000fe200078e9625 */
[----:B------:R-:W-:Y:S06]  /*0570*/  @!P0 BRA `(.L_x_34) ;  /* 0x0000000000188947 */ /* 0x000fec0003800000 */
[----:B------:R-:W-:Y:S01]  /*0580*/  ULDC UR6, c[0x0][0xc] ;  /* 0x0000030000067ab9 */ /* 0x000fe20000000800 */
[----:B------:R-:W-:Y:S01]  /*0590*/  MOV R28, 0x5d0 ;  /* 0x000005d0001c7802 */ /* 0x000fe20000000f00 */
[----:B------:R-:W-:-:S05]  /*05a0*/  IMAD R25, R0, UR6, RZ ;  /* 0x0000000600197c24 */ /* 0x000fca000f8e02ff */
[----:B------:R-:W-:-:S07]  /*05b0*/  SHF.L.U32 R25, R25, 0x2, RZ ;  /* 0x0000000219197819 */ /* 0x000fce00000006ff */
[----:B------:R-:W-:Y:S05]  /*05c0*/  CALL.REL.NOINC `($__internal_2_$__cuda_sm20_div_s64) ;  /* 0x0000004c00f87944 */ /* 0x000fea0003c00000 */
[----:B------:R-:W-:Y:S05]  /*05d0*/  BRA `(.L_x_35) ;  /* 0x0000000000587947 */ /* 0x000fea0003800000 */
.L_x_34:
        /* <DEDUP_REMOVED lines=22> */
.L_x_35:
        /* <DEDUP_REMOVED lines=13> */
[----:B------:R-:W-:Y:S01]  /*0810*/  IMAD.MOV.U32 R20, RZ, RZ, -0x10000000 ;  /* 0xf0000000ff147424 */ /* 0x000fe200078e00ff */
[----:B------:R-:W-:Y:S01]  /*0820*/  MOV R21, 0x380fffff ;  /* 0x380fffff00157802 */ /* 0x000fe20000000f00 */
[----:B------:R-:W-:Y:S01]  /*0830*/  ULDC.64 UR4, c[0x0][0x3d8] ;  /* 0x0000f60000047ab9 */ /* 0x000fe20000000a00 */
[----:B------:R-:W0:Y:S01]  /*0840*/  LDC R33, c[0x0][0x238] ;  /* 0x00008e00ff217b82 */ /* 0x000e220000000800 */
[----:B------:R-:W1:Y:S01]  /*0850*/  F2F.F32.F64 R30, UR4 ;  /* 0x00000004001e7d10 */ /* 0x000e620008301000 */
[----:B------:R-:W-:Y:S01]  /*0860*/  IMAD R38, R38, -0x326172a9, RZ ;  /* 0xcd9e8d5726267824 */ /* 0x000fe200078e02ff */
[----:B------:R-:W-:Y:S01]  /*0870*/  LOP3.LUT R31, R24, 0x3, RZ, 0xc0, !PT ;  /* 0x00000003181f7812 */ /* 0x000fe200078ec0ff */
[----:B------:R-:W-:Y:S01]  /*0880*/  DSETP.LEU.AND P0, PT, R20, |UR4|, PT ;  /* 0x4000000414007e2a */ /* 0x000fe2000bf0b000 */
[----:B------:R-:W-:Y:S01]  /*0890*/  ULDC UR57, c[0x0][0x23c] ;  /* 0x00008f0000397ab9 */ /* 0x000fe20000000800 */
[----:B------:R-:W-:Y:S01]  /*08a0*/  ULDC UR56, c[0x0][0x368] ;  /* 0x0000da0000387ab9 */ /* 0x000fe20000000800 */
[----:B------:R-:W-:Y:S01]  /*08b0*/  ULDC UR55, c[0x0][0x250] ;  /* 0x0000940000377ab9 */ /* 0x000fe20000000800 */
[----:B------:R-:W-:Y:S01]  /*08c0*/  ULDC UR54, c[0x0][0x36c] ;  /* 0x0000db0000367ab9 */ /* 0x000fe20000000800 */
[----:B------:R-:W2:Y:S01]  /*08d0*/  MUFU.LG2 R21, R0 ;  /* 0x0000000000157308 */ /* 0x000ea20000000c00 */
[----:B------:R-:W-:Y:S01]  /*08e0*/  ULDC UR53, c[0x0][0x254] ;  /* 0x0000950000357ab9 */ /* 0x000fe20000000800 */
[----:B------:R-:W-:Y:S01]  /*08f0*/  ULDC UR52, c[0x0][0x370] ;  /* 0x0000dc0000347ab9 */ /* 0x000fe20000000800 */
[----:B------:R-:W-:Y:S01]  /*0900*/  ULDC UR51, c[0x0][0x268] ;  /* 0x00009a0000337ab9 */ /* 0x000fe20000000800 */
[----:B------:R-:W-:Y:S01]  /*0910*/  ULDC UR50, c[0x0][0x374] ;  /* 0x0000dd0000327ab9 */ /* 0x000fe20000000800 */
[----:B------:R-:W-:Y:S01]  /*0920*/  ULDC UR49, c[0x0][0x26c] ;  /* 0x00009b0000317ab9 */ /* 0x000fe20000000800 */
[----:B------:R-:W-:Y:S01]  /*0930*/  ULDC UR48, c[0x0][0x378] ;  /* 0x0000de0000307ab9 */ /* 0x000fe20000000800 */
[----:B------:R-:W-:Y:S01]  /*0940*/  ULDC UR47, c[0x0][0x280] ;  /* 0x0000a000002f7ab9 */ /* 0x000fe20000000800 */
[----:B------:R-:W3:Y:S01]  /*0950*/  MUFU.LG2 R20, R0 ;  /* 0x0000000000147308 */ /* 0x000ee20000000c00 */
[----:B-1----:R-:W-:Y:S01]  /*0960*/  @!P0 FMUL R30, R30, 1.175494350822287508e-38 ;  /* 0x008000001e1e8820 */ /* 0x002fe20000400000 */
[----:B------:R-:W-:Y:S01]  /*0970*/  ULDC UR46, c[0x0][0x37c] ;  /* 0x0000df00002e7ab9 */ /* 0x000fe20000000800 */
[----:B------:R-:W-:Y:S01]  /*0980*/  ULDC UR45, c[0x0][0x284] ;  /* 0x0000a100002d7ab9 */ /* 0x000fe20000000800 */
[----:B------:R-:W-:Y:S01]  /*0990*/  ULDC UR44, c[0x0][0x380] ;  /* 0x0000e000002c7ab9 */ /* 0x000fe20000000800 */
[----:B------:R-:W-:Y:S01]  /*09a0*/  FADD.FTZ R22, -R30, 1 ;  /* 0x3f8000001e167421 */ /* 0x000fe20000010100 */
[----:B------:R-:W-:Y:S01]  /*09b0*/  ULDC UR43, c[0x0][0x298] ;  /* 0x0000a600002b7ab9 */ /* 0x000fe20000000800 */
[----:B------:R-:W-:Y:S01]  /*09c0*/  ULDC UR42, c[0x0][0x384] ;  /* 0x0000e100002a7ab9 */ /* 0x000fe20000000800 */
[----:B------:R-:W-:Y:S01]  /*09d0*/  ULDC UR41, c[0x0][0x29c] ;  /* 0x0000a70000297ab9 */ /* 0x000fe20000000800 */
[----:B--2---:R-:W-:Y:S01]  /*09e0*/  FMUL.FTZ R21, R21, 0.69314718246459960938 ;  /* 0x3f31721815157820 */ /* 0x004fe20000410000 */
[----:B------:R-:W-:Y:S01]  /*09f0*/  ULDC UR40, c[0x0][0x388] ;  /* 0x0000e20000287ab9 */ /* 0x000fe20000000800 */
[----:B------:R-:W1:Y:S01]  /*0a00*/  MUFU.LG2 R22, R22 ;  /* 0x0000001600167308 */ /* 0x000e620000000c00 */
[----:B------:R-:W-:Y:S01]  /*0a10*/  ULDC UR39, c[0x0][0x2b0] ;  /* 0x0000ac0000277ab9 */ /* 0x000fe20000000800 */
[----:B------:R-:W-:Y:S01]  /*0a20*/  ULDC UR38, c[0x0][0x38c] ;  /* 0x0000e30000267ab9 */ /* 0x000fe20000000800 */
[----:B------:R-:W-:Y:S01]  /*0a30*/  ULDC UR37, c[0x0][0x2b4] ;  /* 0x0000ad0000257ab9 */ /* 0x000fe20000000800 */
[----:B------:R-:W-:Y:S01]  /*0a40*/  ULDC UR36, c[0x0][0x390] ;  /* 0x0000e40000247ab9 */ /* 0x000fe20000000800 */
[----:B------:R-:W-:Y:S01]  /*0a50*/  ULDC UR31, c[0x0][0x2c8] ;  /* 0x0000b200001f7ab9 */ /* 0x000fe20000000800 */
[----:B---3--:R-:W-:Y:S01]  /*0a60*/  FMUL.FTZ R20, R20, 0.69314718246459960938 ;  /* 0x3f31721814147820 */ /* 0x008fe20000410000 */
        /* <DEDUP_REMOVED lines=10> */
[----:B-1----:R-:W-:Y:S01]  /*0b10*/  FMUL.FTZ R23, R22, 0.69314718246459960938 ;  /* 0x3f31721816177820 */ /* 0x002fe20000410000 */
[----:B------:R-:W-:Y:S01]  /*0b20*/  ULDC UR14, c[0x0][0x3a8] ;  /* 0x0000ea00000e7ab9 */ /* 0x000fe20000000800 */
[----:B------:R-:W-:Y:S01]  /*0b30*/  ULDC UR15, c[0x0][0x310] ;  /* 0x0000c400000f7ab9 */ /* 0x000fe20000000800 */
[----:B------:R-:W-:Y:S01]  /*0b40*/  ULDC UR16, c[0x0][0x3ac] ;  /* 0x0000eb0000107ab9 */ /* 0x000fe20000000800 */
[----:B------:R-:W-:Y:S01]  /*0b50*/  ULDC UR17, c[0x0][0x314] ;  /* 0x0000c50000117ab9 */ /* 0x000fe20000000800 */
[----:B------:R-:W-:Y:S01]  /*0b60*/  ULDC UR18, c[0x0][0x3b0] ;  /* 0x0000ec0000127ab9 */ /* 0x000fe20000000800 */
[----:B------:R-:W1:Y:S01]  /*0b70*/  MUFU.RCP R23, R23 ;  /* 0x0000001700177308 */ /* 0x000e620000001000 */
        /* <DEDUP_REMOVED lines=13> */
[-C--:B-1----:R-:W-:Y:S01]  /*0c50*/  FMUL.FTZ R21, R21, R23.reuse ;  /* 0x0000001715157220 */ /* 0x082fe20000410000 */
[----:B------:R-:W-:-:S04]  /*0c60*/  FMUL.FTZ R20, R20, R23 ;  /* 0x0000001714147220 */ /* 0x000fc80000410000 */
[----:B------:R-:W-:Y:S08]  /*0c70*/  FRND.FTZ.CEIL R32, R20 ;  /* 0x0000001400207307 */ /* 0x000ff00000219000 */
[----:B------:R-:W1:Y:S02]  /*0c80*/  FRND.FTZ.CEIL R21, R21 ;  /* 0x0000001500157307 */ /* 0x000e640000219000 */
[----:B-1----:R-:W-:-:S02]  /*0c90*/  F2FP.BF16.F32.PACK_AB R32, R21, R32 ;  /* 0x000000201520723e */ /* 0x002fc400000010ff */
[----:B0-----:R-:W1:Y:S05]  /*0ca0*/  LDC.64 R20, c[0x0][0x210] ;  /* 0x00008400ff147b82 */ /* 0x001e6a0000000a00 */
.L_x_51:
[----:B------:R-:W-:Y:S01]  /*0cb0*/  VIADD R2, R2, 0x1 ;  /* 0x0000000102027836 */ /* 0x000fe20000000000 */
[----:B------:R-:W-:Y:S03]  /*0cc0*/  BSSY B0, `(.L_x_36) ;  /* 0x000000c000007945 */ /* 0x000fe60003800000 */
[C---:B------:R-:W-:Y:S01]  /*0cd0*/  IMAD.HI.U32 R23, R2.reuse, -0x2daee0ad, RZ ;  /* 0xd2511f5302177827 */ /* 0x040fe200078e00ff */
[----:B------:R-:W-:-:S13]  /*0ce0*/  ISETP.NE.AND P0, PT, R2, RZ, PT ;  /* 0x000000ff0200720c */ /* 0x000fda0003f05270 */
[----:B01----:R-:W-:Y:S05]  /*0cf0*/  @P0 BRA `(.L_x_37) ;  /* 0x0000000000200947 */ /* 0x003fea0003800000 */
        /* <DEDUP_REMOVED lines=8> */
.L_x_37:
[----:B------:R-:W-:Y:S05]  /*0d80*/  BSYNC B0 ;  /* 0x0000000000007941 */ /* 0x000fea0003800000 */
.L_x_36:
[----:B------:R-:W-:Y:S01]  /*0d90*/  IMAD.HI.U32 R22, R16, -0x326172a9, RZ ;  /* 0xcd9e8d5710167827 */ /* 0x000fe200078e00ff */
[----:B------:R-:W-:Y:S02]  /*0da0*/  LOP3.LUT R23, R23, R17, R19, 0x96, !PT ;  /* 0x0000001117177212 */ /* 0x000fe400078e9613 */
[----:B------:R-:W-:Y:S01]  /*0db0*/  IADD3 R24, R18, -0x61c88647, RZ ;  /* 0x9e3779b912187810 */ /* 0x000fe20007ffe0ff */
[----:B------:R-:W-:Y:S01]  /*0dc0*/  IMAD R25, R16, -0x326172a9, RZ ;  /* 0xcd9e8d5710197824 */ /* 0x000fe200078e02ff */
[----:B------:R-:W-:Y:S01]  /*0dd0*/  LOP3.LUT R26, R22, R3, R18, 0x96, !PT ;  /* 0x00000003161a7212 */ /* 0x000fe200078e9612 */
[----:B------:R-:W-:Y:S01]  /*0de0*/  IMAD.WIDE.U32 R22, R23, -0x326172a9, RZ ;  /* 0xcd9e8d5717167825 */ /* 0x000fe200078e00ff */
[----:B------:R-:W-:Y:S02]  /*0df0*/  ISETP.NE.AND P0, PT, R31, 0x1, PT ;  /* 0x000000011f00780c */ /* 0x000fe40003f05270 */
[----:B------:R-:W-:Y:S01]  /*0e00*/  MOV R40, R36 ;  /* 0x0000002400287202 */ /* 0x000fe20000000f00 */
[----:B------:R-:W-:Y:S01]  /*0e10*/  IMAD R35, R2, -0x2daee0ad, RZ ;  /* 0xd2511f5302237824 */ /* 0x000fe200078e02ff */
[----:B------:R-:W-:Y:S01]  /*0e20*/  LOP3.LUT R25, R23, R25, R24, 0x96, !PT ;  /* 0x0000001917197212 */ /* 0x000fe200078e9618 */
[----:B------:R-:W-:-:S04]  /*0e30*/  IMAD.WIDE.U32 R26, R26, -0x2daee0ad, RZ ;  /* 0xd2511f531a1a7825 */ /* 0x000fc800078e00ff */
[----:B------:R-:W-:Y:S01]  /*0e40*/  IMAD.MOV.U32 R39, RZ, RZ, R38 ;  /* 0x000000ffff277224 */ /* 0x000fe200078e0026 */
[----:B------:R-:W-:Y:S01]  /*0e50*/  LOP3.LUT R24, R27, R35, R4, 0x96, !PT ;  /* 0x000000231b187212 */ /* 0x000fe200078e9604 */
[----:B------:R-:W-:-:S04]  /*0e60*/  IMAD.WIDE.U32 R34, R25, -0x2daee0ad, RZ ;  /* 0xd2511f5319227825 */ /* 0x000fc800078e00ff */
[----:B------:R-:W-:Y:S01]  /*0e70*/  IMAD.WIDE.U32 R24, R24, -0x326172a9, RZ ;  /* 0xcd9e8d5718187825 */ /* 0x000fe200078e00ff */
[----:B------:R-:W-:Y:S02]  /*0e80*/  LOP3.LUT R23, R35, R26, R5, 0x96, !PT ;  /* 0x0000001a23177212 */ /* 0x000fe400078e9605 */
[C---:B------:R-:W-:Y:S01]  /*0e90*/  IADD3 R35, R18.reuse, -0x255992d5, RZ ;  /* 0xdaa66d2b12237810 */ /* 0x040fe20007ffe0ff */
[----:B------:R-:W-:-:S05]  /*0ea0*/  VIADD R27, R18, 0x3c6ef372 ;  /* 0x3c6ef372121b7836 */ /* 0x000fca0000000000 */
[----:B------:R-:W-:Y:S01]  /*0eb0*/  LOP3.LUT R26, R25, R22, R27, 0x96, !PT ;  /* 0x00000016191a7212 */ /* 0x000fe200078e961b */
[----:B------:R-:W-:-:S04]  /*0ec0*/  IMAD.WIDE.U32 R22, R23, -0x326172a9, RZ ;  /* 0xcd9e8d5717167825 */ /* 0x000fc800078e00ff */
[----:B------:R-:W-:Y:S01]  /*0ed0*/  IMAD.WIDE.U32 R26, R26, -0x2daee0ad, RZ ;  /* 0xd2511f531a1a7825 */ /* 0x000fe200078e00ff */
[----:B------:R-:W-:-:S04]  /*0ee0*/  LOP3.LUT R35, R23, R24, R35, 0x96, !PT ;  /* 0x0000001817237212 */ /* 0x000fc800078e9623 */
[----:B------:R-:W-:Y:S01]  /*0ef0*/  LOP3.LUT R24, R27, R34, R6, 0x96, !PT ;  /* 0x000000221b187212 */ /* 0x000fe200078e9606 */
[----:B------:R-:W-:-:S04]  /*0f00*/  IMAD.WIDE.U32 R34, R35, -0x2daee0ad, RZ ;  /* 0xd2511f5323227825 */ /* 0x000fc800078e00ff */
[----:B------:R-:W-:Y:S01]  /*0f10*/  IMAD.WIDE.U32 R24, R24, -0x326172a9, RZ ;  /* 0xcd9e8d5718187825 */ /* 0x000fe200078e00ff */
[----:B------:R-:W-:Y:S02]  /*0f20*/  LOP3.LUT R23, R35, R26, R7, 0x96, !PT ;  /* 0x0000001a23177212 */ /* 0x000fe400078e9607 */
[C---:B------:R-:W-:Y:S01]  /*0f30*/  IADD3 R35, R18.reuse, 0x1715609d, RZ ;  /* 0x1715609d12237810 */ /* 0x040fe20007ffe0ff */
        /* <DEDUP_REMOVED lines=9> */
[----:B------:R-:W-:-:S05]  /*0fd0*/  VIADD R27, R18, 0xb54cda56 ;  /* 0xb54cda56121b7836 */ /* 0x000fca0000000000 */
        /* <DEDUP_REMOVED lines=8> */
[----:B------:R-:W-:-:S03]  /*1060*/  LOP3.LUT R23, R25, R26, R11, 0x96, !PT ;  /* 0x0000001a19177212 */ /* 0x000fc600078e960b */
[----:B------:R-:W-:Y:S02]  /*1070*/  VIADD R27, R18, 0xf1bbcdc8 ;  /* 0xf1bbcdc8121b7836 */ /* 0x000fe40000000000 */
[----:B------:R-:W-:-:S03]  /*1080*/  IMAD R25, R12, -0x2daee0ad, RZ ;  /* 0xd2511f530c197824 */ /* 0x000fc600078e02ff */
[----:B------:R-:W-:Y:S01]  /*1090*/  LOP3.LUT R12, R35, R22, R27, 0x96, !PT ;  /* 0x00000016230c7212 */ /* 0x000fe200078e961b */
[----:B------:R-:W-:Y:S01]  /*10a0*/  IMAD.WIDE.U32 R22, R23, -0x326172a9, RZ ;  /* 0xcd9e8d5717167825 */ /* 0x000fe200078e00ff */
[----:B------:R-:W-:-:S03]  /*10b0*/  IADD3 R27, R18, -0x700cb87f, RZ ;  /* 0x8ff34781121b7810 */ /* 0x000fc60007ffe0ff */
        /* <DEDUP_REMOVED lines=13> */
[----:B------:R-:W-:Y:S05]  /*1190*/  @!P0 BRA `(.L_x_38) ;  /* 0x0000000000248947 */ /* 0x000fea0003800000 */
[----:B------:R-:W-:Y:S01]  /*11a0*/  IMAD.MOV.U32 R39, RZ, RZ, R37 ;  /* 0x000000ffff277224 */ /* 0x000fe200078e0025 */
[----:B------:R-:W-:Y:S01]  /*11b0*/  MOV R40, R38 ;  /* 0x0000002600287202 */ /* 0x000fe20000000f00 */
[----:B------:R-:W-:Y:S01]  /*11c0*/  IMAD.MOV.U32 R41, RZ, RZ, R36 ;  /* 0x000000ffff297224 */ /* 0x000fe200078e0024 */
[----:B------:R-:W-:Y:S01]  /*11d0*/  MOV R24, R25 ;  /* 0x0000001900187202 */ /* 0x000fe20000000f00 */
[----:B------:R-:W-:Y:S06]  /*11e0*/  BRA `(.L_x_38) ;  /* 0x0000000000107947 */ /* 0x000fec0003800000 */
.L_x_39:
[----:B------:R-:W-:Y:S01]  /*11f0*/  IMAD.MOV.U32 R39, RZ, RZ, R36 ;  /* 0x000000ffff277224 */ /* 0x000fe200078e0024 */
[----:B------:R-:W-:Y:S01]  /*1200*/  MOV R40, R25 ;  /* 0x0000001900287202 */ /* 0x000fe20000000f00 */
[----:B------:R-:W-:Y:S01]  /*1210*/  IMAD.MOV.U32 R41, RZ, RZ, R34 ;  /* 0x000000ffff297224 */ /* 0x000fe200078e0022 */
[----:B------:R-:W-:-:S07]  /*1220*/  MOV R24, R22 ;  /* 0x0000001600187202 */ /* 0x000fce0000000f00 */
.L_x_38:
[----:B------:R-:W-:Y:S01]  /*1230*/  IMAD.WIDE.U32 R26, R24, 0x200000, RZ ;  /* 0x00200000181a7825 */ /* 0x000fe200078e00ff */
[----:B-1----:R-:W-:Y:S01]  /*1240*/  ISETP.GE.U32.AND P0, PT, R13, R20, PT ;  /* 0x000000140d00720c */ /* 0x002fe20003f06070 */
[----:B------:R-:W-:Y:S01]  /*1250*/  HFMA2.MMA R37, -RZ, RZ, 1.15625, 0 ;  /* 0x3ca00000ff257435 */ /* 0x000fe200000001ff */
[----:B------:R-:W-:Y:S01]  /*1260*/  BSSY B0, `(.L_x_40) ;  /* 0x0000117000007945 */ /* 0x000fe20003800000 */
[----:B------:R-:W-:Y:S01]  /*1270*/  IMAD.MOV.U32 R36, RZ, RZ, 0x0 ;  /* 0x00000000ff247424 */ /* 0x000fe200078e00ff */
[----:B------:R-:W-:Y:S02]  /*1280*/  LOP3.LUT R26, R26, R41, RZ, 0x3c, !PT ;  /* 0x000000291a1a7212 */ /* 0x000fe400078e3cff */
[----:B------:R-:W-:Y:S02]  /*1290*/  ISETP.GE.AND.EX P0, PT, R14, R21, PT, P0 ;  /* 0x000000150e00720c */ /* 0x000fe40003f06300 */
[----:B------:R-:W0:Y:S02]  /*12a0*/  I2F.F64.U64 R24, R26 ;  /* 0x0000001a00187312 */ /* 0x000e240000301800 */
[----:B0-----:R-:W-:-:S09]  /*12b0*/  DFMA R24, R24, R36, 5.5511151231257827021e-17 ;  /* 0x3c9000001818742b */ /* 0x001fd20000000024 */
[----:B------:R-:W-:Y:S05]  /*12c0*/  @P0 BRA `(.L_x_41) ;  /* 0x0000001000400947 */ /* 0x000fea0003800000 */
[----:B------:R-:W-:Y:S01]  /*12d0*/  IMAD.WIDE.U32 R26, R40, 0x200000, RZ ;  /* 0x00200000281a7825 */ /* 0x000fe200078e00ff */
[----:B------:R-:W-:-:S03]  /*12e0*/  ISETP.NE.AND P0, PT, R33, RZ, PT ;  /* 0x000000ff2100720c */ /* 0x000fc60003f05270 */
[----:B------:R-:W-:Y:S01]  /*12f0*/  IMAD.MOV.U32 R38, RZ, RZ, RZ ;  /* 0x000000ffff267224 */ /* 0x000fe200078e00ff */
[----:B------:R-:W-:-:S06]  /*1300*/  LOP3.LUT R26, R26, R39, RZ, 0x3c, !PT ;  /* 0x000000271a1a7212 */ /* 0x000fcc00078e3cff */
[----:B------:R-:W0:Y:S02]  /*1310*/  I2F.F64.U64 R26, R26 ;  /* 0x0000001a001a7312 */ /* 0x000e240000301800 */
[----:B0-----:R-:W-:Y:S01]  /*1320*/  DFMA R36, R26, R36, 5.5511151231257827021e-17 ;  /* 0x3c9000001a24742b */ /* 0x001fe20000000024 */
[----:B------:R-:W-:Y:S10]  /*1330*/  @!P0 BRA `(.L_x_42) ;  /* 0x0000000c00dc8947 */ /* 0x000ff40003800000 */
[----:B------:R-:W-:Y:S01]  /*1340*/  MOV R26, RZ ;  /* 0x000000ff001a7202 */ /* 0x000fe20000000f00 */
[----:B------:R-:W-:Y:S01]  /*1350*/  IMAD.MOV.U32 R27, RZ, RZ, R13 ;  /* 0x000000ffff1b7224 */ /* 0x000fe200078e000d */
        /* <DEDUP_REMOVED lines=239> */
[----:B------:R-:W-:-:S03]  /*2250*/  ULDC.64 UR34, c[0x0][0x360] ;  /* 0x0000d80000227ab9 */ /* 0x000fc60000000a00 */
[----:B------:R-:W-:-:S05]  /*2260*/  IMAD.HI.U32 R26, R41, UR34, R26 ;  /* 0x00000022291a7c27 */ /* 0x000fca000f8e001a */
[----:B------:R-:W-:-:S04]  /*2270*/  SHF.R.U32.HI R26, RZ, UR35, R26 ;  /* 0x00000023ff1a7c19 */ /* 0x000fc8000801161a */
[----:B------:R-:W-:-:S05]  /*2280*/  IADD3 R26, -R26, RZ, RZ ;  /* 0x000000ff1a1a7210 */ /* 0x000fca0007ffe1ff */
[----:B------:R-:W-:-:S04]  /*2290*/  IMAD R27, R26, UR29, R41 ;  /* 0x0000001d1a1b7c24 */ /* 0x000fc8000f8e0229 */
[----:B------:R-:W-:-:S07]  /*22a0*/  IMAD R38, R27, UR30, R38 ;  /* 0x0000001e1b267c24 */ /* 0x000fce000f8e0226 */
.L_x_42:
[----:B------:R-:W-:Y:S01]  /*22b0*/  FADD.FTZ R40, -R30, 1 ;  /* 0x3f8000001e287421 */ /* 0x000fe20000010100 */
[----:B------:R-:W-:Y:S01]  /*22c0*/  UMOV UR34, 0xf0000000 ;  /* 0xf000000000227882 */ /* 0x000fe20000000000 */
[----:B------:R-:W-:Y:S01]  /*22d0*/  UMOV UR35, 0x380fffff ;  /* 0x380fffff00237882 */ /* 0x000fe20000000000 */
[----:B------:R-:W0:Y:S01]  /*22e0*/  F2F.F32.F64 R26, R36 ;  /* 0x00000024001a7310 */ /* 0x000e220000301000 */
[----:B------:R-:W-:Y:S01]  /*22f0*/  DSETP.GEU.AND P0, PT, |R36|, UR34, PT ;  /* 0x0000002224007e2a */ /* 0x000fe2000bf0e200 */
[----:B------:R-:W-:-:S06]  /*2300*/  ULDC.64 UR34, c[0x0][0x3d0] ;  /* 0x0000f40000227ab9 */ /* 0x000fcc0000000a00 */
[----:B------:R-:W1:Y:S07]  /*2310*/  MUFU.LG2 R40, R40 ;  /* 0x0000002800287308 */ /* 0x000e6e0000000c00 */
[----:B0-----:R-:W-:Y:S01]  /*2320*/  @!P0 FMUL R26, R26, 1.175494350822287508e-38 ;  /* 0x008000001a1a8820 */ /* 0x001fe20000400000 */
[----:B------:R-:W-:-:S05]  /*2330*/  IADD3 R38, P0, R38, UR34, RZ ;  /* 0x0000002226267c10 */ /* 0x000fca000ff1e0ff */
[----:B------:R-:W0:Y:S01]  /*2340*/  MUFU.LG2 R26, R26 ;  /* 0x0000001a001a7308 */ /* 0x000e220000000c00 */
[----:B------:R-:W-:Y:S02]  /*2350*/  IMAD.X R39, RZ, RZ, UR35, P0 ;  /* 0x00000023ff277e24 */ /* 0x000fe400080e06ff */
[----:B-1----:R-:W-:-:S05]  /*2360*/  FMUL.FTZ R41, R40, 0.69314718246459960938 ;  /* 0x3f31721828297820 */ /* 0x002fca0000410000 */
[----:B------:R-:W1:Y:S01]  /*2370*/  MUFU.RCP R42, R41 ;  /* 0x00000029002a7308 */ /* 0x000e620000001000 */
[----:B0-----:R-:W-:-:S04]  /*2380*/  FMUL.FTZ R27, R26, 0.69314718246459960938 ;  /* 0x3f3172181a1b7820 */ /* 0x001fc80000410000 */
[----:B-1----:R-:W-:-:S06]  /*2390*/  FMUL.FTZ R27, R27, R42 ;  /* 0x0000002a1b1b7220 */ /* 0x002fcc0000410000 */
[----:B------:R-:W0:Y:S02]  /*23a0*/  FRND.FTZ.CEIL R27, R27 ;  /* 0x0000001b001b7307 */ /* 0x000e240000219000 */
[----:B0-----:R-:W-:-:S05]  /*23b0*/  F2FP.BF16.F32.PACK_AB R36, RZ, R27 ;  /* 0x0000001bff24723e */ /* 0x001fca00000010ff */
[----:B------:R0:W-:Y:S02]  /*23c0*/  STG.E.U16 desc[UR58][R38.64], R36 ;  /* 0x0000002426007986 */ /* 0x0001e4000c10153a */
.L_x_41:
[----:B------:R-:W-:Y:S05]  /*23d0*/  BSYNC B0 ;  /* 0x0000000000007941 */ /* 0x000fea0003800000 */
.L_x_40:
[----:B------:R-:W-:Y:S01]  /*23e0*/  ULDC UR34, c[0x0][0xc] ;  /* 0x0000030000227ab9 */ /* 0x000fe20000000800 */
[----:B------:R-:W-:Y:S01]  /*23f0*/  BSSY B0, `(.L_x_43) ;  /* 0x0000108000007945 */ /* 0x000fe20003800000 */
[----:B0-----:R-:W-:-:S05]  /*2400*/  IMAD R36, R0, UR34, RZ ;  /* 0x0000002200247c24 */ /* 0x001fca000f8e02ff */
[----:B------:R-:W-:-:S04]  /*2410*/  IADD3 R27, P1, R36, R13, RZ ;  /* 0x0000000d241b7210 */ /* 0x000fc80007f3e0ff */
[----:B------:R-:W-:Y:S02]  /*2420*/  ISETP.GE.U32.AND P0, PT, R27, R20, PT ;  /* 0x000000141b00720c */ /* 0x000fe40003f06070 */
[----:B------:R-:W-:-:S04]  /*2430*/  IADD3.X R26, RZ, R14, RZ, P1, !PT ;  /* 0x0000000eff1a7210 */ /* 0x000fc80000ffe4ff */
[----:B------:R-:W-:-:S13]  /*2440*/  ISETP.GE.AND.EX P0, PT, R26, R21, PT, P0 ;  /* 0x000000151a00720c */ /* 0x000fda0003f06300 */
[----:B------:R-:W-:Y:S05]  /*2450*/  @P0 BRA `(.L_x_44) ;  /* 0x0000001000040947 */ /* 0x000fea0003800000 */
[----:B------:R-:W-:Y:S01]  /*2460*/  ISETP.NE.AND P0, PT, R33, RZ, PT ;  /* 0x000000ff2100720c */ /* 0x000fe20003f05270 */
[----:B------:R-:W-:-:S12]  /*2470*/  IMAD.MOV.U32 R37, RZ, RZ, RZ ;  /* 0x000000ffff257224 */ /* 0x000fd800078e00ff */
[----:B------:R-:W-:Y:S05]  /*2480*/  @!P0 BRA `(.L_x_45) ;  /* 0x0000000c00b08947 */ /* 0x000fea0003800000 */
[----:B------:R-:W-:Y:S01]  /*2490*/  ULDC UR34, c[0x0][0xc] ;  /* 0x0000030000227ab9 */ /* 0x000fe20000000800 */
[----:B------:R-:W-:Y:S01]  /*24a0*/  MOV R26, RZ ;  /* 0x000000ff001a7202 */ /* 0x000fe20000000f00 */
[----:B------:R-:W-:Y:S01]  /*24b0*/  IMAD R27, R0, UR34, R13 ;  /* 0x00000022001b7c24 */ /* 0x000fe2000f8e020d */
[----:B------:R-:W-:-:S03]  /*24c0*/  ISETP.NE.AND P0, PT, R33, 0x1, PT ;  /* 0x000000012100780c */ /* 0x000fc60003f05270 */
[----:B------:R-:W-:-:S05]  /*24d0*/  IMAD.HI.U32 R26, R27, UR32, R26 ;  /* 0x000000201b1a7c27 */ /* 0x000fca000f8e001a */
[----:B------:R-:W-:-:S05]  /*24e0*/  SHF.R.U32.HI R39, RZ, UR33, R26 ;  /* 0x00000021ff277c19 */ /* 0x000fca000801161a */
[----:B------:R-:W-:-:S04]  /*24f0*/  IMAD.MOV R26, RZ, RZ, -R39 ;  /* 0x000000ffff1a7224 */ /* 0x000fc800078e0a27 */
[----:B------:R-:W-:-:S04]  /*2500*/  IMAD R26, R26, UR57, R27 ;  /* 0x000000391a1a7c24 */ /* 0x000fc8000f8e021b */
[----:B------:R-:W-:Y:S01]  /*2510*/  IMAD R37, R26, UR56, RZ ;  /* 0x000000381a257c24 */ /* 0x000fe2000f8e02ff */
        /* <DEDUP_REMOVED lines=221> */
[----:B------:R-:W-:-:S09]  /*32f0*/  ULDC.64 UR34, c[0x0][0x360] ;  /* 0x0000d80000227ab9 */ /* 0x000fd20000000a00 */
[----:B------:R-:W-:-:S05]  /*3300*/  IMAD.HI.U32 R26, R27, UR34, R26 ;  /* 0x000000221b1a7c27 */ /* 0x000fca000f8e001a */
[----:B------:R-:W-:-:S05]  /*3310*/  SHF.R.U32.HI R26, RZ, UR35, R26 ;  /* 0x00000023ff1a7c19 */ /* 0x000fca000801161a */
[----:B------:R-:W-:-:S04]  /*3320*/  IMAD.MOV R26, RZ, RZ, -R26 ;  /* 0x000000ffff1a7224 */ /* 0x000fc800078e0a1a */
[----:B------:R-:W-:-:S04]  /*3330*/  IMAD R26, R26, UR29, R27 ;  /* 0x0000001d1a1a7c24 */ /* 0x000fc8000f8e021b */
[----:B------:R-:W-:-:S07]  /*3340*/  IMAD R37, R26, UR30, R37 ;  /* 0x0000001e1a257c24 */ /* 0x000fce000f8e0225 */
.L_x_45:
        /* <DEDUP_REMOVED lines=8> */
[----:B------:R-:W-:-:S04]  /*33d0*/  IADD3 R24, P0, R37, UR34, RZ ;  /* 0x0000002225187c10 */ /* 0x000fc8000ff1e0ff */
[----:B------:R-:W-:Y:S01]  /*33e0*/  IADD3.X R25, RZ, UR35, RZ, P0, !PT ;  /* 0x00000023ff197c10 */ /* 0x000fe200087fe4ff */
[----:B------:R-:W0:Y:S01]  /*33f0*/  MUFU.LG2 R26, R26 ;  /* 0x0000001a001a7308 */ /* 0x000e220000000c00 */
[----:B-1----:R-:W-:-:S07]  /*3400*/  FMUL.FTZ R39, R38, 0.69314718246459960938 ;  /* 0x3f31721826277820 */ /* 0x002fce0000410000 */
[----:B------:R-:W1:Y:S01]  /*3410*/  MUFU.RCP R40, R39 ;  /* 0x0000002700287308 */ /* 0x000e620000001000 */
[----:B0-----:R-:W-:-:S04]  /*3420*/  FMUL.FTZ R27, R26, 0.69314718246459960938 ;  /* 0x3f3172181a1b7820 */ /* 0x001fc80000410000 */
[----:B-1----:R-:W-:-:S06]  /*3430*/  FMUL.FTZ R27, R27, R40 ;  /* 0x000000281b1b7220 */ /* 0x002fcc0000410000 */
[----:B------:R-:W0:Y:S02]  /*3440*/  FRND.FTZ.CEIL R27, R27 ;  /* 0x0000001b001b7307 */ /* 0x000e240000219000 */
[----:B0-----:R-:W-:-:S05]  /*3450*/  F2FP.BF16.F32.PACK_AB R37, RZ, R27 ;  /* 0x0000001bff25723e */ /* 0x001fca00000010ff */
[----:B------:R0:W-:Y:S02]  /*3460*/  STG.E.U16 desc[UR58][R24.64], R37 ;  /* 0x0000002518007986 */ /* 0x0001e4000c10153a */
.L_x_44:
[----:B------:R-:W-:Y:S05]  /*3470*/  BSYNC B0 ;  /* 0x0000000000007941 */ /* 0x000fea0003800000 */
.L_x_43:
        /* <DEDUP_REMOVED lines=249> */
[----:B------:R-:W-:-:S03]  /*4410*/  ULDC.64 UR34, c[0x0][0x360] ;  /* 0x0000d80000227ab9 */ /* 0x000fc60000000a00 */
[----:B------:R-:W-:-:S05]  /*4420*/  IMAD.HI.U32 R24, R37, UR34, R24 ;  /* 0x0000002225187c27 */ /* 0x000fca000f8e0018 */
[----:B------:R-:W-:-:S04]  /*4430*/  SHF.R.U32.HI R24, RZ, UR35, R24 ;  /* 0x00000023ff187c19 */ /* 0x000fc80008011618 */
[----:B------:R-:W-:-:S05]  /*4440*/  IADD3 R24, -R24, RZ, RZ ;  /* 0x000000ff18187210 */ /* 0x000fca0007ffe1ff */
[----:B------:R-:W-:-:S04]  /*4450*/  IMAD R25, R24, UR29, R37 ;  /* 0x0000001d18197c24 */ /* 0x000fc8000f8e0225 */
[----:B------:R-:W-:-:S07]  /*4460*/  IMAD R26, R25, UR30, R26 ;  /* 0x0000001e191a7c24 */ /* 0x000fce000f8e021a */
.L_x_48:
[----:B------:R-:W-:Y:S02]  /*4470*/  ULDC.64 UR34, c[0x0][0x3d0] ;  /* 0x0000f40000227ab9 */ /* 0x000fe40000000a00 */
[----:B------:R-:W-:-:S05]  /*4480*/  IADD3 R26, P0, R26, UR34, RZ ;  /* 0x000000221a1a7c10 */ /* 0x000fca000ff1e0ff */
[----:B------:R-:W-:-:S05]  /*4490*/  IMAD.X R27, RZ, RZ, UR35, P0 ;  /* 0x00000023ff1b7e24 */ /* 0x000fca00080e06ff */
[----:B------:R0:W-:Y:S03]  /*44a0*/  STG.E.U16 desc[UR58][R26.64], R32 ;  /* 0x000000201a007986 */ /* 0x0001e6000c10153a */
.L_x_47:
[----:B------:R-:W-:Y:S05]  /*44b0*/  BSYNC B0 ;  /* 0x0000000000007941 */ /* 0x000fea0003800000 */
.L_x_46:
[----:B------:R-:W-:-:S05]  /*44c0*/  IMAD R24, R36, 0x3, RZ ;  /* 0x0000000324187824 */ /* 0x000fca00078e02ff */
[----:B------:R-:W-:-:S04]  /*44d0*/  IADD3 R25, P1, R24, R13, RZ ;  /* 0x0000000d18197210 */ /* 0x000fc80007f3e0ff */
[----:B------:R-:W-:Y:S02]  /*44e0*/  ISETP.GE.U32.AND P0, PT, R25, R20, PT ;  /* 0x000000141900720c */ /* 0x000fe40003f06070 */
[----:B------:R-:W-:-:S04]  /*44f0*/  IADD3.X R24, RZ, R14, RZ, P1, !PT ;  /* 0x0000000eff187210 */ /* 0x000fc80000ffe4ff */
[----:B------:R-:W-:-:S13]  /*4500*/  ISETP.GE.AND.EX P0, PT, R24, R21, PT, P0 ;  /* 0x000000151800720c */ /* 0x000fda0003f06300 */
[----:B------:R-:W-:Y:S05]  /*4510*/  @P0 BRA `(.L_x_49) ;  /* 0x0000000c00f80947 */ /* 0x000fea0003800000 */
[----:B------:R-:W-:Y:S01]  /*4520*/  ISETP.NE.AND P0, PT, R33, RZ, PT ;  /* 0x000000ff2100720c */ /* 0x000fe20003f05270 */
[----:B0-----:R-:W-:-:S12]  /*4530*/  HFMA2.MMA R26, -RZ, RZ, 0, 0 ;  /* 0x00000000ff1a7435 */ /* 0x001fd800000001ff */
[----:B------:R-:W-:Y:S05]  /*4540*/  @!P0 BRA `(.L_x_50) ;  /* 0x0000000c00d88947 */ /* 0x000fea0003800000 */
[----:B------:R-:W-:Y:S01]  /*4550*/  IMAD.MOV.U32 R24, RZ, RZ, RZ ;  /* 0x000000ffff187224 */ /* 0x000fe200078e00ff */
[----:B------:R-:W-:-:S03]  /*4560*/  ISETP.NE.AND P0, PT, R33, 0x1, PT ;  /* 0x000000012100780c */ /* 0x000fc60003f05270 */
[----:B------:R-:W-:-:S05]  /*4570*/  IMAD.HI.U32 R24, R25, UR32, R24 ;  /* 0x0000002019187c27 */ /* 0x000fca000f8e0018 */
[----:B------:R-:W-:-:S04]  /*4580*/  SHF.R.U32.HI R27, RZ, UR33, R24 ;  /* 0x00000021ff1b7c19 */ /* 0x000fc80008011618 */
[----:B------:R-:W-:-:S05]  /*4590*/  IADD3 R26, -R27, RZ, RZ ;  /* 0x000000ff1b1a7210 */ /* 0x000fca0007ffe1ff */
        /* <DEDUP_REMOVED lines=241> */
.L_x_50:
[----:B------:R-:W-:Y:S01]  /*54b0*/  ULDC.64 UR34, c[0x0][0x3d0] ;  /* 0x0000f40000227ab9 */ /* 0x000fe20000000a00 */
[----:B------:R-:W-:Y:S02]  /*54c0*/  PRMT R24, R32, 0x7632, R24 ;  /* 0x0000763220187816 */ /* 0x000fe40000000018 */
[----:B------:R-:W-:-:S04]  /*54d0*/  IADD3 R26, P0, R26, UR34, RZ ;  /* 0x000000221a1a7c10 */ /* 0x000fc8000ff1e0ff */
[----:B------:R-:W-:-:S05]  /*54e0*/  IADD3.X R27, RZ, UR35, RZ, P0, !PT ;  /* 0x00000023ff1b7c10 */ /* 0x000fca00087fe4ff */
[----:B------:R1:W-:Y:S04]  /*54f0*/  STG.E.U16 desc[UR58][R26.64], R24 ;  /* 0x000000181a007986 */ /* 0x0003e8000c10153a */
.L_x_49:
[----:B------:R-:W-:Y:S01]  /*5500*/  LEA R13, P0, R36, R13, 0x2 ;  /* 0x0000000d240d7211 */ /* 0x000fe200078010ff */
[----:B------:R-:W-:Y:S05]  /*5510*/  WARPSYNC.ALL ;  /* 0x0000000000007948 */ /* 0x000fea0003800000 */
[----:B------:R-:W-:Y:S01]  /*5520*/  IMAD.X R14, RZ, RZ, R14, P0 ;  /* 0x000000ffff0e7224 */ /* 0x000fe200000e060e */
[----:B------:R-:W-:Y:S01]  /*5530*/  BAR.SYNC.DEFER_BLOCKING 0x0 ;  /* 0x0000000000007b1d */ /* 0x000fe20000010000 */
[----:B------:R-:W-:Y:S01]  /*5540*/  ISETP.GE.U32.AND P0, PT, R13, R28, PT ;  /* 0x0000001c0d00720c */ /* 0x000fe20003f06070 */
[----:B------:R-:W-:Y:S01]  /*5550*/  IMAD.MOV.U32 R36, RZ, RZ, R35 ;  /* 0x000000ffff247224 */ /* 0x000fe200078e0023 */
[----:B------:R-:W-:-:S02]  /*5560*/  MOV R38, R22 ;  /* 0x0000001600267202 */ /* 0x000fc40000000f00 */
[----:B------:R-:W-:Y:S02]  /*5570*/  ISETP.GE.AND.EX P0, PT, R14, R29, PT, P0 ;  /* 0x0000001d0e00720c */ /* 0x000fe40003f06300 */
[----:B------:R-:W-:-:S11]  /*5580*/  MOV R37, R34 ;  /* 0x0000002200257202 */ /* 0x000fd60000000f00 */
[----:B------:R-:W-:Y:S05]  /*5590*/  @!P0 BRA `(.L_x_51) ;  /* 0xffffffb400c48947 */ /* 0x000fea000383ffff */
[----:B------:R-:W-:Y:S05]  /*55a0*/  EXIT ;  /* 0x000000000000794d */ /* 0x000fea0003800000 */
        .weak           $__internal_2_$__cuda_sm20_div_s64
        .type           $__internal_2_$__cuda_sm20_div_s64,@function
        .size           $__internal_2_$__cuda_sm20_div_s64,(.L_x_652 - $__internal_2_$__cuda_sm20_div_s64)
$__internal_2_$__cuda_sm20_div_s64:
[----:B------:R-:W-:Y:S01]  /*55b0*/  MOV R26, R25 ;  /* 0x00000019001a7202 */ /* 0x000fe20000000f00 */
[----:B------:R-:W-:-:S06]  /*55c0*/  HFMA2.MMA R27, -RZ, RZ, 0, 0 ;  /* 0x00000000ff1b7435 */ /* 0x000fcc00000001ff */
[----:B------:R-:W0:Y:S08]  /*55d0*/  I2F.U64.RP R26, R26 ;  /* 0x0000001a001a7312 */ /* 0x000e300000309000 */
[----:B0-----:R-:W0:Y:S02]  /*55e0*/  MUFU.RCP R20, R26 ;  /* 0x0000001a00147308 */ /* 0x001e240000001000 */
[----:B0-----:R-:W-:-:S06]  /*55f0*/  VIADD R20, R20, 0x1ffffffe ;  /* 0x1ffffffe14147836 */ /* 0x001fcc0000000000 */
[----:B------:R-:W0:Y:S02]  /*5600*/  F2I.U64.TRUNC R20, R20 ;  /* 0x0000001400147311 */ /* 0x000e24000020d800 */
[----:B0-----:R-:W-:-:S04]  /*5610*/  IMAD.WIDE.U32 R22, R20, R25, RZ ;  /* 0x0000001914167225 */ /* 0x001fc800078e00ff */
[----:B------:R-:W-:Y:S01]  /*5620*/  IMAD R23, R25, R21, R23 ;  /* 0x0000001519177224 */ /* 0x000fe200078e0217 */
[----:B------:R-:W-:-:S04]  /*5630*/  IADD3 R29, P0, RZ, -R22, RZ ;  /* 0x80000016ff1d7210 */ /* 0x000fc80007f1e0ff */
[----:B------:R-:W-:Y:S01]  /*5640*/  IADD3.X R31, RZ, ~R23, RZ, P0, !PT ;  /* 0x80000017ff1f7210 */ /* 0x000fe200007fe4ff */
[----:B------:R-:W-:Y:S01]  /*5650*/  IMAD.HI.U32 R22, R20, R29, RZ ;  /* 0x0000001d14167227 */ /* 0x000fe200078e00ff */
[----:B------:R-:W-:-:S03]  /*5660*/  MOV R23, R20 ;  /* 0x0000001400177202 */ /* 0x000fc60000000f00 */
[-C--:B------:R-:W-:Y:S02]  /*5670*/  IMAD R27, R21, R31.reuse, RZ ;  /* 0x0000001f151b7224 */ /* 0x080fe400078e02ff */
[----:B------:R-:W-:-:S04]  /*5680*/  IMAD.WIDE.U32 R22, P0, R20, R31, R22 ;  /* 0x0000001f14167225 */ /* 0x000fc80007800016 */
[----:B------:R-:W-:-:S04]  /*5690*/  IMAD.HI.U32 R31, R21, R31, RZ ;  /* 0x0000001f151f7227 */ /* 0x000fc800078e00ff */
[----:B------:R-:W-:-:S05]  /*56a0*/  IMAD.HI.U32 R22, P1, R21, R29, R22 ;  /* 0x0000001d15167227 */ /* 0x000fca0007820016 */
[----:B------:R-:W-:Y:S01]  /*56b0*/  IADD3 R23, P2, R27, R22, RZ ;  /* 0x000000161b177210 */ /* 0x000fe20007f5e0ff */
[----:B------:R-:W-:-:S04]  /*56c0*/  IMAD.X R22, R31, 0x1, R21, P0 ;  /* 0x000000011f167824 */ /* 0x000fc800000e0615 */
[----:B------:R-:W-:Y:S01]  /*56d0*/  IMAD.WIDE.U32 R20, R23, R25, RZ ;  /* 0x0000001917147225 */ /* 0x000fe200078e00ff */
[----:B------:R-:W-:Y:S02]  /*56e0*/  IADD3.X R27, RZ, RZ, R22, P2, P1 ;  /* 0x000000ffff1b7210 */ /* 0x000fe400017e2416 */
[----:B------:R-:W-:Y:S02]  /*56f0*/  ISETP.LE.AND P1, PT, RZ, UR5, PT ;  /* 0x00000005ff007c0c */ /* 0x000fe4000bf23270 */
[----:B------:R-:W-:Y:S01]  /*5700*/  IADD3 R29, P0, RZ, -R20, RZ ;  /* 0x80000014ff1d7210 */ /* 0x000fe20007f1e0ff */
[----:B------:R-:W-:-:S04]  /*5710*/  IMAD R20, R25, R27, R21 ;  /* 0x0000001b19147224 */ /* 0x000fc800078e0215 */
[----:B------:R-:W-:Y:S01]  /*5720*/  IMAD.HI.U32 R22, R23, R29, RZ ;  /* 0x0000001d17167227 */ /* 0x000fe200078e00ff */
[----:B------:R-:W-:Y:S02]  /*5730*/  IADD3.X R26, RZ, ~R20, RZ, P0, !PT ;  /* 0x80000014ff1a7210 */ /* 0x000fe400007fe4ff */
[----:B------:R-:W-:-:S03]  /*5740*/  IADD3 R20, P4, RZ, -UR4, RZ ;  /* 0x80000004ff147c10 */ /* 0x000fc6000ff9e0ff */
[----:B------:R-:W-:Y:S01]  /*5750*/  IMAD.WIDE.U32 R22, P0, R23, R26, R22 ;  /* 0x0000001a17167225 */ /* 0x000fe20007800016 */
[----:B------:R-:W-:-:S03]  /*5760*/  IADD3.X R32, RZ, ~UR5, RZ, P4, !PT ;  /* 0x80000005ff207c10 */ /* 0x000fc6000a7fe4ff */
[C---:B------:R-:W-:Y:S01]  /*5770*/  IMAD R21, R27.reuse, R26, RZ ;  /* 0x0000001a1b157224 */ /* 0x040fe200078e02ff */
[----:B------:R-:W-:Y:S01]  /*5780*/  SEL R32, R32, UR5, !P1 ;  /* 0x0000000520207c07 */ /* 0x000fe2000c800000 */
[----:B------:R-:W-:Y:S01]  /*5790*/  IMAD.HI.U32 R22, P2, R27, R29, R22 ;  /* 0x0000001d1b167227 */ /* 0x000fe20007840016 */
[----:B------:R-:W-:-:S03]  /*57a0*/  SEL R23, R20, UR4, !P1 ;  /* 0x0000000414177c07 */ /* 0x000fc6000c800000 */
[----:B------:R-:W-:Y:S01]  /*57b0*/  IMAD.HI.U32 R26, R27, R26, RZ ;  /* 0x0000001a1b1a7227 */ /* 0x000fe200078e00ff */
[----:B------:R-:W-:Y:S01]  /*57c0*/  IADD3 R22, P3, R21, R22, RZ ;  /* 0x0000001615167210 */ /* 0x000fe20007f7e0ff */
[----:B------:R-:W-:Y:S02]  /*57d0*/  HFMA2.MMA R21, -RZ, RZ, 0, 0 ;  /* 0x00000000ff157435 */ /* 0x000fe400000001ff */
[----:B------:R-:W-:Y:S02]  /*57e0*/  IMAD.X R27, R26, 0x1, R27, P0 ;  /* 0x000000011a1b7824 */ /* 0x000fe400000e061b */
[----:B------:R-:W-:-:S03]  /*57f0*/  IMAD.HI.U32 R20, R22, R23, RZ ;  /* 0x0000001716147227 */ /* 0x000fc600078e00ff */
[----:B------:R-:W-:Y:S01]  /*5800*/  IADD3.X R27, RZ, RZ, R27, P3, P2 ;  /* 0x000000ffff1b7210 */ /* 0x000fe20001fe441b */
[----:B------:R-:W-:-:S04]  /*5810*/  IMAD.WIDE.U32 R20, R22, R32, R20 ;  /* 0x0000002016147225 */ /* 0x000fc800078e0014 */
[C---:B------:R-:W-:Y:S02]  /*5820*/  IMAD R29, R27.reuse, R32, RZ ;  /* 0x000000201b1d7224 */ /* 0x040fe400078e02ff */
[----:B------:R-:W-:-:S04]  /*5830*/  IMAD.HI.U32 R20, P0, R27, R23, R20 ;  /* 0x000000171b147227 */ /* 0x000fc80007800014 */
[----:B------:R-:W-:Y:S01]  /*5840*/  IMAD.HI.U32 R27, R27, R32, RZ ;  /* 0x000000201b1b7227 */ /* 0x000fe200078e00ff */
[----:B------:R-:W-:Y:S02]  /*5850*/  IADD3 R22, P2, R29, R20, RZ ;  /* 0x000000141d167210 */ /* 0x000fe40007f5e0ff */
[----:B------:R-:W-:Y:S02]  /*5860*/  MOV R29, 0x0 ;  /* 0x00000000001d7802 */ /* 0x000fe40000000f00 */
[----:B------:R-:W-:-:S05]  /*5870*/  IADD3.X R20, R27, RZ, RZ, P0, !PT ;  /* 0x000000ff1b147210 */ /* 0x000fca00007fe4ff */
[----:B------:R-:W-:Y:S02]  /*5880*/  IMAD.X R26, RZ, RZ, R20, P2 ;  /* 0x000000ffff1a7224 */ /* 0x000fe400010e0614 */
[----:B------:R-:W-:-:S04]  /*5890*/  IMAD.WIDE.U32 R20, R22, R25, RZ ;  /* 0x0000001916147225 */ /* 0x000fc800078e00ff */
[----:B------:R-:W-:Y:S01]  /*58a0*/  IMAD R21, R25, R26, R21 ;  /* 0x0000001a19157224 */ /* 0x000fe200078e0215 */
[----:B------:R-:W-:Y:S02]  /*58b0*/  IADD3 R30, P0, -R20, R23, RZ ;  /* 0x00000017141e7210 */ /* 0x000fe40007f1e1ff */
[----:B------:R-:W-:Y:S02]  /*58c0*/  IADD3 R23, P3, R22, 0x1, RZ ;  /* 0x0000000116177810 */ /* 0x000fe40007f7e0ff */
[----:B------:R-:W-:Y:S02]  /*58d0*/  IADD3.X R32, ~R21, R32, RZ, P0, !PT ;  /* 0x0000002015207210 */ /* 0x000fe400007fe5ff */
[----:B------:R-:W-:Y:S02]  /*58e0*/  ISETP.GE.U32.AND P0, PT, R30, R25, PT ;  /* 0x000000191e00720c */ /* 0x000fe40003f06070 */
[----:B------:R-:W-:Y:S02]  /*58f0*/  IADD3 R20, P2, -R25, R30, RZ ;  /* 0x0000001e19147210 */ /* 0x000fe40007f5e1ff */
[----:B------:R-:W-:-:S02]  /*5900*/  ISETP.GE.U32.AND.EX P0, PT, R32, RZ, PT, P0 ;  /* 0x000000ff2000720c */ /* 0x000fc40003f06100 */
[----:B------:R-:W-:Y:S02]  /*5910*/  IADD3.X R27, R32, -0x1, RZ, P2, !PT ;  /* 0xffffffff201b7810 */ /* 0x000fe400017fe4ff */
[----:B------:R-:W-:Y:S02]  /*5920*/  SEL R20, R20, R30, P0 ;  /* 0x0000001e14147207 */ /* 0x000fe40000000000 */
[----:B------:R-:W-:Y:S02]  /*5930*/  IADD3.X R21, RZ, R26, RZ, P3, !PT ;  /* 0x0000001aff157210 */ /* 0x000fe40001ffe4ff */
[----:B------:R-:W-:Y:S02]  /*5940*/  SEL R23, R23, R22, P0 ;  /* 0x0000001617177207 */ /* 0x000fe40000000000 */
[----:B------:R-:W-:Y:S02]  /*5950*/  SEL R27, R27, R32, P0 ;  /* 0x000000201b1b7207 */ /* 0x000fe40000000000 */
[----:B------:R-:W-:-:S02]  /*5960*/  ISETP.GE.U32.AND P2, PT, R20, R25, PT ;  /* 0x000000191400720c */ /* 0x000fc40003f46070 */
[----:B------:R-:W-:Y:S02]  /*5970*/  SEL R26, R21, R26, P0 ;  /* 0x0000001a151a7207 */ /* 0x000fe40000000000 */
[----:B------:R-:W-:Y:S02]  /*5980*/  IADD3 R20, P3, R23, 0x1, RZ ;  /* 0x0000000117147810 */ /* 0x000fe40007f7e0ff */
[----:B------:R-:W-:-:S03]  /*5990*/  ISETP.GE.U32.AND.EX P0, PT, R27, RZ, PT, P2 ;  /* 0x000000ff1b00720c */ /* 0x000fc60003f06120 */
[----:B------:R-:W-:Y:S01]  /*59a0*/  IMAD.X R21, RZ, RZ, R26, P3 ;  /* 0x000000ffff157224 */ /* 0x000fe200018e061a */
[----:B------:R-:W-:-:S04]  /*59b0*/  SEL R20, R20, R23, P0 ;  /* 0x0000001714147207 */ /* 0x000fc80000000000 */
[----:B------:R-:W-:Y:S02]  /*59c0*/  SEL R21, R21, R26, P0 ;  /* 0x0000001a15157207 */ /* 0x000fe40000000000 */
[-C--:B------:R-:W-:Y:S02]  /*59d0*/  IADD3 R23, P2, RZ, -R20.reuse, RZ ;  /* 0x80000014ff177210 */ /* 0x080fe40007f5e0ff */
[----:B------:R-:W-:Y:S02]  /*59e0*/  ISETP.NE.U32.AND P0, PT, R25, RZ, PT ;  /* 0x000000ff1900720c */ /* 0x000fe40003f05070 */
[----:B------:R-:W-:Y:S02]  /*59f0*/  IADD3.X R22, RZ, ~R21, RZ, P2, !PT ;  /* 0x80000015ff167210 */ /* 0x000fe400017fe4ff */
[----:B------:R-:W-:Y:S02]  /*5a00*/  ISETP.NE.AND.EX P0, PT, RZ, RZ, PT, P0 ;  /* 0x000000ffff00720c */ /* 0x000fe40003f05300 */
[----:B------:R-:W-:-:S02]  /*5a10*/  SEL R20, R23, R20, !P1 ;  /* 0x0000001417147207 */ /* 0x000fc40004800000 */
[----:B------:R-:W-:Y:S02]  /*5a20*/  SEL R21, R22, R21, !P1 ;  /* 0x0000001516157207 */ /* 0x000fe40004800000 */
[----:B------:R-:W-:Y:S02]  /*5a30*/  SEL R20, R20, 0xffffffff, P0 ;  /* 0xffffffff14147807 */ /* 0x000fe40000000000 */
[----:B------:R-:W-:Y:S01]  /*5a40*/  SEL R21, R21, 0xffffffff, P0 ;  /* 0xffffffff15157807 */ /* 0x000fe20000000000 */
[----:B------:R-:W-:Y:S06]  /*5a50*/  RET.REL.NODEC R28 `(_ZN2at6native63_GLOBAL__N__7310b794_30_DistributionGeometricKernel_cu_fa6e70a443distribution_elementwise_grid_stride_kernelIfLi4EZNS0_9templates4cuda21uniform_and_transformIN3c108BFloat16EfPNS_17CUDAGeneratorImplEZZZNS4_16geometric_kernelIS9_EEvRNS_18TensorIteratorBaseEdT_ENKUlvE_clEvENKUlvE7_clEvEUlfE_EEvSC_T1_T2_EUlP24curandStatePhilox4_32_10E_ZNS1_27distribution_nullary_kernelIS7_f7double2S9_SL_SG_EEvSC_SI_RKT3_T4_EUlifE0_EEvlNS_15PhiloxCudaStateESH_SI_) ;  /* 0xffffffa41c687950 */ /* 0x000fec0003c3ffff */
.L_x_52:
        /* <DEDUP_REMOVED lines=10> */
.L_x_652:


//--------------------- .text._ZN2at6native63_GLOBAL__N__7310b794_30_DistributionGeometricKernel_cu_fa6e70a443distribution_elementwise_grid_stride_kernelIfLi4EZNS0_9templates4cuda21uniform_and_transformIN3c108BFloat16EfPNS_17CUDAGeneratorImplEZZZNS4_16geometric_kernelIS9_EEvRNS_18TensorIteratorBaseEdT_ENKUlvE_clEvENKUlvE7_clEvEUlfE_EEvSC_T1_T2_EUlP24curandStatePhilox4_32_10E_ZNS1_27distribution_nullary_kernelIS7_f7double2S9_SL_SG_EEvSC_SI_RKT3_T4_EUlifE_EEvlNS_15PhiloxCudaStateESH_SI_ --------------------------
	.section	.text._ZN2at6native63_GLOBAL__N__7310b794_30_DistributionGeometricKernel_cu_fa6e70a443distribution_elementwise_grid_stride_kernelIfLi4EZNS0_9templates4cuda21uniform_and_transformIN3c108BFloat16EfPNS_17CUDAGeneratorImplEZZZNS4_16geometric_kernelIS9_EEvRNS_18TensorIteratorBaseEdT_ENKUlvE_clEvENKUlvE7_clEvEUlfE_EEvSC_T1_T2_EUlP24curandStatePhilox4_32_10E_ZNS1_27distribution_nullary_kernelIS7_f7double2S9_SL_SG_EEvSC_SI_RKT3_T4_EUlifE_EEvlNS_15PhiloxCudaStateESH_SI_,"ax",@progbits
	.align	128
.text._ZN2at6native63_GLOBAL__N__7310b794_30_DistributionGeometricKernel_cu_fa6e70a443distribution_elementwise_grid_stride_kernelIfLi4EZNS0_9templates4cuda21uniform_and_transformIN3c108BFloat16EfPNS_17CUDAGeneratorImplEZZZNS4_16geometric_kernelIS9_EEvRNS_18TensorIteratorBaseEdT_ENKUlvE_clEvENKUlvE7_clEvEUlfE_EEvSC_T1_T2_EUlP24curandStatePhilox4_32_10E_ZNS1_27distribution_nullary_kernelIS7_f7double2S9_SL_SG_EEvSC_SI_RKT3_T4_EUlifE_EEvlNS_15PhiloxCudaStateESH_SI_:
        .type           _ZN2at6native63_GLOBAL__N__7310b794_30_DistributionGeometricKernel_cu_fa6e70a443distribution_elementwise_grid_stride_kernelIfLi4EZNS0_9templates4cuda21uniform_and_transformIN3c108BFloat16EfPNS_17CUDAGeneratorImplEZZZNS4_16geometric_kernelIS9_EEvRNS_18TensorIteratorBaseEdT_ENKUlvE_clEvENKUlvE7_clEvEUlfE_EEvSC_T1_T2_EUlP24curandStatePhilox4_32_10E_ZNS1_27distribution_nullary_kernelIS7_f7double2S9_SL_SG_EEvSC_SI_RKT3_T4_EUlifE_EEvlNS_15PhiloxCudaStateESH_SI_,@function
        .size           _ZN2at6native63_GLOBAL__N__7310b794_30_DistributionGeometricKernel_cu_fa6e70a443distribution_elementwise_grid_stride_kernelIfLi4EZNS0_9templates4cuda21uniform_and_transformIN3c108BFloat16EfPNS_17CUDAGeneratorImplEZZZNS4_16geometric_kernelIS9_EEvRNS_18TensorIteratorBaseEdT_ENKUlvE_clEvENKUlvE7_clEvEUlfE_EEvSC_T1_T2_EUlP24curandStatePhilox4_32_10E_ZNS1_27distribution_nullary_kernelIS7_f7double2S9_SL_SG_EEvSC_SI_RKT3_T4_EUlifE_EEvlNS_15PhiloxCudaStateESH_SI_,(.L_x_654 - _ZN2at6native63_GLOBAL__N__7310b794_30_DistributionGeometricKernel_cu_fa6e70a443distribution_elementwise_grid_stride_kernelIfLi4EZNS0_9templates4cuda21uniform_and_transformIN3c108BFloat16EfPNS_17CUDAGeneratorImplEZZZNS4_16geometric_kernelIS9_EEvRNS_18TensorIteratorBaseEdT_ENKUlvE_clEvENKUlvE7_clEvEUlfE_EEvSC_T1_T2_EUlP24curandStatePhilox4_32_10E_ZNS1_27distribution_nullary_kernelIS7_f7double2S9_SL_SG_EEvSC_SI_RKT3_T4_EUlifE_EEvlNS_15PhiloxCudaStateESH_SI_)
        .other          _ZN2at6native63_GLOBAL__N__7310b794_30_DistributionGeometricKernel_cu_fa6e70a443distribution_elementwise_grid_stride_kernelIfLi4EZNS0_9templates4cuda21uniform_and_transformIN3c108BFloat16EfPNS_17CUDAGeneratorImplEZZZNS4_16geometric_kernelIS9_EEvRNS_18TensorIteratorBaseEdT_ENKUlvE_clEvENKUlvE7_clEvEUlfE_EEvSC_T1_T2_EUlP24curandStatePhilox4_32_10E_ZNS1_27distribution_nullary_kernelIS7_f7double2S9_SL_SG_EEvSC_SI_RKT3_T4_EUlifE_EEvlNS_15PhiloxCudaStateESH_SI_,@"STO_CUDA_ENTRY STV_DEFAULT"
_ZN2at6native63_GLOBAL__N__7310b794_30_DistributionGeometricKernel_cu_fa6e70a443distribution_elementwise_grid_stride_kernelIfLi4EZNS0_9templates4cuda21uniform_and_transformIN3c108BFloat16EfPNS_17CUDAGeneratorImplEZZZNS4_16geometric_kernelIS9_EEvRNS_18TensorIteratorBaseEdT_ENKUlvE_clEvENKUlvE7_clEvEUlfE_EEvSC_T1_T2_EUlP24curandStatePhilox4_32_10E_ZNS1_27distribution_nullary_kernelIS7_f7double2S9_SL_SG_EEvSC_SI_RKT3_T4_EUlifE_EEvlNS_15PhiloxCudaStateESH_SI_:
        /* <DEDUP_REMOVED lines=17> */
[----:B-1----:R-:W-:-:S04]  /*0110*/  IMAD.WIDE.U32 R28, R5, UR4, R28 ;  /* 0x00000004051c7c25 */ /* 0x002fc8000f8e001c */
[----:B------:R-:W-:Y:S01]  /*0120*/  IMAD.WIDE.U32 R4, R28, -0x326172a9, RZ ;  /* 0xcd9e8d571c047825 */ /* 0x000fe200078e00ff */
[----:B------:R-:W-:-:S04]  /*0130*/  UIADD3 UR6, UP0, UR6, -0x1, URZ ;  /* 0xffffffff06067890 */ /* 0x000fc8000ff1e03f */
[----:B------:R-:W-:Y:S01]  /*0140*/  UIADD3.X UR7, UR7, -0x1, URZ, UP0, !UPT ;  /* 0xffffffff07077890 */ /* 0x000fe200087fe43f */
[----:B---3--:R-:W-:-:S05]  /*0150*/  @P0 IADD3 R36, P1, R2, R7, RZ ;  /* 0x0000000702240210 */ /* 0x008fca0007f3e0ff */
[----:B------:R-:W-:-:S05]  /*0160*/  @P0 IMAD.X R37, RZ, RZ, R3, P1 ;  /* 0x000000ffff250224 */ /* 0x000fca00008e0603 */
[--C-:B------:R-:W-:Y:S02]  /*0170*/  SHF.R.U64 R2, R36, 0x2, R37.reuse ;  /* 0x0000000224027819 */ /* 0x100fe40000001225 */
        /* <DEDUP_REMOVED lines=57> */
[----:B------:R-:W-:Y:S02]  /*0510*/  MOV R16, R28 ;  /* 0x0000001c00107202 */ /* 0x000fe40000000f00 */
        /* <DEDUP_REMOVED lines=9> */
[----:B------:R-:W-:Y:S05]  /*05b0*/  CALL.REL.NOINC `($__internal_3_$__cuda_sm20_div_s64) ;  /* 0x0000000c00a87944 */ /* 0x000fea0003c00000 */
[----:B------:R-:W-:Y:S02]  /*05c0*/  IMAD.MOV.U32 R18, RZ, RZ, R20 ;  /* 0x000000ffff127224 */ /* 0x000fe400078e0014 */
[----:B------:R-:W-:Y:S01]  /*05d0*/  IMAD.MOV.U32 R19, RZ, RZ, R21 ;  /* 0x000000ffff137224 */ /* 0x000fe200078e0015 */
[----:B------:R-:W-:Y:S06]  /*05e0*/  BRA `(.L_x_54) ;  /* 0x00000000005c7947 */ /* 0x000fec0003800000 */
.L_x_53:
[----:B------:R-:W0:Y:S08]  /*05f0*/  LDC R18, c[0x0][RZ] ;  /* 0x00000000ff127b82 */ /* 0x000e300000000800 */
[----:B------:R-:W0:Y:S02]  /*0600*/  LDC R19, c[0x0][0xc] ;  /* 0x00000300ff137b82 */ /* 0x000e240000000800 */
[----:B0-----:R-:W-:-:S05]  /*0610*/  IMAD R18, R18, R19, RZ ;  /* 0x0000001312127224 */ /* 0x001fca00078e02ff */
[----:B------:R-:W-:-:S04]  /*0620*/  SHF.L.U32 R20, R18, 0x2, RZ ;  /* 0x0000000212147819 */ /* 0x000fc800000006ff */
[----:B------:R-:W0:Y:S01]  /*0630*/  I2F.U32.RP R21, R20 ;  /* 0x0000001400157306 */ /* 0x000e220000209000 */
[----:B------:R-:W-:Y:S01]  /*0640*/  IMAD.MOV R25, RZ, RZ, -R20 ;  /* 0x000000ffff197224 */ /* 0x000fe200078e0a14 */
[----:B------:R-:W-:-:S06]  /*0650*/  ISETP.NE.U32.AND P2, PT, R20, RZ, PT ;  /* 0x000000ff1400720c */ /* 0x000fcc0003f45070 */
[----:B0-----:R-:W0:Y:S02]  /*0660*/  MUFU.RCP R21, R21 ;  /* 0x0000001500157308 */ /* 0x001e240000001000 */
[----:B0-----:R-:W-:-:S06]  /*0670*/  VIADD R18, R21, 0xffffffe ;  /* 0x0ffffffe15127836 */ /* 0x001fcc0000000000 */
        /* <DEDUP_REMOVED lines=8> */
[----:B------:R-:W-:Y:S01]  /*0700*/  @P0 IMAD.IADD R19, R19, 0x1, -R20 ;  /* 0x0000000113130824 */ /* 0x000fe200078e0a14 */
[----:B------:R-:W-:-:S04]  /*0710*/  @P0 IADD3 R18, R18, 0x1, RZ ;  /* 0x0000000112120810 */ /* 0x000fc80007ffe0ff */
[----:B------:R-:W-:Y:S01]  /*0720*/  ISETP.GE.U32.AND P1, PT, R19, R20, PT ;  /* 0x000000141300720c */ /* 0x000fe20003f26070 */
[----:B------:R-:W-:-:S12]  /*0730*/  IMAD.MOV.U32 R19, RZ, RZ, RZ ;  /* 0x000000ffff137224 */ /* 0x000fd800078e00ff */
[----:B------:R-:W-:Y:S01]  /*0740*/  @P1 VIADD R18, R18, 0x1 ;  /* 0x0000000112121836 */ /* 0x000fe20000000000 */
[----:B------:R-:W-:-:S07]  /*0750*/  @!P2 LOP3.LUT R18, RZ, R20, RZ, 0x33, !PT ;  /* 0x00000014ff12a212 */ /* 0x000fce00078e33ff */
.L_x_54:
[----:B------:R-:W-:Y:S01]  /*0760*/  ULDC UR4, c[0x0][0x0] ;  /* 0x0000000000047ab9 */ /* 0x000fe20000000800 */
[----:B------:R-:W-:Y:S01]  /*0770*/  ULDC UR5, c[0x0][0xc] ;  /* 0x0000030000057ab9 */ /* 0x000fe20000000800 */
[----:B------:R-:W-:Y:S01]  /*0780*/  IADD3 R18, P0, R18, 0x1, RZ ;  /* 0x0000000112127810 */ /* 0x000fe20007f1e0ff */
[----:B------:R-:W-:-:S03]  /*0790*/  UIMAD.WIDE.U32 UR4, UR4, UR5, URZ ;  /* 0x00000005040472a5 */ /* 0x000fc6000f8e003f */
[----:B------:R-:W-:-:S03]  /*07a0*/  IADD3.X R20, RZ, R19, RZ, P0, !PT ;  /* 0x00000013ff147210 */ /* 0x000fc600007fe4ff */
[C---:B------:R-:W-:Y:S02]  /*07b0*/  IMAD R21, R18.reuse, UR5, RZ ;  /* 0x0000000512157c24 */ /* 0x040fe4000f8e02ff */
[----:B------:R-:W-:-:S04]  /*07c0*/  IMAD.WIDE.U32 R18, R18, UR4, RZ ;  /* 0x0000000412127c25 */ /* 0x000fc8000f8e00ff */
[----:B------:R-:W-:Y:S02]  /*07d0*/  IMAD R21, R20, UR4, R21 ;  /* 0x0000000414157c24 */ /* 0x000fe4000f8e0215 */
[----:B------:R-:W-:Y:S02]  /*07e0*/  IMAD.SHL.U32 R31, R18, 0x4, RZ ;  /* 0x00000004121f7824 */ /* 0x000fe400078e00ff */
[----:B------:R-:W-:-:S03]  /*07f0*/  IMAD.IADD R19, R19, 0x1, R21 ;  /* 0x0000000113137824 */ /* 0x000fc600078e0215 */
[----:B------:R-:W-:Y:S02]  /*0800*/  ISETP.GE.U32.AND P0, PT, R16, R31, PT ;  /* 0x0000001f1000720c */ /* 0x000fe40003f06070 */
[----:B------:R-:W-:-:S04]  /*0810*/  SHF.L.U64.HI R30, R18, 0x2, R19 ;  /* 0x00000002121e7819 */ /* 0x000fc80000010213 */
[----:B------:R-:W-:-:S13]  /*0820*/  ISETP.GE.AND.EX P0, PT, R17, R30, PT, P0 ;  /* 0x0000001e1100720c */ /* 0x000fda0003f06300 */
[----:B------:R-:W-:Y:S05]  /*0830*/  @P0 EXIT ;  /* 0x000000000000094d */ /* 0x000fea0003800000 */
[----:B------:R-:W-:Y:S01]  /*0840*/  HFMA2.MMA R18, -RZ, RZ, -8192, 0 ;  /* 0xf0000000ff127435 */ /* 0x000fe200000001ff */
[----:B------:R-:W-:Y:S01]  /*0850*/  IMAD.MOV.U32 R19, RZ, RZ, 0x380fffff ;  /* 0x380fffffff137424 */ /* 0x000fe200078e00ff */
[----:B------:R-:W-:Y:S01]  /*0860*/  ULDC.64 UR4, c[0x0][0x248] ;  /* 0x0000920000047ab9 */ /* 0x000fe20000000a00 */
[C-C-:B------:R-:W-:Y:S01]  /*0870*/  SHF.R.U64 R35, R36.reuse, 0x2, R37.reuse ;  /* 0x0000000224237819 */ /* 0x140fe20000001225 */
[----:B------:R-:W0:Y:S01]  /*0880*/  F2F.F32.F64 R20, UR4 ;  /* 0x0000000400147d10 */ /* 0x000e220008301000 */
[----:B------:R-:W-:Y:S01]  /*0890*/  IMAD R23, R23, -0x326172a9, RZ ;  /* 0xcd9e8d5717177824 */ /* 0x000fe200078e02ff */
[----:B------:R-:W-:Y:S01]  /*08a0*/  SHF.R.U32.HI R34, RZ, 0x2, R37 ;  /* 0x00000002ff227819 */ /* 0x000fe20000011625 */
[----:B------:R-:W-:Y:S01]  /*08b0*/  ULDC.64 UR6, c[0x0][0x238] ;  /* 0x00008e0000067ab9 */ /* 0x000fe20000000a00 */
[----:B------:R-:W-:Y:S01]  /*08c0*/  DSETP.LEU.AND P0, PT, R18, |UR4|, PT ;  /* 0x4000000412007e2a */ /* 0x000fe2000bf0b000 */
[----:B------:R-:W-:Y:S01]  /*08d0*/  LOP3.LUT R36, R36, 0x3, RZ, 0xc0, !PT ;  /* 0x0000000324247812 */ /* 0x000fe200078ec0ff */
[----:B------:R-:W-:-:S02]  /*08e0*/  ULDC UR5, c[0x0][0x240] ;  /* 0x0000900000057ab9 */ /* 0x000fc40000000800 */
[----:B------:R-:W1:Y:S08]  /*08f0*/  MUFU.LG2 R18, R0 ;  /* 0x0000000000127308 */ /* 0x000e700000000c00 */
[----:B------:R-:W2:Y:S02]  /*0900*/  MUFU.LG2 R19, R0 ;  /* 0x0000000000137308 */ /* 0x000ea40000000c00 */
[----:B0-----:R-:W-:-:S04]  /*0910*/  @!P0 FMUL R20, R20, 1.175494350822287508e-38 ;  /* 0x0080000014148820 */ /* 0x001fc80000400000 */
[----:B------:R-:W-:Y:S01]  /*0920*/  FADD.FTZ R20, -R20, 1 ;  /* 0x3f80000014147421 */ /* 0x000fe20000010100 */
[----:B-1----:R-:W-:-:S05]  /*0930*/  FMUL.FTZ R18, R18, 0.69314718246459960938 ;  /* 0x3f31721812127820 */ /* 0x002fca0000410000 */
[----:B------:R-:W0:Y:S01]  /*0940*/  MUFU.LG2 R20, R20 ;  /* 0x0000001400147308 */ /* 0x000e220000000c00 */
[----:B--2---:R-:W-:Y:S01]  /*0950*/  FMUL.FTZ R19, R19, 0.69314718246459960938 ;  /* 0x3f31721813137820 */ /* 0x004fe20000410000 */
[----:B0-----:R-:W-:-:S06]  /*0960*/  FMUL.FTZ R32, R20, 0.69314718246459960938 ;  /* 0x3f31721814207820 */ /* 0x001fcc0000410000 */
[----:B------:R-:W0:Y:S02]  /*0970*/  MUFU.RCP R22, R32 ;  /* 0x0000002000167308 */ /* 0x000e240000001000 */
[-C--:B0-----:R-:W-:Y:S01]  /*0980*/  FMUL.FTZ R21, R18, R22.reuse ;  /* 0x0000001612157220 */ /* 0x081fe20000410000 */
[----:B------:R-:W-:Y:S02]  /*0990*/  FMUL.FTZ R22, R19, R22 ;  /* 0x0000001613167220 */ /* 0x000fe40000410000 */
[----:B------:R-:W0:Y:S03]  /*09a0*/  LDC.64 R18, c[0x0][0x210] ;  /* 0x00008400ff127b82 */ /* 0x000e260000000a00 */
[----:B------:R-:W-:Y:S08]  /*09b0*/  FRND.FTZ.CEIL R33, R21 ;  /* 0x0000001500217307 */ /* 0x000ff00000219000 */
[----:B------:R-:W1:Y:S02]  /*09c0*/  FRND.FTZ.CEIL R22, R22 ;  /* 0x0000001600167307 */ /* 0x000e640000219000 */
[----:B-1----:R-:W-:-:S07]  /*09d0*/  F2FP.BF16.F32.PACK_AB R33, R22, R33 ;  /* 0x000000211621723e */ /* 0x002fce00000010ff */
.L_x_63:
[----:B------:R-:W-:Y:S01]  /*09e0*/  VIADD R35, R35, 0x1 ;  /* 0x0000000123237836 */ /* 0x000fe20000000000 */
[----:B------:R-:W-:Y:S03]  /*09f0*/  BSSY B0, `(.L_x_55) ;  /* 0x000000c000007945 */ /* 0x000fe60003800000 */
[C---:B------:R-:W-:Y:S01]  /*0a00*/  IMAD.HI.U32 R20, R35.reuse, -0x2daee0ad, RZ ;  /* 0xd2511f5323147827 */ /* 0x040fe200078e00ff */
[----:B------:R-:W-:-:S13]  /*0a10*/  ISETP.NE.AND P0, PT, R35, RZ, PT ;  /* 0x000000ff2300720c */ /* 0x000fda0003f05270 */
[----:B-1----:R-:W-:Y:S05]  /*0a20*/  @P0 BRA `(.L_x_56) ;  /* 0x0000000000200947 */ /* 0x002fea0003800000 */
[----:B------:R-:W-:-:S04]  /*0a30*/  IADD3 R34, R34, 0x1, RZ ;  /* 0x0000000122227810 */ /* 0x000fc80007ffe0ff */
[----:B------:R-:W-:-:S13]  /*0a40*/  ISETP.NE.AND P0, PT, R34, RZ, PT ;  /* 0x000000ff2200720c */ /* 0x000fda0003f05270 */
[----:B------:R-:W-:Y:S02]  /*0a50*/  @!P0 VIADD R28, R28, 0x1 ;  /* 0x000000011c1c8836 */ /* 0x000fe40000000000 */
[----:B------:R-:W-:Y:S02]  /*0a60*/  @!P0 VIADD R21, R29, 0x1 ;  /* 0x000000011d158836 */ /* 0x000fe40000000000 */
[----:B------:R-:W-:Y:S01]  /*0a70*/  @!P0 IMAD.MOV.U32 R34, RZ, RZ, RZ ;  /* 0x000000ffff228224 */ /* 0x000fe200078e00ff */
[----:B------:R-:W-:-:S13]  /*0a80*/  ISETP.NE.AND P1, PT, R28, RZ, !P0 ;  /* 0x000000ff1c00720c */ /* 0x000fda0004725270 */
[----:B------:R-:W-:-:S05]  /*0a90*/  @P1 IADD3 R21, R29, RZ, RZ ;  /* 0x000000ff1d151210 */ /* 0x000fca0007ffe0ff */
[----:B------:R-:W-:-:S07]  /*0aa0*/  @!P0 IMAD.MOV.U32 R29, RZ, RZ, R21 ;  /* 0x000000ffff1d8224 */ /* 0x000fce00078e0015 */
.L_x_56:
[----:B------:R-:W-:Y:S05]  /*0ab0*/  BSYNC B0 ;  /* 0x0000000000007941 */ /* 0x000fea0003800000 */
.L_x_55:
        /* <DEDUP_REMOVED lines=15> */
[----:B------:R-:W-:Y:S01]  /*0bb0*/  IMAD R22, R15, -0x2daee0ad, RZ ;  /* 0xd2511f530f167824 */ /* 0x000fe200078e02ff */
        /* <DEDUP_REMOVED lines=24> */
[----:B------:R-:W-:Y:S01]  /*0d40*/  IMAD.MOV.U32 R39, RZ, RZ, R23 ;  /* 0x000000ffff277224 */ /* 0x000fe200078e0017 */
[----:B------:R-:W-:Y:S01]  /*0d50*/  LOP3.LUT R15, R25, R20, R13, 0x96, !PT ;  /* 0x00000014190f7212 */ /* 0x000fe200078e960d */
[----:B------:R-:W-:-:S04]  /*0d60*/  IMAD.WIDE.U32 R20, R21, -0x326172a9, RZ ;  /* 0xcd9e8d5715147825 */ /* 0x000fc800078e00ff */
[----:B------:R-:W-:Y:S01]  /*0d70*/  IMAD.HI.U32 R25, R15, -0x2daee0ad, RZ ;  /* 0xd2511f530f197827 */ /* 0x000fe200078e00ff */
[----:B------:R-:W-:Y:S02]  /*0d80*/  LOP3.LUT R37, R21, R24, R27, 0x96, !PT ;  /* 0x0000001815257212 */ /* 0x000fe400078e961b */
[----:B------:R-:W-:Y:S01]  /*0d90*/  MOV R24, R44 ;  /* 0x0000002c00187202 */ /* 0x000fe20000000f00 */
[----:B------:R-:W-:Y:S01]  /*0da0*/  IMAD.MOV.U32 R40, RZ, RZ, R22 ;  /* 0x000000ffff287224 */ /* 0x000fe200078e0016 */
[----:B------:R-:W-:Y:S01]  /*0db0*/  LOP3.LUT R38, R25, R38, R26, 0x96, !PT ;  /* 0x0000002619267212 */ /* 0x000fe200078e961a */
[----:B------:R-:W-:Y:S01]  /*0dc0*/  IMAD.MOV.U32 R41, RZ, RZ, R37 ;  /* 0x000000ffff297224 */ /* 0x000fe200078e0025 */
        /* <DEDUP_REMOVED lines=10> */
[----:B------:R-:W-:Y:S02]  /*0e70*/  @P0 IMAD.MOV.U32 R24, RZ, RZ, R23 ;  /* 0x000000ffff180224 */ /* 0x000fe400078e0017 */
[----:B------:R-:W-:Y:S01]  /*0e80*/  @P0 IMAD.MOV.U32 R41, RZ, RZ, R22 ;  /* 0x000000ffff290224 */ /* 0x000fe200078e0016 */
[----:B------:R-:W-:Y:S06]  /*0e90*/  BRA `(.L_x_57) ;  /* 0x0000000000107947 */ /* 0x000fec0003800000 */
.L_x_58:
[----:B------:R-:W-:Y:S01]  /*0ea0*/  IMAD.MOV.U32 R39, RZ, RZ, R44 ;  /* 0x000000ffff277224 */ /* 0x000fe200078e002c */
[----:B------:R-:W-:Y:S01]  /*0eb0*/  MOV R24, R22 ;  /* 0x0000001600187202 */ /* 0x000fe20000000f00 */
[----:B------:R-:W-:Y:S02]  /*0ec0*/  IMAD.MOV.U32 R40, RZ, RZ, R37 ;  /* 0x000000ffff287224 */ /* 0x000fe400078e0025 */
[----:B------:R-:W-:-:S07]  /*0ed0*/  IMAD.MOV.U32 R41, RZ, RZ, R20 ;  /* 0x000000ffff297224 */ /* 0x000fce00078e0014 */
.L_x_57:
[----:B0-----:R-:W-:Y:S01]  /*0ee0*/  ISETP.GE.U32.AND P0, PT, R16, R18, PT ;  /* 0x000000121000720c */ /* 0x001fe20003f06070 */
[----:B------:R-:W-:Y:S01]  /*0ef0*/  BSSY B0, `(.L_x_59) ;  /* 0x0000018000007945 */ /* 0x000fe20003800000 */
[----:B------:R-:W-:Y:S01]  /*0f00*/  HFMA2.MMA R22, -RZ, RZ, 0, 0 ;  /* 0x00000000ff167435 */ /* 0x000fe200000001ff */
[----:B------:R-:W-:Y:S01]  /*0f10*/  IMAD.MOV.U32 R23, RZ, RZ, 0x3ca00000 ;  /* 0x3ca00000ff177424 */ /* 0x000fe200078e00ff */
[----:B------:R-:W-:-:S13]  /*0f20*/  ISETP.GE.AND.EX P0, PT, R17, R19, PT, P0 ;  /* 0x000000131100720c */ /* 0x000fda0003f06300 */
[----:B------:R-:W-:Y:S05]  /*0f30*/  @P0 BRA `(.L_x_60) ;  /* 0x00000000004c0947 */ /* 0x000fea0003800000 */
[----:B------:R-:W-:Y:S01]  /*0f40*/  IMAD.WIDE.U32 R24, R24, 0x200000, RZ ;  /* 0x0020000018187825 */ /* 0x000fe200078e00ff */
[----:B------:R-:W-:Y:S01]  /*0f50*/  UMOV UR10, 0xf0000000 ;  /* 0xf0000000000a7882 */ /* 0x000fe20000000000 */
[----:B------:R-:W-:Y:S01]  /*0f60*/  UMOV UR11, 0x380fffff ;  /* 0x380fffff000b7882 */ /* 0x000fe20000000000 */
[----:B------:R-:W-:-:S04]  /*0f70*/  LOP3.LUT R24, R24, R39, RZ, 0x3c, !PT ;  /* 0x0000002718187212 */ /* 0x000fc800078e3cff */
[----:B------:R0:W1:Y:S08]  /*0f80*/  I2F.F64.U64 R44, R24 ;  /* 0x00000018002c7312 */ /* 0x0000700000301800 */
[----:B0-----:R-:W-:Y:S01]  /*0f90*/  MUFU.RCP R24, R32 ;  /* 0x0000002000187308 */ /* 0x001fe20000001000 */
[----:B------:R-:W-:Y:S01]  /*0fa0*/  IMAD R25, R16, UR5, RZ ;  /* 0x0000000510197c24 */ /* 0x000fe2000f8e02ff */
[----:B-1----:R-:W-:-:S06]  /*0fb0*/  DFMA R44, R44, R22, 5.5511151231257827021e-17 ;  /* 0x3c9000002c2c742b */ /* 0x002fcc0000000016 */
[----:B------:R-:W0:Y:S02]  /*0fc0*/  F2F.F32.F64 R39, R44 ;  /* 0x0000002c00277310 */ /* 0x000e240000301000 */
[----:B------:R-:W-:-:S14]  /*0fd0*/  DSETP.GEU.AND P0, PT, |R44|, UR10, PT ;  /* 0x0000000a2c007e2a */ /* 0x000fdc000bf0e200 */
[----:B0-----:R-:W-:-:S06]  /*0fe0*/  @!P0 FMUL R39, R39, 1.175494350822287508e-38 ;  /* 0x0080000027278820 */ /* 0x001fcc0000400000 */
[----:B------:R-:W0:Y:S02]  /*0ff0*/  MUFU.LG2 R39, R39 ;  /* 0x0000002700277308 */ /* 0x000e240000000c00 */
[----:B0-----:R-:W-:-:S04]  /*1000*/  FMUL.FTZ R39, R39, 0.69314718246459960938 ;  /* 0x3f31721827277820 */ /* 0x001fc80000410000 */
[----:B------:R-:W-:Y:S01]  /*1010*/  FMUL.FTZ R39, R39, R24 ;  /* 0x0000001827277220 */ /* 0x000fe20000410000 */
[----:B------:R-:W-:-:S04]  /*1020*/  IADD3 R24, P0, R25, UR6, RZ ;  /* 0x0000000619187c10 */ /* 0x000fc8000ff1e0ff */
[----:B------:R-:W-:Y:S01]  /*1030*/  LEA.HI.X.SX32 R25, R25, UR7, 0x1, P0 ;  /* 0x0000000719197c11 */ /* 0x000fe200080f0eff */
[----:B------:R-:W0:Y:S02]  /*1040*/  FRND.FTZ.CEIL R39, R39 ;  /* 0x0000002700277307 */ /* 0x000e240000219000 */
[----:B0-----:R-:W-:-:S05]  /*1050*/  F2FP.BF16.F32.PACK_AB R45, RZ, R39 ;  /* 0x00000027ff2d723e */ /* 0x001fca00000010ff */
[----:B------:R0:W-:Y:S02]  /*1060*/  STG.E.U16 desc[UR8][R24.64], R45 ;  /* 0x0000002d18007986 */ /* 0x0001e4000c101508 */
.L_x_60:
[----:B------:R-:W-:Y:S05]  /*1070*/  BSYNC B0 ;  /* 0x0000000000007941 */ /* 0x000fea0003800000 */
.L_x_59:
[----:B------:R-:W-:Y:S01]  /*1080*/  ULDC UR4, c[0x0][0xc] ;  /* 0x0000030000047ab9 */ /* 0x000fe20000000800 */
[----:B------:R-:W1:Y:S01]  /*1090*/  LDC R39, c[0x0][RZ] ;  /* 0x00000000ff277b82 */ /* 0x000e620000000800 */
[----:B0-----:R-:W-:Y:S01]  /*10a0*/  IMAD.WIDE.U32 R24, R41, 0x200000, RZ ;  /* 0x0020000029187825 */ /* 0x001fe200078e00ff */
[----:B------:R-:W-:Y:S02]  /*10b0*/  BSSY B0, `(.L_x_61) ;  /* 0x0000019000007945 */ /* 0x000fe40003800000 */
[----:B------:R-:W-:-:S06]  /*10c0*/  LOP3.LUT R24, R24, R40, RZ, 0x3c, !PT ;  /* 0x0000002818187212 */ /* 0x000fcc00078e3cff */
[----:B------:R-:W0:Y:S01]  /*10d0*/  I2F.F64.U64 R24, R24 ;  /* 0x0000001800187312 */ /* 0x000e220000301800 */
[----:B-1----:R-:W-:Y:S01]  /*10e0*/  IMAD R39, R39, UR4, RZ ;  /* 0x0000000427277c24 */ /* 0x002fe2000f8e02ff */
[----:B0-----:R-:W-:-:S04]  /*10f0*/  DFMA R22, R24, R22, 5.5511151231257827021e-17 ;  /* 0x3c9000001816742b */ /* 0x001fc80000000016 */
[----:B------:R-:W-:-:S04]  /*1100*/  IADD3 R41, P1, R39, R16, RZ ;  /* 0x0000001027297210 */ /* 0x000fc80007f3e0ff */
[----:B------:R-:W-:Y:S01]  /*1110*/  ISETP.GE.U32.AND P0, PT, R41, R18, PT ;  /* 0x000000122900720c */ /* 0x000fe20003f06070 */
[----:B------:R-:W-:-:S05]  /*1120*/  IMAD.X R40, RZ, RZ, R17, P1 ;  /* 0x000000ffff287224 */ /* 0x000fca00008e0611 */
[----:B------:R-:W-:-:S13]  /*1130*/  ISETP.GE.AND.EX P0, PT, R40, R19, PT, P0 ;  /* 0x000000132800720c */ /* 0x000fda0003f06300 */
[----:B------:R-:W-:Y:S05]  /*1140*/  @P0 BRA `(.L_x_62) ;  /* 0x00000000003c0947 */ /* 0x000fea0003800000 */
[----:B------:R-:W-:Y:S01]  /*1150*/  UMOV UR10, 0xf0000000 ;  /* 0xf0000000000a7882 */ /* 0x000fe20000000000 */
[----:B------:R-:W-:Y:S01]  /*1160*/  UMOV UR11, 0x380fffff ;  /* 0x380fffff000b7882 */ /* 0x000fe20000000000 */
[----:B------:R-:W0:Y:S01]  /*1170*/  F2F.F32.F64 R40, R22 ;  /* 0x0000001600287310 */ /* 0x000e220000301000 */
[----:B------:R-:W-:Y:S01]  /*1180*/  DSETP.GEU.AND P0, PT, |R22|, UR10, PT ;  /* 0x0000000a16007e2a */ /* 0x000fe2000bf0e200 */
[----:B------:R-:W-:-:S06]  /*1190*/  IMAD R41, R41, UR5, RZ ;  /* 0x0000000529297c24 */ /* 0x000fcc000f8e02ff */
[----:B------:R-:W-:Y:S07]  /*11a0*/  MUFU.RCP R25, R32 ;  /* 0x0000002000197308 */ /* 0x000fee0000001000 */
        /* <DEDUP_REMOVED lines=9> */
.L_x_62:
[----:B------:R-:W-:Y:S05]  /*1240*/  BSYNC B0 ;  /* 0x0000000000007941 */ /* 0x000fea0003800000 */
.L_x_61:
[C---:B------:R-:W-:Y:S01]  /*1250*/  LEA R21, P1, R39.reuse, R16, 0x1 ;  /* 0x0000001027157211 */ /* 0x040fe200078208ff */
[----:B------:R-:W-:Y:S01]  /*1260*/  IMAD R41, R39, 0x3, RZ ;  /* 0x0000000327297824 */ /* 0x000fe200078e02ff */
[----:B------:R-:W-:Y:S05]  /*1270*/  WARPSYNC.ALL ;  /* 0x0000000000007948 */ /* 0x000fea0003800000 */
[----:B------:R-:W-:Y:S01]  /*1280*/  ISETP.GE.U32.AND P0, PT, R21, R18, PT ;  /* 0x000000121500720c */ /* 0x000fe20003f06070 */
[----:B------:R-:W-:Y:S01]  /*1290*/  IMAD.MOV.U32 R45, RZ, RZ, R37 ;  /* 0x000000ffff2d7224 */ /* 0x000fe200078e0025 */
[----:B0-----:R-:W-:Y:S02]  /*12a0*/  IADD3.X R24, RZ, R17, RZ, P1, !PT ;  /* 0x00000011ff187210 */ /* 0x001fe40000ffe4ff */
[----:B------:R-:W-:-:S02]  /*12b0*/  IADD3 R41, P2, R41, R16, RZ ;  /* 0x0000001029297210 */ /* 0x000fc40007f5e0ff */
[----:B------:R-:W-:Y:S02]  /*12c0*/  ISETP.GE.AND.EX P0, PT, R24, R19, PT, P0 ;  /* 0x000000131800720c */ /* 0x000fe40003f06300 */
[----:B------:R-:W-:Y:S01]  /*12d0*/  ISETP.GE.U32.AND P1, PT, R41, R18, PT ;  /* 0x000000122900720c */ /* 0x000fe20003f26070 */
[----:B------:R-:W-:-:S05]  /*12e0*/  IMAD.X R22, RZ, RZ, R17, P2 ;  /* 0x000000ffff167224 */ /* 0x000fca00010e0611 */
[----:B------:R-:W-:-:S05]  /*12f0*/  ISETP.GE.AND.EX P1, PT, R22, R19, PT, P1 ;  /* 0x000000131600720c */ /* 0x000fca0003f26310 */
[----:B------:R-:W0:Y:S08]  /*1300*/  @!P0 LDC R44, c[0x0][0x240] ;  /* 0x00009000ff2c8b82 */ /* 0x000e300000000800 */
[----:B------:R-:W1:Y:S08]  /*1310*/  @!P0 LDC.64 R22, c[0x0][0x238] ;  /* 0x00008e00ff168b82 */ /* 0x000e700000000a00 */
[----:B------:R-:W2:Y:S01]  /*1320*/  @!P1 LDC R40, c[0x0][0x240] ;  /* 0x00009000ff289b82 */ /* 0x000ea20000000800 */
[----:B0-----:R-:W-:-:S07]  /*1330*/  @!P0 IMAD R21, R21, R44, RZ ;  /* 0x0000002c15158224 */ /* 0x001fce00078e02ff */
[----:B------:R-:W0:Y:S01]  /*1340*/  @!P1 LDC.64 R24, c[0x0][0x238] ;  /* 0x00008e00ff189b82 */ /* 0x000e220000000a00 */
[----:B------:R-:W-:Y:S01]  /*1350*/  IMAD.MOV.U32 R44, RZ, RZ, R38 ;  /* 0x000000ffff2c7224 */ /* 0x000fe200078e0026 */
[----:B-1----:R-:W-:-:S04]  /*1360*/  @!P0 IADD3 R22, P2, R21, R22, RZ ;  /* 0x0000001615168210 */ /* 0x002fc80007f5e0ff */
[----:B------:R-:W-:Y:S02]  /*1370*/  @!P0 LEA.HI.X.SX32 R23, R21, R23, 0x1, P2 ;  /* 0x0000001715178211 */ /* 0x000fe400010f0eff */
[----:B------:R-:W-:Y:S01]  /*1380*/  PRMT R21, R33, 0x7632, R21 ;  /* 0x0000763221157816 */ /* 0x000fe20000000015 */
[----:B--2---:R-:W-:Y:S02]  /*1390*/  @!P1 IMAD R40, R41, R40, RZ ;  /* 0x0000002829289224 */ /* 0x004fe400078e02ff */
[----:B------:R1:W-:Y:S01]  /*13a0*/  @!P0 STG.E.U16 desc[UR8][R22.64], R33 ;  /* 0x0000002116008986 */ /* 0x0003e2000c101508 */
[----:B------:R-:W-:-:S05]  /*13b0*/  LEA R16, P0, R39, R16, 0x2 ;  /* 0x0000001027107211 */ /* 0x000fca00078010ff */
[----:B------:R-:W-:Y:S01]  /*13c0*/  IMAD.X R17, RZ, RZ, R17, P0 ;  /* 0x000000ffff117224 */ /* 0x000fe200000e0611 */
[----:B------:R-:W-:Y:S02]  /*13d0*/  ISETP.GE.U32.AND P0, PT, R16, R31, PT ;  /* 0x0000001f1000720c */ /* 0x000fe40003f06070 */
[C---:B0-----:R-:W-:Y:S02]  /*13e0*/  @!P1 IADD3 R24, P3, R40.reuse, R24, RZ ;  /* 0x0000001828189210 */ /* 0x041fe40007f7e0ff */
[----:B------:R-:W-:Y:S02]  /*13f0*/  ISETP.GE.AND.EX P0, PT, R17, R30, PT, P0 ;  /* 0x0000001e1100720c */ /* 0x000fe40003f06300 */
[----:B------:R-:W-:Y:S02]  /*1400*/  @!P1 LEA.HI.X.SX32 R25, R40, R25, 0x1, P3 ;  /* 0x0000001928199211 */ /* 0x000fe400018f0eff */
[----:B-1----:R-:W-:-:S03]  /*1410*/  MOV R23, R20 ;  /* 0x0000001400177202 */ /* 0x002fc60000000f00 */
[----:B------:R1:W-:Y:S01]  /*1420*/  @!P1 STG.E.U16 desc[UR8][R24.64], R21 ;  /* 0x0000001518009986 */ /* 0x0003e2000c101508 */
[----:B------:R-:W-:Y:S06]  /*1430*/  BAR.SYNC.DEFER_BLOCKING 0x0 ;  /* 0x0000000000007b1d */ /* 0x000fec0000010000 */
[----:B------:R-:W-:Y:S05]  /*1440*/  @!P0 BRA `(.L_x_63) ;  /* 0xfffffff400648947 */ /* 0x000fea000383ffff */
[----:B------:R-:W-:Y:S05]  /*1450*/  EXIT ;  /* 0x000000000000794d */ /* 0x000fea0003800000 */
        .weak           $__internal_3_$__cuda_sm20_div_s64
        .type           $__internal_3_$__cuda_sm20_div_s64,@function
        .size           $__internal_3_$__cuda_sm20_div_s64,(.L_x_654 - $__internal_3_$__cuda_sm20_div_s64)
$__internal_3_$__cuda_sm20_div_s64:
[----:B------:R-:W-:Y:S02]  /*1460*/  UMOV UR5, URZ ;  /* 0x0000003f00057c82 */ /* 0x000fe40008000000 */
[----:B------:R-:W0:Y:S08]  /*1470*/  I2F.U64.RP R24, UR4 ;  /* 0x0000000400187d12 */ /* 0x000e300008309000 */
[----:B0-----:R-:W0:Y:S02]  /*1480*/  MUFU.RCP R24, R24 ;  /* 0x0000001800187308 */ /* 0x001e240000001000 */
[----:B0-----:R-:W-:-:S06]  /*1490*/  IADD3 R20, R24, 0x1ffffffe, RZ ;  /* 0x1ffffffe18147810 */ /* 0x001fcc0007ffe0ff */
[----:B------:R-:W0:Y:S02]  /*14a0*/  F2I.U64.TRUNC R20, R20 ;  /* 0x0000001400147311 */ /* 0x000e24000020d800 */
[----:B0-----:R-:W-:-:S04]  /*14b0*/  IMAD.WIDE.U32 R18, R20, UR4, RZ ;  /* 0x0000000414127c25 */ /* 0x001fc8000f8e00ff */
[----:B------:R-:W-:Y:S01]  /*14c0*/  IMAD R19, R21, UR4, R19 ;  /* 0x0000000415137c24 */ /* 0x000fe2000f8e0213 */
[----:B------:R-:W-:-:S05]  /*14d0*/  IADD3 R25, P0, RZ, -R18, RZ ;  /* 0x80000012ff197210 */ /* 0x000fca0007f1e0ff */
[----:B------:R-:W-:-:S04]  /*14e0*/  IMAD.HI.U32 R18, R20, R25, RZ ;  /* 0x0000001914127227 */ /* 0x000fc800078e00ff */
[----:B------:R-:W-:Y:S02]  /*14f0*/  IMAD.X R31, RZ, RZ, ~R19, P0 ;  /* 0x000000ffff1f7224 */ /* 0x000fe400000e0e13 */
[----:B------:R-:W-:Y:S02]  /*1500*/  IMAD.MOV.U32 R19, RZ, RZ, R20 ;  /* 0x000000ffff137224 */ /* 0x000fe400078e0014 */
[-C--:B------:R-:W-:Y:S02]  /*1510*/  IMAD R33, R21, R31.reuse, RZ ;  /* 0x0000001f15217224 */ /* 0x080fe400078e02ff */
[----:B------:R-:W-:-:S04]  /*1520*/  IMAD.WIDE.U32 R18, P0, R20, R31, R18 ;  /* 0x0000001f14127225 */ /* 0x000fc80007800012 */
[----:B------:R-:W-:-:S04]  /*1530*/  IMAD.HI.U32 R18, P1, R21, R25, R18 ;  /* 0x0000001915127227 */ /* 0x000fc80007820012 */
[----:B------:R-:W-:Y:S01]  /*1540*/  IMAD.HI.U32 R25, R21, R31, RZ ;  /* 0x0000001f15197227 */ /* 0x000fe200078e00ff */
[----:B------:R-:W-:-:S04]  /*1550*/  IADD3 R19, P2, R33, R18, RZ ;  /* 0x0000001221137210 */ /* 0x000fc80007f5e0ff */
[----:B------:R-:W-:Y:S01]  /*1560*/  IADD3.X R25, R25, R21, RZ, P0, !PT ;  /* 0x0000001519197210 */ /* 0x000fe200007fe4ff */
[----:B------:R-:W-:-:S03]  /*1570*/  IMAD.WIDE.U32 R20, R19, UR4, RZ ;  /* 0x0000000413147c25 */ /* 0x000fc6000f8e00ff */
[----:B------:R-:W-:Y:S02]  /*1580*/  IADD3.X R25, RZ, RZ, R25, P2, P1 ;  /* 0x000000ffff197210 */ /* 0x000fe400017e2419 */
[----:B------:R-:W-:Y:S02]  /*1590*/  IADD3 R31, P0, RZ, -R20, RZ ;  /* 0x80000014ff1f7210 */ /* 0x000fe40007f1e0ff */
[----:B------:R-:W-:Y:S01]  /*15a0*/  ISETP.LE.AND P1, PT, RZ, UR7, PT ;  /* 0x00000007ff007c0c */ /* 0x000fe2000bf23270 */
[----:B------:R-:W-:Y:S01]  /*15b0*/  IMAD R20, R25, UR4, R21 ;  /* 0x0000000419147c24 */ /* 0x000fe2000f8e0215 */
[----:B------:R-:W-:Y:S01]  /*15c0*/  IADD3 R21, P4, RZ, -UR6, RZ ;  /* 0x80000006ff157c10 */ /* 0x000fe2000ff9e0ff */
[----:B------:R-:W-:-:S03]  /*15d0*/  IMAD.HI.U32 R18, R19, R31, RZ ;  /* 0x0000001f13127227 */ /* 0x000fc600078e00ff */
[----:B------:R-:W-:Y:S01]  /*15e0*/  IADD3.X R24, RZ, ~UR7, RZ, P4, !PT ;  /* 0x80000007ff187c10 */ /* 0x000fe2000a7fe4ff */
[----:B------:R-:W-:Y:S01]  /*15f0*/  IMAD.X R20, RZ, RZ, ~R20, P0 ;  /* 0x000000ffff147224 */ /* 0x000fe200000e0e14 */
[----:B------:R-:W-:-:S03]  /*1600*/  SEL R21, R21, UR6, !P1 ;  /* 0x0000000615157c07 */ /* 0x000fc6000c800000 */
[----:B------:R-:W-:-:S04]  /*1610*/  IMAD.WIDE.U32 R18, P0, R19, R20, R18 ;  /* 0x0000001413127225 */ /* 0x000fc80007800012 */
[----:B------:R-:W-:-:S04]  /*1620*/  IMAD.HI.U32 R30, R25, R20, RZ ;  /* 0x00000014191e7227 */ /* 0x000fc800078e00ff */
[----:B------:R-:W-:-:S04]  /*1630*/  IMAD.HI.U32 R18, P2, R25, R31, R18 ;  /* 0x0000001f19127227 */ /* 0x000fc80007840012 */
[----:B------:R-:W-:-:S05]  /*1640*/  IMAD R19, R25, R20, RZ ;  /* 0x0000001419137224 */ /* 0x000fca00078e02ff */
[----:B------:R-:W-:Y:S01]  /*1650*/  IADD3 R20, P3, R19, R18, RZ ;  /* 0x0000001213147210 */ /* 0x000fe20007f7e0ff */
[----:B------:R-:W-:Y:S01]  /*1660*/  IMAD.X R19, R30, 0x1, R25, P0 ;  /* 0x000000011e137824 */ /* 0x000fe200000e0619 */
[----:B------:R-:W-:-:S03]  /*1670*/  SEL R25, R24, UR7, !P1 ;  /* 0x0000000718197c07 */ /* 0x000fc6000c800000 */
[----:B------:R-:W-:Y:S01]  /*1680*/  IMAD.HI.U32 R18, R20, R21, RZ ;  /* 0x0000001514127227 */ /* 0x000fe200078e00ff */
[----:B------:R-:W-:Y:S01]  /*1690*/  IADD3.X R24, RZ, RZ, R19, P3, P2 ;  /* 0x000000ffff187210 */ /* 0x000fe20001fe4413 */
[----:B------:R-:W-:-:S04]  /*16a0*/  HFMA2.MMA R19, -RZ, RZ, 0, 0 ;  /* 0x00000000ff137435 */ /* 0x000fc800000001ff */
[----:B------:R-:W-:-:S04]  /*16b0*/  IMAD R31, R24, R25, RZ ;  /* 0x00000019181f7224 */ /* 0x000fc800078e02ff */
        /* <DEDUP_REMOVED lines=8> */
[----:B------:R-:W-:Y:S02]  /*1740*/  IADD3 R18, P0, -R18, R21, RZ ;  /* 0x0000001512127210 */ /* 0x000fe40007f1e1ff */
[----:B------:R-:W-:Y:S02]  /*1750*/  IADD3 R19, P3, R20, 0x1, RZ ;  /* 0x0000000114137810 */ /* 0x000fe40007f7e0ff */
[C---:B------:R-:W-:Y:S01]  /*1760*/  IADD3 R21, P2, R18.reuse, -UR4, RZ ;  /* 0x8000000412157c10 */ /* 0x040fe2000ff5e0ff */
[----:B------:R-:W-:Y:S01]  /*1770*/  IMAD.X R25, R25, 0x1, ~R24, P0 ;  /* 0x0000000119197824 */ /* 0x000fe200000e0e18 */
[----:B------:R-:W-:-:S04]  /*1780*/  ISETP.GE.U32.AND P0, PT, R18, UR4, PT ;  /* 0x0000000412007c0c */ /* 0x000fc8000bf06070 */
[C---:B------:R-:W-:Y:S02]  /*1790*/  ISETP.GE.U32.AND.EX P0, PT, R25.reuse, RZ, PT, P0 ;  /* 0x000000ff1900720c */ /* 0x040fe40003f06100 */
[----:B------:R-:W-:Y:S02]  /*17a0*/  IADD3.X R24, R25, -0x1, RZ, P2, !PT ;  /* 0xffffffff19187810 */ /* 0x000fe400017fe4ff */
[----:B------:R-:W-:Y:S02]  /*17b0*/  SEL R21, R21, R18, P0 ;  /* 0x0000001215157207 */ /* 0x000fe40000000000 */
[----:B------:R-:W-:Y:S02]  /*17c0*/  IADD3.X R18, RZ, R31, RZ, P3, !PT ;  /* 0x0000001fff127210 */ /* 0x000fe40001ffe4ff */
[----:B------:R-:W-:Y:S02]  /*17d0*/  SEL R19, R19, R20, P0 ;  /* 0x0000001413137207 */ /* 0x000fe40000000000 */
[----:B------:R-:W-:-:S02]  /*17e0*/  SEL R24, R24, R25, P0 ;  /* 0x0000001918187207 */ /* 0x000fc40000000000 */
[----:B------:R-:W-:Y:S02]  /*17f0*/  ISETP.GE.U32.AND P2, PT, R21, UR4, PT ;  /* 0x0000000415007c0c */ /* 0x000fe4000bf46070 */
[----:B------:R-:W-:Y:S02]  /*1800*/  SEL R18, R18, R31, P0 ;  /* 0x0000001f12127207 */ /* 0x000fe40000000000 */
[----:B------:R-:W-:Y:S02]  /*1810*/  IADD3 R20, P3, R19, 0x1, RZ ;  /* 0x0000000113147810 */ /* 0x000fe40007f7e0ff */
        /* <DEDUP_REMOVED lines=14> */
[----:B------:R-:W-:Y:S06]  /*1900*/  RET.REL.NODEC R18 `(_ZN2at6native63_GLOBAL__N__7310b794_30_DistributionGeometricKernel_cu_fa6e70a443distribution_elementwise_grid_stride_kernelIfLi4EZNS0_9templates4cuda21uniform_and_transformIN3c108BFloat16EfPNS_17CUDAGeneratorImplEZZZNS4_16geometric_kernelIS9_EEvRNS_18TensorIteratorBaseEdT_ENKUlvE_clEvENKUlvE7_clEvEUlfE_EEvSC_T1_T2_EUlP24curandStatePhilox4_32_10E_ZNS1_27distribution_nullary_kernelIS7_f7double2S9_SL_SG_EEvSC_SI_RKT3_T4_EUlifE_EEvlNS_15PhiloxCudaStateESH_SI_) ;  /* 0xffffffe412bc7950 */ /* 0x000fec0003c3ffff */
.L_x_64:
        /* <DEDUP_REMOVED lines=15> */
.L_x_654:


//--------------------- .text._ZN2at6native63_GLOBAL__N__7310b794_30_DistributionGeometricKernel_cu_fa6e70a443distribution_elementwise_grid_stride_kernelIfLi4EZNS0_9templates4cuda21uniform_and_transformIN3c104HalfEfPNS_17CUDAGeneratorImplEZZZNS4_16geometric_kernelIS9_EEvRNS_18TensorIteratorBaseEdT_ENKUlvE_clEvENKUlvE6_clEvEUlfE_EEvSC_T1_T2_EUlP24curandStatePhilox4_32_10E0_ZNS1_27distribution_nullary_kernelIS7_f6float4S9_SL_SG_EEvSC_SI_RKT3_T4_EUlifE0_EEvlNS_15PhiloxCudaStateESH_SI_ --------------------------
	.section	.text._ZN2at6native63_GLOBAL__N__7310b794_30_DistributionGeometricKernel_cu_fa6e70a443distribution_elementwise_grid_stride_kernelIfLi4EZNS0_9templates4cuda21uniform_and_transformIN3c104HalfEfPNS_17CUDAGeneratorImplEZZZNS4_16geometric_kernelIS9_EEvRNS_18TensorIteratorBaseEdT_ENKUlvE_clEvENKUlvE6_clEvEUlfE_EEvSC_T1_T2_EUlP24curandStatePhilox4_32_10E0_ZNS1_27distribution_nullary_kernelIS7_f6float4S9_SL_SG_EEvSC_SI_RKT3_T4_EUlifE0_EEvlNS_15PhiloxCudaStateESH_SI_,"ax",@progbits
	.align	128
.text._ZN2at6native63_GLOBAL__N__7310b794_30_DistributionGeometricKernel_cu_fa6e70a443distribution_elementwise_grid_stride_kernelIfLi4EZNS0_9templates4cuda21uniform_and_transformIN3c104HalfEfPNS_17CUDAGeneratorImplEZZZNS4_16geometric_kernelIS9_EEvRNS_18TensorIteratorBaseEdT_ENKUlvE_clEvENKUlvE6_clEvEUlfE_EEvSC_T1_T2_EUlP24curandStatePhilox4_32_10E0_ZNS1_27distribution_nullary_kernelIS7_f6float4S9_SL_SG_EEvSC_SI_RKT3_T4_EUlifE0_EEvlNS_15PhiloxCudaStateESH_SI_:
        .type           _ZN2at6native63_GLOBAL__N__7310b794_30_DistributionGeometricKernel_cu_fa6e70a443distribution_elementwise_grid_stride_kernelIfLi4EZNS0_9templates4cuda21uniform_and_transformIN3c104HalfEfPNS_17CUDAGeneratorImplEZZZNS4_16geometric_kernelIS9_EEvRNS_18TensorIteratorBaseEdT_ENKUlvE_clEvENKUlvE6_clEvEUlfE_EEvSC_T1_T2_EUlP24curandStatePhilox4_32_10E0_ZNS1_27distribution_nullary_kernelIS7_f6float4S9_SL_SG_EEvSC_SI_RKT3_T4_EUlifE0_EEvlNS_15PhiloxCudaStateESH_SI_,@function
        .size           _ZN2at6native63_GLOBAL__N__7310b794_30_DistributionGeometricKernel_cu_fa6e70a443distribution_elementwise_grid_stride_kernelIfLi4EZNS0_9templates4cuda21uniform_and_transformIN3c104HalfEfPNS_17CUDAGeneratorImplEZZZNS4_16geometric_kernelIS9_EEvRNS_18TensorIteratorBaseEdT_ENKUlvE_clEvENKUlvE6_clEvEUlfE_EEvSC_T1_T2_EUlP24curandStatePhilox4_32_10E0_ZNS1_27distribution_nullary_kernelIS7_f6float4S9_SL_SG_EEvSC_SI_RKT3_T4_EUlifE0_EEvlNS_15PhiloxCudaStateESH_SI_,(.L_x_656 - _ZN2at6native63_GLOBAL__N__7310b794_30_DistributionGeometricKernel_cu_fa6e70a443distribution_elementwise_grid_stride_kernelIfLi4EZNS0_9templates4cuda21uniform_and_transformIN3c104HalfEfPNS_17CUDAGeneratorImplEZZZNS4_16geometric_kernelIS9_EEvRNS_18TensorIteratorBaseEdT_ENKUlvE_clEvENKUlvE6_clEvEUlfE_EEvSC_T1_T2_EUlP24curandStatePhilox4_32_10E0_ZNS1_27distribution_nullary_kernelIS7_f6float4S9_SL_SG_EEvSC_SI_RKT3_T4_EUlifE0_EEvlNS_15PhiloxCudaStateESH_SI_)
        .other          _ZN2at6native63_GLOBAL__N__7310b794_30_DistributionGeometricKernel_cu_fa6e70a443distribution_elementwise_grid_stride_kernelIfLi4EZNS0_9templates4cuda21uniform_and_transformIN3c104HalfEfPNS_17CUDAGeneratorImplEZZZNS4_16geometric_kernelIS9_EEvRNS_18TensorIteratorBaseEdT_ENKUlvE_clEvENKUlvE6_clEvEUlfE_EEvSC_T1_T2_EUlP24curandStatePhilox4_32_10E0_ZNS1_27distribution_nullary_kernelIS7_f6float4S9_SL_SG_EEvSC_SI_RKT3_T4_EUlifE0_EEvlNS_15PhiloxCudaStateESH_SI_,@"STO_CUDA_ENTRY STV_DEFAULT"
_ZN2at6native63_GLOBAL__N__7310b794_30_DistributionGeometricKernel_cu_fa6e70a443distribution_elementwise_grid_stride_kernelIfLi4EZNS0_9templates4cuda21uniform_and_transformIN3c104HalfEfPNS_17CUDAGeneratorImplEZZZNS4_16geometric_kernelIS9_EEvRNS_18TensorIteratorBaseEdT_ENKUlvE_clEvENKUlvE6_clEvEUlfE_EEvSC_T1_T2_EUlP24curandStatePhilox4_32_10E0_ZNS1_27distribution_nullary_kernelIS7_f6float4S9_SL_SG_EEvSC_SI_RKT3_T4_EUlifE0_EEvlNS_15PhiloxCudaStateESH_SI_:
        /* <DEDUP_REMOVED lines=94> */
[----:B------:R-:W-:Y:S05]  /*05e0*/  CALL.REL.NOINC `($__internal_4_$__cuda_sm20_div_s64) ;  /* 0x0000004c00907944 */ /* 0x000fea0003c00000 */
[----:B------:R-:W-:Y:S01]  /*05f0*/  IMAD.MOV.U32 R2, RZ, RZ, R0 ;  /* 0x000000ffff027224 */ /* 0x000fe200078e0000 */
[----:B------:R-:W-:Y:S01]  /*0600*/  MOV R3, R7 ;  /* 0x0000000700037202 */ /* 0x000fe20000000f00 */
[----:B------:R-:W-:Y:S06]  /*0610*/  BRA `(.L_x_66) ;  /* 0x0000000000587947 */ /* 0x000fec0003800000 */
.L_x_65:
        /* <DEDUP_REMOVED lines=22> */
.L_x_66:
        /* <DEDUP_REMOVED lines=69> */
.L_x_82:
        /* <DEDUP_REMOVED lines=13> */
.L_x_68:
[----:B------:R-:W-:Y:S05]  /*0ca0*/  BSYNC B0 ;  /* 0x0000000000007941 */ /* 0x000fea0003800000 */
.L_x_67:
        /* <DEDUP_REMOVED lines=69> */
.L_x_70:
[----:B------:R-:W-:Y:S01]  /*1100*/  IMAD.MOV.U32 R37, RZ, RZ, R4 ;  /* 0x000000ffff257224 */ /* 0x000fe200078e0004 */
[----:B------:R-:W-:Y:S01]  /*1110*/  MOV R23, R0 ;  /* 0x0000000000177202 */ /* 0x000fe20000000f00 */
[----:B------:R-:W-:Y:S01]  /*1120*/  IMAD.MOV.U32 R2, RZ, RZ, R7 ;  /* 0x000000ffff027224 */ /* 0x000fe200078e0007 */
[----:B------:R-:W-:-:S07]  /*1130*/  MOV R3, R20 ;  /* 0x0000001400037202 */ /* 0x000fce0000000f00 */
.L_x_69:
        /* <DEDUP_REMOVED lines=251> */
.L_x_73:
        /* <DEDUP_REMOVED lines=16> */
[----:B0-----:R-:W-:-:S05]  /*21f0*/  F2FP.F16.F32.PACK_AB R0, RZ, R39 ;  /* 0x00000027ff00723e */ /* 0x001fca00000000ff */
[----:B------:R0:W-:Y:S02]  /*2200*/  STG.E.U16 desc[UR60][R22.64], R0 ;  /* 0x0000000016007986 */ /* 0x0001e4000c10153c */
.L_x_72:
[----:B------:R-:W-:Y:S05]  /*2210*/  BSYNC B0 ;  /* 0x0000000000007941 */ /* 0x000fea0003800000 */
.L_x_71:
        /* <DEDUP_REMOVED lines=247> */
.L_x_76:
        /* <DEDUP_REMOVED lines=16> */
[----:B0-----:R-:W-:-:S05]  /*3290*/  F2FP.F16.F32.PACK_AB R0, RZ, R37 ;  /* 0x00000025ff00723e */ /* 0x001fca00000000ff */
[----:B------:R0:W-:Y:S02]  /*32a0*/  STG.E.U16 desc[UR60][R22.64], R0 ;  /* 0x0000000016007986 */ /* 0x0001e4000c10153c */
.L_x_75:
[----:B------:R-:W-:Y:S05]  /*32b0*/  BSYNC B0 ;  /* 0x0000000000007941 */ /* 0x000fea0003800000 */
.L_x_74:
        /* <DEDUP_REMOVED lines=243> */
.L_x_79:
        /* <DEDUP_REMOVED lines=16> */
[----:B0-----:R-:W-:-:S05]  /*42f0*/  F2FP.F16.F32.PACK_AB R0, RZ, R22 ;  /* 0x00000016ff00723e */ /* 0x001fca00000000ff */
[----:B------:R0:W-:Y:S02]  /*4300*/  STG.E.U16 desc[UR60][R4.64], R0 ;  /* 0x0000000004007986 */ /* 0x0001e4000c10153c */
.L_x_78:
[----:B------:R-:W-:Y:S05]  /*4310*/  BSYNC B0 ;  /* 0x0000000000007941 */ /* 0x000fea0003800000 */
.L_x_77:
        /* <DEDUP_REMOVED lines=244> */
.L_x_81:
        /* <DEDUP_REMOVED lines=18> */
.L_x_80:
        /* <DEDUP_REMOVED lines=11> */
        .weak           $__internal_4_$__cuda_sm20_div_s64
        .type           $__internal_4_$__cuda_sm20_div_s64,@function
        .size           $__internal_4_$__cuda_sm20_div_s64,(.L_x_656 - $__internal_4_$__cuda_sm20_div_s64)
$__internal_4_$__cuda_sm20_div_s64:
        /* <DEDUP_REMOVED lines=75> */
[----:B------:R-:W-:Y:S06]  /*58e0*/  RET.REL.NODEC R2 `(_ZN2at6native63_GLOBAL__N__7310b794_30_DistributionGeometricKernel_cu_fa6e70a443distribution_elementwise_grid_stride_kernelIfLi4EZNS0_9templates4cuda21uniform_and_transformIN3c104HalfEfPNS_17CUDAGeneratorImplEZZZNS4_16geometric_kernelIS9_EEvRNS_18TensorIteratorBaseEdT_ENKUlvE_clEvENKUlvE6_clEvEUlfE_EEvSC_T1_T2_EUlP24curandStatePhilox4_32_10E0_ZNS1_27distribution_nullary_kernelIS7_f6float4S9_SL_SG_EEvSC_SI_RKT3_T4_EUlifE0_EEvlNS_15PhiloxCudaStateESH_SI_) ;  /* 0xffffffa402c47950 */ /* 0x000fec0003c3ffff */
.L_x_83:
        /* <DEDUP_REMOVED lines=9> */
.L_x_656:


//--------------------- .text._ZN2at6native63_GLOBAL__N__7310b794_30_DistributionGeometricKernel_cu_fa6e70a443distribution_elementwise_grid_stride_kernelIfLi4EZNS0_9templates4cuda21uniform_and_transformIN3c104HalfEfPNS_17CUDAGeneratorImplEZZZNS4_16geometric_kernelIS9_EEvRNS_18TensorIteratorBaseEdT_ENKUlvE_clEvENKUlvE6_clEvEUlfE_EEvSC_T1_T2_EUlP24curandStatePhilox4_32_10E0_ZNS1_27distribution_nullary_kernelIS7_f6float4S9_SL_SG_EEvSC_SI_RKT3_T4_EUlifE_EEvlNS_15PhiloxCudaStateESH_SI_ --------------------------
	.section	.text._ZN2at6native63_GLOBAL__N__7310b794_30_DistributionGeometricKernel_cu_fa6e70a443distribution_elementwise_grid_stride_kernelIfLi4EZNS0_9templates4cuda21uniform_and_transformIN3c104HalfEfPNS_17CUDAGeneratorImplEZZZNS4_16geometric_kernelIS9_EEvRNS_18TensorIteratorBaseEdT_ENKUlvE_clEvENKUlvE6_clEvEUlfE_EEvSC_T1_T2_EUlP24curandStatePhilox4_32_10E0_ZNS1_27distribution_nullary_kernelIS7_f6float4S9_SL_SG_EEvSC_SI_RKT3_T4_EUlifE_EEvlNS_15PhiloxCudaStateESH_SI_,"ax",@progbits
	.align	128
.text._ZN2at6native63_GLOBAL__N__7310b794_30_DistributionGeometricKernel_cu_fa6e70a443distribution_elementwise_grid_stride_kernelIfLi4EZNS0_9templates4cuda21uniform_and_transformIN3c104HalfEfPNS_17CUDAGeneratorImplEZZZNS4_16geometric_kernelIS9_EEvRNS_18TensorIteratorBaseEdT_ENKUlvE_clEvENKUlvE6_clEvEUlfE_EEvSC_T1_T2_EUlP24curandStatePhilox4_32_10E0_ZNS1_27distribution_nullary_kernelIS7_f6float4S9_SL_SG_EEvSC_SI_RKT3_T4_EUlifE_EEvlNS_15PhiloxCudaStateESH_SI_:
        .type           _ZN2at6native63_GLOBAL__N__7310b794_30_DistributionGeometricKernel_cu_fa6e70a443distribution_elementwise_grid_stride_kernelIfLi4EZNS0_9templates4cuda21uniform_and_transformIN3c104HalfEfPNS_17CUDAGeneratorImplEZZZNS4_16geometric_kernelIS9_EEvRNS_18TensorIteratorBaseEdT_ENKUlvE_clEvENKUlvE6_clEvEUlfE_EEvSC_T1_T2_EUlP24curandStatePhilox4_32_10E0_ZNS1_27distribution_nullary_kernelIS7_f6float4S9_SL_SG_EEvSC_SI_RKT3_T4_EUlifE_EEvlNS_15PhiloxCudaStateESH_SI_,@function
        .size           _ZN2at6native63_GLOBAL__N__7310b794_30_DistributionGeometricKernel_cu_fa6e70a443distribution_elementwise_grid_stride_kernelIfLi4EZNS0_9templates4cuda21uniform_and_transformIN3c104HalfEfPNS_17CUDAGeneratorImplEZZZNS4_16geometric_kernelIS9_EEvRNS_18TensorIteratorBaseEdT_ENKUlvE_clEvENKUlvE6_clEvEUlfE_EEvSC_T1_T2_EUlP24curandStatePhilox4_32_10E0_ZNS1_27distribution_nullary_kernelIS7_f6float4S9_SL_SG_EEvSC_SI_RKT3_T4_EUlifE_EEvlNS_15PhiloxCudaStateESH_SI_,(.L_x_658 - _ZN2at6native63_GLOBAL__N__7310b794_30_DistributionGeometricKernel_cu_fa6e70a443distribution_elementwise_grid_stride_kernelIfLi4EZNS0_9templates4cuda21uniform_and_transformIN3c104HalfEfPNS_17CUDAGeneratorImplEZZZNS4_16geometric_kernelIS9_EEvRNS_18TensorIteratorBaseEdT_ENKUlvE_clEvENKUlvE6_clEvEUlfE_EEvSC_T1_T2_EUlP24curandStatePhilox4_32_10E0_ZNS1_27distribution_nullary_kernelIS7_f6float4S9_SL_SG_EEvSC_SI_RKT3_T4_EUlifE_EEvlNS_15PhiloxCudaStateESH_SI_)
        .other          _ZN2at6native63_GLOBAL__N__7310b794_30_DistributionGeometricKernel_cu_fa6e70a443distribution_elementwise_grid_stride_kernelIfLi4EZNS0_9templates4cuda21uniform_and_transformIN3c104HalfEfPNS_17CUDAGeneratorImplEZZZNS4_16geometric_kernelIS9_EEvRNS_18TensorIteratorBaseEdT_ENKUlvE_clEvENKUlvE6_clEvEUlfE_EEvSC_T1_T2_EUlP24curandStatePhilox4_32_10E0_ZNS1_27distribution_nullary_kernelIS7_f6float4S9_SL_SG_EEvSC_SI_RKT3_T4_EUlifE_EEvlNS_15PhiloxCudaStateESH_SI_,@"STO_CUDA_ENTRY STV_DEFAULT"
_ZN2at6native63_GLOBAL__N__7310b794_30_DistributionGeometricKernel_cu_fa6e70a443distribution_elementwise_grid_stride_kernelIfLi4EZNS0_9templates4cuda21uniform_and_transformIN3c104HalfEfPNS_17CUDAGeneratorImplEZZZNS4_16geometric_kernelIS9_EEvRNS_18TensorIteratorBaseEdT_ENKUlvE_clEvENKUlvE6_clEvEUlfE_EEvSC_T1_T2_EUlP24curandStatePhilox4_32_10E0_ZNS1_27distribution_nullary_kernelIS7_f6float4S9_SL_SG_EEvSC_SI_RKT3_T4_EUlifE_EEvlNS_15PhiloxCudaStateESH_SI_:
        /* <DEDUP_REMOVED lines=92> */
[----:B------:R-:W-:Y:S05]  /*05c0*/  CALL.REL.NOINC `($__internal_5_$__cuda_sm20_div_s64) ;  /* 0x0000000c00907944 */ /* 0x000fea0003c00000 */
[----:B------:R-:W-:Y:S01]  /*05d0*/  IMAD.MOV.U32 R24, RZ, RZ, R26 ;  /* 0x000000ffff187224 */ /* 0x000fe200078e001a */
[----:B------:R-:W-:Y:S01]  /*05e0*/  MOV R25, R27 ;  /* 0x0000001b00197202 */ /* 0x000fe20000000f00 */
[----:B------:R-:W-:Y:S06]  /*05f0*/  BRA `(.L_x_85) ;  /* 0x00000000005c7947 */ /* 0x000fec0003800000 */
.L_x_84:
        /* <DEDUP_REMOVED lines=23> */
.L_x_85:
        /* <DEDUP_REMOVED lines=28> */
.L_x_97:
        /* <DEDUP_REMOVED lines=13> */
.L_x_87:
[----:B------:R-:W-:Y:S05]  /*0a00*/  BSYNC B0 ;  /* 0x0000000000007941 */ /* 0x000fea0003800000 */
.L_x_86:
        /* <DEDUP_REMOVED lines=60> */
.L_x_89:
[----:B------:R-:W-:Y:S01]  /*0dd0*/  IMAD.MOV.U32 R26, RZ, RZ, R35 ;  /* 0x000000ffff1a7224 */ /* 0x000fe200078e0023 */
[----:B------:R-:W-:Y:S01]  /*0de0*/  MOV R45, R28 ;  /* 0x0000001c002d7202 */ /* 0x000fe20000000f00 */
[----:B------:R-:W-:Y:S02]  /*0df0*/  IMAD.MOV.U32 R46, RZ, RZ, R33 ;  /* 0x000000ffff2e7224 */ /* 0x000fe400078e0021 */
[----:B------:R-:W-:-:S07]  /*0e00*/  IMAD.MOV.U32 R32, RZ, RZ, R30 ;  /* 0x000000ffff207224 */ /* 0x000fce00078e001e */
.L_x_88:
        /* <DEDUP_REMOVED lines=17> */
[----:B0-----:R-:W-:-:S05]  /*0f20*/  F2FP.F16.F32.PACK_AB R47, RZ, R40 ;  /* 0x00000028ff2f723e */ /* 0x001fca00000000ff */
[----:B------:R0:W-:Y:S02]  /*0f30*/  STG.E.U16 desc[UR8][R26.64], R47 ;  /* 0x0000002f1a007986 */ /* 0x0001e4000c101508 */
.L_x_91:
[----:B------:R-:W-:Y:S05]  /*0f40*/  BSYNC B0 ;  /* 0x0000000000007941 */ /* 0x000fea0003800000 */
.L_x_90:
        /* <DEDUP_REMOVED lines=31> */
[----:B0-----:R-:W-:-:S05]  /*1140*/  F2FP.F16.F32.PACK_AB R46, RZ, R45 ;  /* 0x0000002dff2e723e */ /* 0x001fca00000000ff */
[----:B------:R0:W-:Y:S02]  /*1150*/  STG.E.U16 desc[UR8][R26.64], R46 ;  /* 0x0000002e1a007986 */ /* 0x0001e4000c101508 */
.L_x_93:
[----:B------:R-:W-:Y:S05]  /*1160*/  BSYNC B0 ;  /* 0x0000000000007941 */ /* 0x000fea0003800000 */
.L_x_92:
        /* <DEDUP_REMOVED lines=16> */
.L_x_95:
[----:B------:R-:W-:Y:S05]  /*1270*/  BSYNC B0 ;  /* 0x0000000000007941 */ /* 0x000fea0003800000 */
.L_x_94:
        /* <DEDUP_REMOVED lines=14> */
.L_x_96:
        /* <DEDUP_REMOVED lines=11> */
        .weak           $__internal_5_$__cuda_sm20_div_s64
        .type           $__internal_5_$__cuda_sm20_div_s64,@function
        .size           $__internal_5_$__cuda_sm20_div_s64,(.L_x_658 - $__internal_5_$__cuda_sm20_div_s64)
$__internal_5_$__cuda_sm20_div_s64:
        /* <DEDUP_REMOVED lines=74> */
[----:B------:R-:W-:Y:S06]  /*18b0*/  RET.REL.NODEC R24 `(_ZN2at6native63_GLOBAL__N__7310b794_30_DistributionGeometricKernel_cu_fa6e70a443distribution_elementwise_grid_stride_kernelIfLi4EZNS0_9templates4cuda21uniform_and_transformIN3c104HalfEfPNS_17CUDAGeneratorImplEZZZNS4_16geometric_kernelIS9_EEvRNS_18TensorIteratorBaseEdT_ENKUlvE_clEvENKUlvE6_clEvEUlfE_EEvSC_T1_T2_EUlP24curandStatePhilox4_32_10E0_ZNS1_27distribution_nullary_kernelIS7_f6float4S9_SL_SG_EEvSC_SI_RKT3_T4_EUlifE_EEvlNS_15PhiloxCudaStateESH_SI_) ;  /* 0xffffffe418d07950 */ /* 0x000fec0003c3ffff */
.L_x_98:
        /* <DEDUP_REMOVED lines=12> */
.L_x_658:


//--------------------- .text._ZN2at6native63_GLOBAL__N__7310b794_30_DistributionGeometricKernel_cu_fa6e70a443distribution_elementwise_grid_stride_kernelIfLi4EZNS0_9templates4cuda21uniform_and_transformIN3c104HalfEfPNS_17CUDAGeneratorImplEZZZNS4_16geometric_kernelIS9_EEvRNS_18TensorIteratorBaseEdT_ENKUlvE_clEvENKUlvE6_clEvEUlfE_EEvSC_T1_T2_EUlP24curandStatePhilox4_32_10E_ZNS1_27distribution_nullary_kernelIS7_f7double2S9_SL_SG_EEvSC_SI_RKT3_T4_EUlifE0_EEvlNS_15PhiloxCudaStateESH_SI_ --------------------------
	.section	.text._ZN2at6native63_GLOBAL__N__7310b794_30_DistributionGeometricKernel_cu_fa6e70a443distribution_elementwise_grid_stride_kernelIfLi4EZNS0_9templates4cuda21uniform_and_transformIN3c104HalfEfPNS_17CUDAGeneratorImplEZZZNS4_16geometric_kernelIS9_EEvRNS_18TensorIteratorBaseEdT_ENKUlvE_clEvENKUlvE6_clEvEUlfE_EEvSC_T1_T2_EUlP24curandStatePhilox4_32_10E_ZNS1_27distribution_nullary_kernelIS7_f7double2S9_SL_SG_EEvSC_SI_RKT3_T4_EUlifE0_EEvlNS_15PhiloxCudaStateESH_SI_,"ax",@progbits
	.align	128
.text._ZN2at6native63_GLOBAL__N__7310b794_30_DistributionGeometricKernel_cu_fa6e70a443distribution_elementwise_grid_stride_kernelIfLi4EZNS0_9templates4cuda21uniform_and_transformIN3c104HalfEfPNS_17CUDAGeneratorImplEZZZNS4_16geometric_kernelIS9_EEvRNS_18TensorIteratorBaseEdT_ENKUlvE_clEvENKUlvE6_clEvEUlfE_EEvSC_T1_T2_EUlP24curandStatePhilox4_32_10E_ZNS1_27distribution_nullary_kernelIS7_f7double2S9_SL_SG_EEvSC_SI_RKT3_T4_EUlifE0_EEvlNS_15PhiloxCudaStateESH_SI_:
        .type           _ZN2at6native63_GLOBAL__N__7310b794_30_DistributionGeometricKernel_cu_fa6e70a443distribution_elementwise_grid_stride_kernelIfLi4EZNS0_9templates4cuda21uniform_and_transformIN3c104HalfEfPNS_17CUDAGeneratorImplEZZZNS4_16geometric_kernelIS9_EEvRNS_18TensorIteratorBaseEdT_ENKUlvE_clEvENKUlvE6_clEvEUlfE_EEvSC_T1_T2_EUlP24curandStatePhilox4_32_10E_ZNS1_27distribution_nullary_kernelIS7_f7double2S9_SL_SG_EEvSC_SI_RKT3_T4_EUlifE0_EEvlNS_15PhiloxCudaStateESH_SI_,@function
        .size           _ZN2at6native63_GLOBAL__N__7310b794_30_DistributionGeometricKernel_cu_fa6e70a443distribution_elementwise_grid_stride_kernelIfLi4EZNS0_9templates4cuda21uniform_and_transformIN3c104HalfEfPNS_17CUDAGeneratorImplEZZZNS4_16geometric_kernelIS9_EEvRNS_18TensorIteratorBaseEdT_ENKUlvE_clEvENKUlvE6_clEvEUlfE_EEvSC_T1_T2_EUlP24curandStatePhilox4_32_10E_ZNS1_27distribution_nullary_kernelIS7_f7double2S9_SL_SG_EEvSC_SI_RKT3_T4_EUlifE0_EEvlNS_15PhiloxCudaStateESH_SI_,(.L_x_660 - _ZN2at6native63_GLOBAL__N__7310b794_30_DistributionGeometricKernel_cu_fa6e70a443distribution_elementwise_grid_stride_kernelIfLi4EZNS0_9templates4cuda21uniform_and_transformIN3c104HalfEfPNS_17CUDAGeneratorImplEZZZNS4_16geometric_kernelIS9_EEvRNS_18TensorIteratorBaseEdT_ENKUlvE_clEvENKUlvE6_clEvEUlfE_EEvSC_T1_T2_EUlP24curandStatePhilox4_32_10E_ZNS1_27distribution_nullary_kernelIS7_f7double2S9_SL_SG_EEvSC_SI_RKT3_T4_EUlifE0_EEvlNS_15PhiloxCudaStateESH_SI_)
        .other          _ZN2at6native63_GLOBAL__N__7310b794_30_DistributionGeometricKernel_cu_fa6e70a443distribution_elementwise_grid_stride_kernelIfLi4EZNS0_9templates4cuda21uniform_and_transformIN3c104HalfEfPNS_17CUDAGeneratorImplEZZZNS4_16geometric_kernelIS9_EEvRNS_18TensorIteratorBaseEdT_ENKUlvE_clEvENKUlvE6_clEvEUlfE_EEvSC_T1_T2_EUlP24curandStatePhilox4_32_10E_ZNS1_27distribution_nullary_kernelIS7_f7double2S9_SL_SG_EEvSC_SI_RKT3_T4_EUlifE0_EEvlNS_15PhiloxCudaStateESH_SI_,@"STO_CUDA_ENTRY STV_DEFAULT"
_ZN2at6native63_GLOBAL__N__7310b794_30_DistributionGeometricKernel_cu_fa6e70a443distribution_elementwise_grid_stride_kernelIfLi4EZNS0_9templates4cuda21uniform_and_transformIN3c104HalfEfPNS_17CUDAGeneratorImplEZZZNS4_16geometric_kernelIS9_EEvRNS_18TensorIteratorBaseEdT_ENKUlvE_clEvENKUlvE6_clEvEUlfE_EEvSC_T1_T2_EUlP24curandStatePhilox4_32_10E_ZNS1_27distribution_nullary_kernelIS7_f7double2S9_SL_SG_EEvSC_SI_RKT3_T4_EUlifE0_EEvlNS_15PhiloxCudaStateESH_SI_:
        /* <DEDUP_REMOVED lines=92> */
[----:B------:R-:W-:Y:S05]  /*05c0*/  CALL.REL.NOINC `($__internal_6_$__cuda_sm20_div_s64) ;  /* 0x0000004c00f87944 */ /* 0x000fea0003c00000 */
[----:B------:R-:W-:Y:S05]  /*05d0*/  BRA `(.L_x_100) ;  /* 0x0000000000587947 */ /* 0x000fea0003800000 */
.L_x_99:
        /* <DEDUP_REMOVED lines=22> */
.L_x_100:
        /* <DEDUP_REMOVED lines=85> */
[----:B-1----:R-:W-:-:S02]  /*0c90*/  F2FP.F16.F32.PACK_AB R32, R21, R32 ;  /* 0x000000201520723e */ /* 0x002fc400000000ff */
[----:B0-----:R-:W1:Y:S05]  /*0ca0*/  LDC.64 R20, c[0x0][0x210] ;  /* 0x00008400ff147b82 */ /* 0x001e6a0000000a00 */
.L_x_116:
        /* <DEDUP_REMOVED lines=13> */
.L_x_102:
[----:B------:R-:W-:Y:S05]  /*0d80*/  BSYNC B0 ;  /* 0x0000000000007941 */ /* 0x000fea0003800000 */
.L_x_101:
        /* <DEDUP_REMOVED lines=70> */
.L_x_104:
[----:B------:R-:W-:Y:S01]  /*11f0*/  IMAD.MOV.U32 R39, RZ, RZ, R36 ;  /* 0x000000ffff277224 */ /* 0x000fe200078e0024 */
[----:B------:R-:W-:Y:S01]  /*1200*/  MOV R40, R25 ;  /* 0x0000001900287202 */ /* 0x000fe20000000f00 */
[----:B------:R-:W-:Y:S01]  /*1210*/  IMAD.MOV.U32 R41, RZ, RZ, R34 ;  /* 0x000000ffff297224 */ /* 0x000fe200078e0022 */
[----:B------:R-:W-:-:S07]  /*1220*/  MOV R24, R22 ;  /* 0x0000001600187202 */ /* 0x000fce0000000f00 */
.L_x_103:
        /* <DEDUP_REMOVED lines=264> */
.L_x_107:
        /* <DEDUP_REMOVED lines=16> */
[----:B0-----:R-:W-:-:S05]  /*23b0*/  F2FP.F16.F32.PACK_AB R36, RZ, R27 ;  /* 0x0000001bff24723e */ /* 0x001fca00000000ff */
[----:B------:R0:W-:Y:S02]  /*23c0*/  STG.E.U16 desc[UR58][R38.64], R36 ;  /* 0x0000002426007986 */ /* 0x0001e4000c10153a */
.L_x_106:
[----:B------:R-:W-:Y:S05]  /*23d0*/  BSYNC B0 ;  /* 0x0000000000007941 */ /* 0x000fea0003800000 */
.L_x_105:
        /* <DEDUP_REMOVED lines=247> */
.L_x_110:
        /* <DEDUP_REMOVED lines=16> */
[----:B0-----:R-:W-:-:S05]  /*3450*/  F2FP.F16.F32.PACK_AB R37, RZ, R27 ;  /* 0x0000001bff25723e */ /* 0x001fca00000000ff */
[----:B------:R0:W-:Y:S02]  /*3460*/  STG.E.U16 desc[UR58][R24.64], R37 ;  /* 0x0000002518007986 */ /* 0x0001e4000c10153a */
.L_x_109:
[----:B------:R-:W-:Y:S05]  /*3470*/  BSYNC B0 ;  /* 0x0000000000007941 */ /* 0x000fea0003800000 */
.L_x_108:
        /* <DEDUP_REMOVED lines=255> */
.L_x_113:
[----:B------:R-:W-:Y:S02]  /*4470*/  ULDC.64 UR34, c[0x0][0x3d0] ;  /* 0x0000f40000227ab9 */ /* 0x000fe40000000a00 */
[----:B------:R-:W-:-:S05]  /*4480*/  IADD3 R26, P0, R26, UR34, RZ ;  /* 0x000000221a1a7c10 */ /* 0x000fca000ff1e0ff */
[----:B------:R-:W-:-:S05]  /*4490*/  IMAD.X R27, RZ, RZ, UR35, P0 ;  /* 0x00000023ff1b7e24 */ /* 0x000fca00080e06ff */
[----:B------:R0:W-:Y:S03]  /*44a0*/  STG.E.U16 desc[UR58][R26.64], R32 ;  /* 0x000000201a007986 */ /* 0x0001e6000c10153a */
.L_x_112:
[----:B------:R-:W-:Y:S05]  /*44b0*/  BSYNC B0 ;  /* 0x0000000000007941 */ /* 0x000fea0003800000 */
.L_x_111:
        /* <DEDUP_REMOVED lines=255> */
.L_x_115:
[----:B------:R-:W-:Y:S01]  /*54b0*/  ULDC.64 UR34, c[0x0][0x3d0] ;  /* 0x0000f40000227ab9 */ /* 0x000fe20000000a00 */
[----:B------:R-:W-:Y:S02]  /*54c0*/  PRMT R24, R32, 0x7632, R24 ;  /* 0x0000763220187816 */ /* 0x000fe40000000018 */
[----:B------:R-:W-:-:S04]  /*54d0*/  IADD3 R26, P0, R26, UR34, RZ ;  /* 0x000000221a1a7c10 */ /* 0x000fc8000ff1e0ff */
[----:B------:R-:W-:-:S05]  /*54e0*/  IADD3.X R27, RZ, UR35, RZ, P0, !PT ;  /* 0x00000023ff1b7c10 */ /* 0x000fca00087fe4ff */
[----:B------:R1:W-:Y:S04]  /*54f0*/  STG.E.U16 desc[UR58][R26.64], R24 ;  /* 0x000000181a007986 */ /* 0x0003e8000c10153a */
.L_x_114:
        /* <DEDUP_REMOVED lines=11> */
        .weak           $__internal_6_$__cuda_sm20_div_s64
        .type           $__internal_6_$__cuda_sm20_div_s64,@function
        .size           $__internal_6_$__cuda_sm20_div_s64,(.L_x_660 - $__internal_6_$__cuda_sm20_div_s64)
$__internal_6_$__cuda_sm20_div_s64:
        /* <DEDUP_REMOVED lines=74> */
[----:B------:R-:W-:Y:S06]  /*5a50*/  RET.REL.NODEC R28 `(_ZN2at6native63_GLOBAL__N__7310b794_30_DistributionGeometricKernel_cu_fa6e70a443distribution_elementwise_grid_stride_kernelIfLi4EZNS0_9templates4cuda21uniform_and_transformIN3c104HalfEfPNS_17CUDAGeneratorImplEZZZNS4_16geometric_kernelIS9_EEvRNS_18TensorIteratorBaseEdT_ENKUlvE_clEvENKUlvE6_clEvEUlfE_EEvSC_T1_T2_EUlP24curandStatePhilox4_32_10E_ZNS1_27distribution_nullary_kernelIS7_f7double2S9_SL_SG_EEvSC_SI_RKT3_T4_EUlifE0_EEvlNS_15PhiloxCudaStateESH_SI_) ;  /* 0xffffffa41c687950 */ /* 0x000fec0003c3ffff */
.L_x_117:
        /* <DEDUP_REMOVED lines=10> */
.L_x_660:


//--------------------- .text._ZN2at6native63_GLOBAL__N__7310b794_30_DistributionGeometricKernel_cu_fa6e70a443distribution_elementwise_grid_stride_kernelIfLi4EZNS0_9templates4cuda21uniform_and_transformIN3c104HalfEfPNS_17CUDAGeneratorImplEZZZNS4_16geometric_kernelIS9_EEvRNS_18TensorIteratorBaseEdT_ENKUlvE_clEvENKUlvE6_clEvEUlfE_EEvSC_T1_T2_EUlP24curandStatePhilox4_32_10E_ZNS1_27distribution_nullary_kernelIS7_f7double2S9_SL_SG_EEvSC_SI_RKT3_T4_EUlifE_EEvlNS_15PhiloxCudaStateESH_SI_ --------------------------
	.section	.text._ZN2at6native63_GLOBAL__N__7310b794_30_DistributionGeometricKernel_cu_fa6e70a443distribution_elementwise_grid_stride_kernelIfLi4EZNS0_9templates4cuda21uniform_and_transformIN3c104HalfEfPNS_17CUDAGeneratorImplEZZZNS4_16geometric_kernelIS9_EEvRNS_18TensorIteratorBaseEdT_ENKUlvE_clEvENKUlvE6_clEvEUlfE_EEvSC_T1_T2_EUlP24curandStatePhilox4_32_10E_ZNS1_27distribution_nullary_kernelIS7_f7double2S9_SL_SG_EEvSC_SI_RKT3_T4_EUlifE_EEvlNS_15PhiloxCudaStateESH_SI_,"ax",@progbits
	.align	128
.text._ZN2at6native63_GLOBAL__N__7310b794_30_DistributionGeometricKernel_cu_fa6e70a443distribution_elementwise_grid_stride_kernelIfLi4EZNS0_9templates4cuda21uniform_and_transformIN3c104HalfEfPNS_17CUDAGeneratorImplEZZZNS4_16geometric_kernelIS9_EEvRNS_18TensorIteratorBaseEdT_ENKUlvE_clEvENKUlvE6_clEvEUlfE_EEvSC_T1_T2_EUlP24curandStatePhilox4_32_10E_ZNS1_27distribution_nullary_kernelIS7_f7double2S9_SL_SG_EEvSC_SI_RKT3_T4_EUlifE_EEvlNS_15PhiloxCudaStateESH_SI_:
        .type           _ZN2at6native63_GLOBAL__N__7310b794_30_DistributionGeometricKernel_cu_fa6e70a443distribution_elementwise_grid_stride_kernelIfLi4EZNS0_9templates4cuda21uniform_and_transformIN3c104HalfEfPNS_17CUDAGeneratorImplEZZZNS4_16geometric_kernelIS9_EEvRNS_18TensorIteratorBaseEdT_ENKUlvE_clEvENKUlvE6_clEvEUlfE_EEvSC_T1_T2_EUlP24curandStatePhilox4_32_10E_ZNS1_27distribution_nullary_kernelIS7_f7double2S9_SL_SG_EEvSC_SI_RKT3_T4_EUlifE_EEvlNS_15PhiloxCudaStateESH_SI_,@function
        .size           _ZN2at6native63_GLOBAL__N__7310b794_30_DistributionGeometricKernel_cu_fa6e70a443distribution_elementwise_grid_stride_kernelIfLi4EZNS0_9templates4cuda21uniform_and_transformIN3c104HalfEfPNS_17CUDAGeneratorImplEZZZNS4_16geometric_kernelIS9_EEvRNS_18TensorIteratorBaseEdT_ENKUlvE_clEvENKUlvE6_clEvEUlfE_EEvSC_T1_T2_EUlP24curandStatePhilox4_32_10E_ZNS1_27distribution_nullary_kernelIS7_f7double2S9_SL_SG_EEvSC_SI_RKT3_T4_EUlifE_EEvlNS_15PhiloxCudaStateESH_SI_,(.L_x_662 - _ZN2at6native63_GLOBAL__N__7310b794_30_DistributionGeometricKernel_cu_fa6e70a443distribution_elementwise_grid_stride_kernelIfLi4EZNS0_9templates4cuda21uniform_and_transformIN3c104HalfEfPNS_17CUDAGeneratorImplEZZZNS4_16geometric_kernelIS9_EEvRNS_18TensorIteratorBaseEdT_ENKUlvE_clEvENKUlvE6_clEvEUlfE_EEvSC_T1_T2_EUlP24curandStatePhilox4_32_10E_ZNS1_27distribution_nullary_kernelIS7_f7double2S9_SL_SG_EEvSC_SI_RKT3_T4_EUlifE_EEvlNS_15PhiloxCudaStateESH_SI_)
        .other          _ZN2at6native63_GLOBAL__N__7310b794_30_DistributionGeometricKernel_cu_fa6e70a443distribution_elementwise_grid_stride_kernelIfLi4EZNS0_9templates4cuda21uniform_and_transformIN3c104HalfEfPNS_17CUDAGeneratorImplEZZZNS4_16geometric_kernelIS9_EEvRNS_18TensorIteratorBaseEdT_ENKUlvE_clEvENKUlvE6_clEvEUlfE_EEvSC_T1_T2_EUlP24curandStatePhilox4_32_10E_ZNS1_27distribution_nullary_kernelIS7_f7double2S9_SL_SG_EEvSC_SI_RKT3_T4_EUlifE_EEvlNS_15PhiloxCudaStateESH_SI_,@"STO_CUDA_ENTRY STV_DEFAULT"
_ZN2at6native63_GLOBAL__N__7310b794_30_DistributionGeometricKernel_cu_fa6e70a443distribution_elementwise_grid_stride_kernelIfLi4EZNS0_9templates4cuda21uniform_and_transformIN3c104HalfEfPNS_17CUDAGeneratorImplEZZZNS4_16geometric_kernelIS9_EEvRNS_18TensorIteratorBaseEdT_ENKUlvE_clEvENKUlvE6_clEvEUlfE_EEvSC_T1_T2_EUlP24curandStatePhilox4_32_10E_ZNS1_27distribution_nullary_kernelIS7_f7double2S9_SL_SG_EEvSC_SI_RKT3_T4_EUlifE_EEvlNS_15PhiloxCudaStateESH_SI_:
        /* <DEDUP_REMOVED lines=91> */
[----:B------:R-:W-:Y:S05]  /*05b0*/  CALL.REL.NOINC `($__internal_7_$__cuda_sm20_div_s64) ;  /* 0x0000000c00a87944 */ /* 0x000fea0003c00000 */
[----:B------:R-:W-:Y:S02]  /*05c0*/  IMAD.MOV.U32 R18, RZ, RZ, R20 ;  /* 0x000000ffff127224 */ /* 0x000fe400078e0014 */
[----:B------:R-:W-:Y:S01]  /*05d0*/  IMAD.MOV.U32 R19, RZ, RZ, R21 ;  /* 0x000000ffff137224 */ /* 0x000fe200078e0015 */
[----:B------:R-:W-:Y:S06]  /*05e0*/  BRA `(.L_x_119) ;  /* 0x00000000005c7947 */ /* 0x000fec0003800000 */
.L_x_118:
        /* <DEDUP_REMOVED lines=23> */
.L_x_119:
        /* <DEDUP_REMOVED lines=39> */
[----:B-1----:R-:W-:-:S07]  /*09d0*/  F2FP.F16.F32.PACK_AB R33, R22, R33 ;  /* 0x000000211621723e */ /* 0x002fce00000000ff */
.L_x_128:
        /* <DEDUP_REMOVED lines=13> */
.L_x_121:
[----:B------:R-:W-:Y:S05]  /*0ab0*/  BSYNC B0 ;  /* 0x0000000000007941 */ /* 0x000fea0003800000 */
.L_x_120:
        /* <DEDUP_REMOVED lines=62> */
.L_x_123:
[----:B------:R-:W-:Y:S01]  /*0ea0*/  IMAD.MOV.U32 R39, RZ, RZ, R44 ;  /* 0x000000ffff277224 */ /* 0x000fe200078e002c */
[----:B------:R-:W-:Y:S01]  /*0eb0*/  MOV R24, R22 ;  /* 0x0000001600187202 */ /* 0x000fe20000000f00 */
[----:B------:R-:W-:Y:S02]  /*0ec0*/  IMAD.MOV.U32 R40, RZ, RZ, R37 ;  /* 0x000000ffff287224 */ /* 0x000fe400078e0025 */
[----:B------:R-:W-:-:S07]  /*0ed0*/  IMAD.MOV.U32 R41, RZ, RZ, R20 ;  /* 0x000000ffff297224 */ /* 0x000fce00078e0014 */
.L_x_122:
        /* <DEDUP_REMOVED lines=23> */
[----:B0-----:R-:W-:-:S05]  /*1050*/  F2FP.F16.F32.PACK_AB R45, RZ, R39 ;  /* 0x00000027ff2d723e */ /* 0x001fca00000000ff */
[----:B------:R0:W-:Y:S02]  /*1060*/  STG.E.U16 desc[UR8][R24.64], R45 ;  /* 0x0000002d18007986 */ /* 0x0001e4000c101508 */
.L_x_125:
[----:B------:R-:W-:Y:S05]  /*1070*/  BSYNC B0 ;  /* 0x0000000000007941 */ /* 0x000fea0003800000 */
.L_x_124:
        /* <DEDUP_REMOVED lines=28> */
.L_x_127:
[----:B------:R-:W-:Y:S05]  /*1240*/  BSYNC B0 ;  /* 0x0000000000007941 */ /* 0x000fea0003800000 */
.L_x_126:
        /* <DEDUP_REMOVED lines=33> */
        .weak           $__internal_7_$__cuda_sm20_div_s64
        .type           $__internal_7_$__cuda_sm20_div_s64,@function
        .size           $__internal_7_$__cuda_sm20_div_s64,(.L_x_662 - $__internal_7_$__cuda_sm20_div_s64)
$__internal_7_$__cuda_sm20_div_s64:
        /* <DEDUP_REMOVED lines=74> */
[----:B------:R-:W-:Y:S06]  /*1900*/  RET.REL.NODEC R18 `(_ZN2at6native63_GLOBAL__N__7310b794_30_DistributionGeometricKernel_cu_fa6e70a443distribution_elementwise_grid_stride_kernelIfLi4EZNS0_9templates4cuda21uniform_and_transformIN3c104HalfEfPNS_17CUDAGeneratorImplEZZZNS4_16geometric_kernelIS9_EEvRNS_18TensorIteratorBaseEdT_ENKUlvE_clEvENKUlvE6_clEvEUlfE_EEvSC_T1_T2_EUlP24curandStatePhilox4_32_10E_ZNS1_27distribution_nullary_kernelIS7_f7double2S9_SL_SG_EEvSC_SI_RKT3_T4_EUlifE_EEvlNS_15PhiloxCudaStateESH_SI_) ;  /* 0xffffffe412bc7950 */ /* 0x000fec0003c3ffff */
.L_x_129:
        /* <DEDUP_REMOVED lines=15> */
.L_x_662:


//--------------------- .text._ZN2at6native63_GLOBAL__N__7310b794_30_DistributionGeometricKernel_cu_fa6e70a443distribution_elementwise_grid_stride_kernelIfLi4EZNS0_9templates4cuda21uniform_and_transformIffPNS_17CUDAGeneratorImplEZZZNS4_16geometric_kernelIS7_EEvRNS_18TensorIteratorBaseEdT_ENKUlvE_clEvENKUlvE5_clEvEUlfE_EEvSA_T1_T2_EUlP24curandStatePhilox4_32_10E0_ZNS1_27distribution_nullary_kernelIff6float4S7_SJ_SE_EEvSA_SG_RKT3_T4_EUlifE0_EEvlNS_15PhiloxCudaStateESF_SG_ --------------------------
	.section	.text._ZN2at6native63_GLOBAL__N__7310b794_30_DistributionGeometricKernel_cu_fa6e70a443distribution_elementwise_grid_stride_kernelIfLi4EZNS0_9templates4cuda21uniform_and_transformIffPNS_17CUDAGeneratorImplEZZZNS4_16geometric_kernelIS7_EEvRNS_18TensorIteratorBaseEdT_ENKUlvE_clEvENKUlvE5_clEvEUlfE_EEvSA_T1_T2_EUlP24curandStatePhilox4_32_10E0_ZNS1_27distribution_nullary_kernelIff6float4S7_SJ_SE_EEvSA_SG_RKT3_T4_EUlifE0_EEvlNS_15PhiloxCudaStateESF_SG_,"ax",@progbits
	.align	128
.text._ZN2at6native63_GLOBAL__N__7310b794_30_DistributionGeometricKernel_cu_fa6e70a443distribution_elementwise_grid_stride_kernelIfLi4EZNS0_9templates4cuda21uniform_and_transformIffPNS_17CUDAGeneratorImplEZZZNS4_16geometric_kernelIS7_EEvRNS_18TensorIteratorBaseEdT_ENKUlvE_clEvENKUlvE5_clEvEUlfE_EEvSA_T1_T2_EUlP24curandStatePhilox4_32_10E0_ZNS1_27distribution_nullary_kernelIff6float4S7_SJ_SE_EEvSA_SG_RKT3_T4_EUlifE0_EEvlNS_15PhiloxCudaStateESF_SG_:
        .type           _ZN2at6native63_GLOBAL__N__7310b794_30_DistributionGeometricKernel_cu_fa6e70a443distribution_elementwise_grid_stride_kernelIfLi4EZNS0_9templates4cuda21uniform_and_transformIffPNS_17CUDAGeneratorImplEZZZNS4_16geometric_kernelIS7_EEvRNS_18TensorIteratorBaseEdT_ENKUlvE_clEvENKUlvE5_clEvEUlfE_EEvSA_T1_T2_EUlP24curandStatePhilox4_32_10E0_ZNS1_27distribution_nullary_kernelIff6float4S7_SJ_SE_EEvSA_SG_RKT3_T4_EUlifE0_EEvlNS_15PhiloxCudaStateESF_SG_,@function
        .size           _ZN2at6native63_GLOBAL__N__7310b794_30_DistributionGeometricKernel_cu_fa6e70a443distribution_elementwise_grid_stride_kernelIfLi4EZNS0_9templates4cuda21uniform_and_transformIffPNS_17CUDAGeneratorImplEZZZNS4_16geometric_kernelIS7_EEvRNS_18TensorIteratorBaseEdT_ENKUlvE_clEvENKUlvE5_clEvEUlfE_EEvSA_T1_T2_EUlP24curandStatePhilox4_32_10E0_ZNS1_27distribution_nullary_kernelIff6float4S7_SJ_SE_EEvSA_SG_RKT3_T4_EUlifE0_EEvlNS_15PhiloxCudaStateESF_SG_,(.L_x_664 - _ZN2at6native63_GLOBAL__N__7310b794_30_DistributionGeometricKernel_cu_fa6e70a443distribution_elementwise_grid_stride_kernelIfLi4EZNS0_9templates4cuda21uniform_and_transformIffPNS_17CUDAGeneratorImplEZZZNS4_16geometric_kernelIS7_EEvRNS_18TensorIteratorBaseEdT_ENKUlvE_clEvENKUlvE5_clEvEUlfE_EEvSA_T1_T2_EUlP24curandStatePhilox4_32_10E0_ZNS1_27distribution_nullary_kernelIff6float4S7_SJ_SE_EEvSA_SG_RKT3_T4_EUlifE0_EEvlNS_15PhiloxCudaStateESF_SG_)
        .other          _ZN2at6native63_GLOBAL__N__7310b794_30_DistributionGeometricKernel_cu_fa6e70a443distribution_elementwise_grid_stride_kernelIfLi4EZNS0_9templates4cuda21uniform_and_transformIffPNS_17CUDAGeneratorImplEZZZNS4_16geometric_kernelIS7_EEvRNS_18TensorIteratorBaseEdT_ENKUlvE_clEvENKUlvE5_clEvEUlfE_EEvSA_T1_T2_EUlP24curandStatePhilox4_32_10E0_ZNS1_27distribution_nullary_kernelIff6float4S7_SJ_SE_EEvSA_SG_RKT3_T4_EUlifE0_EEvlNS_15PhiloxCudaStateESF_SG_,@"STO_CUDA_ENTRY STV_DEFAULT"
_ZN2at6native63_GLOBAL__N__7310b794_30_DistributionGeometricKernel_cu_fa6e70a443distribution_elementwise_grid_stride_kernelIfLi4EZNS0_9templates4cuda21uniform_and_transformIffPNS_17CUDAGeneratorImplEZZZNS4_16geometric_kernelIS7_EEvRNS_18TensorIteratorBaseEdT_ENKUlvE_clEvENKUlvE5_clEvEUlfE_EEvSA_T1_T2_EUlP24curandStatePhilox4_32_10E0_ZNS1_27distribution_nullary_kernelIff6float4S7_SJ_SE_EEvSA_SG_RKT3_T4_EUlifE0_EEvlNS_15PhiloxCudaStateESF_SG_:
        /* <DEDUP_REMOVED lines=92> */
[----:B------:R-:W-:Y:S05]  /*05c0*/  CALL.REL.NOINC `($__internal_8_$__cuda_sm20_div_s64) ;  /* 0x0000004c003c7944 */ /* 0x000fea0003c00000 */
[----:B------:R-:W-:Y:S05]  /*05d0*/  BRA `(.L_x_131) ;  /* 0x00000000005c7947 */ /* 0x000fea0003800000 */
.L_x_130:
[----:B------:R-:W0:Y:S02]  /*05e0*/  LDC R19, c[0x0][0xc] ;  /* 0x00000300ff137b82 */ /* 0x000e240000000800 */
[----:B0-----:R-:W-:-:S04]  /*05f0*/  IMAD R18, R0, R19, RZ ;  /* 0x0000001300127224 */ /* 0x001fc800078e02ff */
[----:B------:R-:W-:-:S04]  /*0600*/  IMAD.SHL.U32 R22, R18, 0x4, RZ ;  /* 0x0000000412167824 */ /* 0x000fc800078e00ff */
[----:B------:R-:W0:Y:S01]  /*0610*/  I2F.U32.RP R23, R22 ;  /* 0x0000001600177306 */ /* 0x000e220000209000 */
[----:B------:R-:W-:Y:S01]  /*0620*/  IMAD.MOV R25, RZ, RZ, -R22 ;  /* 0x000000ffff197224 */ /* 0x000fe200078e0a16 */
[----:B------:R-:W-:-:S06]  /*0630*/  ISETP.NE.U32.AND P2, PT, R22, RZ, PT ;  /* 0x000000ff1600720c */ /* 0x000fcc0003f45070 */
[----:B0-----:R-:W0:Y:S02]  /*0640*/  MUFU.RCP R23, R23 ;  /* 0x0000001700177308 */ /* 0x001e240000001000 */
[----:B0-----:R-:W-:Y:S02]  /*0650*/  IADD3 R18, R23, 0xffffffe, RZ ;  /* 0x0ffffffe17127810 */ /* 0x001fe40007ffe0ff */
[----:B------:R-:W-:-:S04]  /*0660*/  MOV R23, RZ ;  /* 0x000000ff00177202 */ /* 0x000fc80000000f00 */
        /* <DEDUP_REMOVED lines=10> */
[----:B------:R-:W-:-:S13]  /*0710*/  ISETP.GE.U32.AND P1, PT, R25, R22, PT ;  /* 0x000000161900720c */ /* 0x000fda0003f26070 */
[----:B------:R-:W-:Y:S02]  /*0720*/  @P1 IADD3 R19, R19, 0x1, RZ ;  /* 0x0000000113131810 */ /* 0x000fe40007ffe0ff */
[----:B------:R-:W-:-:S05]  /*0730*/  @!P2 LOP3.LUT R19, RZ, R22, RZ, 0x33, !PT ;  /* 0x00000016ff13a212 */ /* 0x000fca00078e33ff */
[----:B------:R-:W-:-:S07]  /*0740*/  IMAD.MOV.U32 R22, RZ, RZ, R19 ;  /* 0x000000ffff167224 */ /* 0x000fce00078e0013 */
.L_x_131:
[----:B------:R-:W-:Y:S01]  /*0750*/  ULDC UR4, c[0x0][0xc] ;  /* 0x0000030000047ab9 */ /* 0x000fe20000000800 */
[----:B------:R-:W-:Y:S01]  /*0760*/  IADD3 R25, P0, R22, 0x1, RZ ;  /* 0x0000000116197810 */ /* 0x000fe20007f1e0ff */
[----:B------:R-:W-:-:S04]  /*0770*/  IMAD.WIDE.U32 R18, R0, UR4, RZ ;  /* 0x0000000400127c25 */ /* 0x000fc8000f8e00ff */
[----:B------:R-:W-:Y:S02]  /*0780*/  IMAD.X R27, RZ, RZ, R23, P0 ;  /* 0x000000ffff1b7224 */ /* 0x000fe400000e0617 */
[-C--:B------:R-:W-:Y:S02]  /*0790*/  IMAD R19, R19, R25.reuse, RZ ;  /* 0x0000001913137224 */ /* 0x080fe400078e02ff */
[----:B------:R-:W-:-:S04]  /*07a0*/  IMAD.WIDE.U32 R22, R18, R25, RZ ;  /* 0x0000001912167225 */ /* 0x000fc800078e00ff */
[----:B------:R-:W-:Y:S01]  /*07b0*/  IMAD R19, R18, R27, R19 ;  /* 0x0000001b12137224 */ /* 0x000fe200078e0213 */
[----:B------:R-:W-:-:S03]  /*07c0*/  SHF.L.U32 R18, R22, 0x2, RZ ;  /* 0x0000000216127819 */ /* 0x000fc600000006ff */
[----:B------:R-:W-:Y:S01]  /*07d0*/  IMAD.IADD R19, R23, 0x1, R19 ;  /* 0x0000000117137824 */ /* 0x000fe200078e0213 */
[----:B------:R-:W-:-:S04]  /*07e0*/  ISETP.GE.U32.AND P0, PT, R13, R18, PT ;  /* 0x000000120d00720c */ /* 0x000fc80003f06070 */
[----:B------:R-:W-:-:S04]  /*07f0*/  SHF.L.U64.HI R19, R22, 0x2, R19 ;  /* 0x0000000216137819 */ /* 0x000fc80000010213 */
[----:B------:R-:W-:-:S13]  /*0800*/  ISETP.GE.AND.EX P0, PT, R14, R19, PT, P0 ;  /* 0x000000130e00720c */ /* 0x000fda0003f06300 */
[----:B------:R-:W-:Y:S05]  /*0810*/  @P0 EXIT ;  /* 0x000000000000094d */ /* 0x000fea0003800000 */
[----:B------:R-:W-:Y:S01]  /*0820*/  HFMA2.MMA R22, -RZ, RZ, -8192, 0 ;  /* 0xf0000000ff167435 */ /* 0x000fe200000001ff */
[----:B------:R-:W-:Y:S01]  /*0830*/  IMAD.MOV.U32 R23, RZ, RZ, 0x380fffff ;  /* 0x380fffffff177424 */ /* 0x000fe200078e00ff */
[----:B------:R-:W-:Y:S01]  /*0840*/  ULDC.64 UR16, c[0x0][0x3d8] ;  /* 0x0000f60000107ab9 */ /* 0x000fe20000000a00 */
[----:B------:R-:W0:Y:S01]  /*0850*/  LDC R29, c[0x0][0x238] ;  /* 0x00008e00ff1d7b82 */ /* 0x000e220000000800 */
[----:B------:R-:W1:Y:S01]  /*0860*/  F2F.F32.F64 R30, UR16 ;  /* 0x00000010001e7d10 */ /* 0x000e620008301000 */
[----:B------:R-:W-:Y:S01]  /*0870*/  IMAD R38, R38, -0x326172a9, RZ ;  /* 0xcd9e8d5726267824 */ /* 0x000fe200078e02ff */
[----:B------:R-:W-:Y:S01]  /*0880*/  LOP3.LUT R28, R28, 0x3, RZ, 0xc0, !PT ;  /* 0x000000031c1c7812 */ /* 0x000fe200078ec0ff */
[----:B------:R-:W-:Y:S01]  /*0890*/  ULDC UR57, c[0x0][0x23c] ;  /* 0x00008f0000397ab9 */ /* 0x000fe20000000800 */
[----:B------:R-:W-:Y:S01]  /*08a0*/  DSETP.LEU.AND P0, PT, R22, |UR16|, PT ;  /* 0x4000001016007e2a */ /* 0x000fe2000bf0b000 */
[----:B------:R-:W-:Y:S01]  /*08b0*/  ULDC UR56, c[0x0][0x368] ;  /* 0x0000da0000387ab9 */ /* 0x000fe20000000800 */
[----:B------:R-:W-:Y:S01]  /*08c0*/  ULDC UR55, c[0x0][0x250] ;  /* 0x0000940000377ab9 */ /* 0x000fe20000000800 */
[----:B------:R-:W2:Y:S01]  /*08d0*/  LDC.64 R22, c[0x0][0x210] ;  /* 0x00008400ff167b82 */ /* 0x000ea20000000a00 */
        /* <DEDUP_REMOVED lines=10> */
[----:B-1----:R-:W-:Y:S01]  /*0980*/  @!P0 FMUL R30, R30, 1.175494350822287508e-38 ;  /* 0x008000001e1e8820 */ /* 0x002fe20000400000 */
        /* <DEDUP_REMOVED lines=37> */
[----:B0-2---:R-:W-:-:S05]  /*0be0*/  ULDC.64 UR32, c[0x0][0x240] ;  /* 0x0000900000207ab9 */ /* 0x005fca0000000a00 */
.L_x_147:
[----:B------:R-:W-:Y:S01]  /*0bf0*/  IADD3 R2, R2, 0x1, RZ ;  /* 0x0000000102027810 */ /* 0x000fe20007ffe0ff */
[----:B------:R-:W-:Y:S03]  /*0c00*/  BSSY B0, `(.L_x_132) ;  /* 0x000000c000007945 */ /* 0x000fe60003800000 */
[C---:B------:R-:W-:Y:S01]  /*0c10*/  ISETP.NE.AND P0, PT, R2.reuse, RZ, PT ;  /* 0x000000ff0200720c */ /* 0x040fe20003f05270 */
[----:B------:R-:W-:-:S12]  /*0c20*/  IMAD.HI.U32 R25, R2, -0x2daee0ad, RZ ;  /* 0xd2511f5302197827 */ /* 0x000fd800078e00ff */
[----:B------:R-:W-:Y:S05]  /*0c30*/  @P0 BRA `(.L_x_133) ;  /* 0x0000000000200947 */ /* 0x000fea0003800000 */
[----:B------:R-:W-:-:S05]  /*0c40*/  VIADD R3, R3, 0x1 ;  /* 0x0000000103037836 */ /* 0x000fca0000000000 */
[----:B------:R-:W-:-:S13]  /*0c50*/  ISETP.NE.AND P0, PT, R3, RZ, PT ;  /* 0x000000ff0300720c */ /* 0x000fda0003f05270 */
[----:B------:R-:W-:Y:S01]  /*0c60*/  @!P0 IADD3 R16, R16, 0x1, RZ ;  /* 0x0000000110108810 */ /* 0x000fe20007ffe0ff */
[----:B------:R-:W-:Y:S02]  /*0c70*/  @!P0 VIADD R24, R17, 0x1 ;  /* 0x0000000111188836 */ /* 0x000fe40000000000 */
[----:B------:R-:W-:Y:S01]  /*0c80*/  @!P0 IMAD.MOV.U32 R3, RZ, RZ, RZ ;  /* 0x000000ffff038224 */ /* 0x000fe200078e00ff */
[----:B------:R-:W-:-:S13]  /*0c90*/  ISETP.NE.AND P1, PT, R16, RZ, !P0 ;  /* 0x000000ff1000720c */ /* 0x000fda0004725270 */
[----:B------:R-:W-:-:S04]  /*0ca0*/  @P1 IADD3 R24, R17, RZ, RZ ;  /* 0x000000ff11181210 */ /* 0x000fc80007ffe0ff */
[----:B------:R-:W-:-:S07]  /*0cb0*/  @!P0 MOV R17, R24 ;  /* 0x0000001800118202 */ /* 0x000fce0000000f00 */
.L_x_133:
[----:B------:R-:W-:Y:S05]  /*0cc0*/  BSYNC B0 ;  /* 0x0000000000007941 */ /* 0x000fea0003800000 */
.L_x_132:
[----:B------:R-:W-:Y:S01]  /*0cd0*/  IMAD.HI.U32 R24, R16, -0x326172a9, RZ ;  /* 0xcd9e8d5710187827 */ /* 0x000fe200078e00ff */
[----:B------:R-:W-:Y:S02]  /*0ce0*/  LOP3.LUT R25, R25, R17, R21, 0x96, !PT ;  /* 0x0000001119197212 */ /* 0x000fe400078e9615 */
[----:B------:R-:W-:Y:S01]  /*0cf0*/  ISETP.NE.AND P0, PT, R28, 0x1, PT ;  /* 0x000000011c00780c */ /* 0x000fe20003f05270 */
[----:B------:R-:W-:Y:S01]  /*0d00*/  VIADD R26, R20, 0x9e3779b9 ;  /* 0x9e3779b9141a7836 */ /* 0x000fe20000000000 */
[----:B------:R-:W-:Y:S01]  /*0d10*/  LOP3.LUT R34, R24, R3, R20, 0x96, !PT ;  /* 0x0000000318227212 */ /* 0x000fe200078e9614 */
[----:B------:R-:W-:Y:S02]  /*0d20*/  IMAD R27, R16, -0x326172a9, RZ ;  /* 0xcd9e8d57101b7824 */ /* 0x000fe400078e02ff */
[----:B------:R-:W-:-:S04]  /*0d30*/  IMAD.WIDE.U32 R24, R25, -0x326172a9, RZ ;  /* 0xcd9e8d5719187825 */ /* 0x000fc800078e00ff */
[----:B------:R-:W-:Y:S01]  /*0d40*/  IMAD R31, R2, -0x2daee0ad, RZ ;  /* 0xd2511f53021f7824 */ /* 0x000fe200078e02ff */
[----:B------:R-:W-:Y:S01]  /*0d50*/  LOP3.LUT R27, R25, R27, R26, 0x96, !PT ;  /* 0x0000001b191b7212 */ /* 0x000fe200078e961a */
[----:B------:R-:W-:-:S04]  /*0d60*/  IMAD.WIDE.U32 R34, R34, -0x2daee0ad, RZ ;  /* 0xd2511f5322227825 */ /* 0x000fc800078e00ff */
[----:B------:R-:W-:Y:S01]  /*0d70*/  IMAD.WIDE.U32 R32, R27, -0x2daee0ad, RZ ;  /* 0xd2511f531b207825 */ /* 0x000fe200078e00ff */
[----:B------:R-:W-:Y:S02]  /*0d80*/  LOP3.LUT R26, R35, R31, R4, 0x96, !PT ;  /* 0x0000001f231a7212 */ /* 0x000fe400078e9604 */
[----:B------:R-:W-:Y:S02]  /*0d90*/  IADD3 R31, R20, 0x3c6ef372, RZ ;  /* 0x3c6ef372141f7810 */ /* 0x000fe40007ffe0ff */
[----:B------:R-:W-:Y:S01]  /*0da0*/  LOP3.LUT R25, R33, R34, R5, 0x96, !PT ;  /* 0x0000002221197212 */ /* 0x000fe200078e9605 */
[----:B------:R-:W-:-:S04]  /*0db0*/  IMAD.WIDE.U32 R26, R26, -0x326172a9, RZ ;  /* 0xcd9e8d571a1a7825 */ /* 0x000fc800078e00ff */
[C---:B------:R-:W-:Y:S01]  /*0dc0*/  VIADD R33, R20.reuse, 0xdaa66d2b ;  /* 0xdaa66d2b14217836 */ /* 0x040fe20000000000 */
        /* <DEDUP_REMOVED lines=9> */
[C---:B------:R-:W-:Y:S01]  /*0e60*/  VIADD R33, R20.reuse, 0x1715609d ;  /* 0x1715609d14217836 */ /* 0x040fe20000000000 */
[----:B------:R-:W-:Y:S01]  /*0e70*/  LOP3.LUT R34, R27, R24, R31, 0x96, !PT ;  /* 0x000000181b227212 */ /* 0x000fe200078e961f */
[----:B------:R-:W-:Y:S01]  /*0e80*/  IMAD.WIDE.U32 R24, R25, -0x326172a9, RZ ;  /* 0xcd9e8d5719187825 */ /* 0x000fe200078e00ff */
[----:B------:R-:W-:-:S03]  /*0e90*/  IADD3 R31, R20, -0x4ab325aa, RZ ;  /* 0xb54cda56141f7810 */ /* 0x000fc60007ffe0ff */
        /* <DEDUP_REMOVED lines=18> */
[----:B------:R-:W-:Y:S02]  /*0fc0*/  VIADD R31, R20, 0x8ff34781 ;  /* 0x8ff34781141f7836 */ /* 0x000fe40000000000 */
[----:B------:R-:W-:Y:S01]  /*0fd0*/  IMAD.WIDE.U32 R24, R25, -0x326172a9, RZ ;  /* 0xcd9e8d5719187825 */ /* 0x000fe200078e00ff */
[----:B------:R-:W-:-:S03]  /*0fe0*/  MOV R34, R33 ;  /* 0x0000002100227202 */ /* 0x000fc60000000f00 */
[----:B------:R-:W-:Y:S01]  /*0ff0*/  IMAD.HI.U32 R27, R12, -0x2daee0ad, RZ ;  /* 0xd2511f530c1b7827 */ /* 0x000fe200078e00ff */
[----:B------:R-:W-:Y:S02]  /*1000*/  LOP3.LUT R31, R25, R26, R31, 0x96, !PT ;  /* 0x0000001a191f7212 */ /* 0x000fe400078e961f */
[----:B------:R-:W-:Y:S02]  /*1010*/  MOV R26, R38 ;  /* 0x00000026001a7202 */ /* 0x000fe40000000f00 */
        /* <DEDUP_REMOVED lines=11> */
[----:B------:R-:W-:Y:S01]  /*10d0*/  @P0 MOV R26, R37 ;  /* 0x00000025001a0202 */ /* 0x000fe20000000f00 */
[----:B------:R-:W-:Y:S01]  /*10e0*/  @P0 IMAD.MOV.U32 R27, RZ, RZ, R38 ;  /* 0x000000ffff1b0224 */ /* 0x000fe200078e0026 */
[----:B------:R-:W-:Y:S01]  /*10f0*/  @P0 MOV R34, R36 ;  /* 0x0000002400220202 */ /* 0x000fe20000000f00 */
[----:B------:R-:W-:Y:S01]  /*1100*/  @P0 IMAD.MOV.U32 R35, RZ, RZ, R33 ;  /* 0x000000ffff230224 */ /* 0x000fe200078e0021 */
[----:B------:R-:W-:Y:S06]  /*1110*/  BRA `(.L_x_134) ;  /* 0x0000000000107947 */ /* 0x000fec0003800000 */
.L_x_135:
[----:B------:R-:W-:Y:S01]  /*1120*/  MOV R26, R36 ;  /* 0x00000024001a7202 */ /* 0x000fe20000000f00 */
[----:B------:R-:W-:Y:S01]  /*1130*/  IMAD.MOV.U32 R27, RZ, RZ, R33 ;  /* 0x000000ffff1b7224 */ /* 0x000fe200078e0021 */
[----:B------:R-:W-:Y:S01]  /*1140*/  MOV R34, R31 ;  /* 0x0000001f00227202 */ /* 0x000fe20000000f00 */
[----:B------:R-:W-:-:S07]  /*1150*/  IMAD.MOV.U32 R35, RZ, RZ, R24 ;  /* 0x000000ffff237224 */ /* 0x000fce00078e0018 */
.L_x_134:
[----:B------:R-:W-:Y:S01]  /*1160*/  ISETP.GE.U32.AND P0, PT, R13, R22, PT ;  /* 0x000000160d00720c */ /* 0x000fe20003f06070 */
[----:B------:R-:W-:Y:S01]  /*1170*/  BSSY B0, `(.L_x_136) ;  /* 0x0000106000007945 */ /* 0x000fe20003800000 */
[----:B------:R-:W-:Y:S01]  /*1180*/  I2FP.F32.U32 R33, R27 ;  /* 0x0000001b00217245 */ /* 0x000fe20000201000 */
[----:B------:R-:W-:Y:S01]  /*1190*/  HFMA2.MMA R27, -RZ, RZ, 0.1171875, 0 ;  /* 0x2f800000ff1b7435 */ /* 0x000fe200000001ff */
[----:B------:R-:W-:Y:S02]  /*11a0*/  ISETP.GE.AND.EX P0, PT, R14, R23, PT, P0 ;  /* 0x000000170e00720c */ /* 0x000fe40003f06300 */
[----:B------:R-:W-:Y:S02]  /*11b0*/  I2FP.F32.U32 R26, R26 ;  /* 0x0000001a001a7245 */ /* 0x000fe40000201000 */
[----:B------:R-:W-:Y:S02]  /*11c0*/  I2FP.F32.U32 R34, R34 ;  /* 0x0000002200227245 */ /* 0x000fe40000201000 */
[----:B------:R-:W-:-:S03]  /*11d0*/  I2FP.F32.U32 R35, R35 ;  /* 0x0000002300237245 */ /* 0x000fc60000201000 */
[-C--:B------:R-:W-:Y:S01]  /*11e0*/  FFMA.FTZ R36, R26, R27.reuse, 1.1641532182693481445e-10 ;  /* 0x2f0000001a247423 */ /* 0x080fe2000001001b */
[-C--:B------:R-:W-:Y:S01]  /*11f0*/  FFMA.FTZ R33, R33, R27.reuse, 1.1641532182693481445e-10 ;  /* 0x2f00000021217423 */ /* 0x080fe2000001001b */
[-C--:B------:R-:W-:Y:S01]  /*1200*/  FFMA.FTZ R34, R34, R27.reuse, 1.1641532182693481445e-10 ;  /* 0x2f00000022227423 */ /* 0x080fe2000001001b */
[----:B------:R-:W-:Y:S01]  /*1210*/  FFMA.FTZ R35, R35, R27, 1.1641532182693481445e-10 ;  /* 0x2f00000023237423 */ /* 0x000fe2000001001b */
[----:B------:R-:W-:Y:S06]  /*1220*/  @P0 BRA `(.L_x_137) ;  /* 0x0000000c00e80947 */ /* 0x000fec0003800000 */
[----:B------:R-:W-:Y:S01]  /*1230*/  ISETP.NE.AND P0, PT, R29, RZ, PT ;  /* 0x000000ff1d00720c */ /* 0x000fe20003f05270 */
[----:B------:R-:W-:-:S12]  /*1240*/  IMAD.MOV.U32 R37, RZ, RZ, RZ ;  /* 0x000000ffff257224 */ /* 0x000fd800078e00ff */
[----:B------:R-:W-:Y:S05]  /*1250*/  @!P0 BRA `(.L_x_138) ;  /* 0x0000000c00ac8947 */ /* 0x000fea0003800000 */
        /* <DEDUP_REMOVED lines=235> */
.L_x_138:
[----:B------:R-:W-:Y:S01]  /*2110*/  FADD.FTZ R38, -R30, 1 ;  /* 0x3f8000001e267421 */ /* 0x000fe20000010100 */
[----:B------:R-:W0:Y:S01]  /*2120*/  MUFU.LG2 R36, R36 ;  /* 0x0000002400247308 */ /* 0x000e220000000c00 */
[----:B------:R-:W-:-:S07]  /*2130*/  ULDC.64 UR34, c[0x0][0x3d0] ;  /* 0x0000f40000227ab9 */ /* 0x000fce0000000a00 */
[----:B------:R-:W1:Y:S01]  /*2140*/  MUFU.LG2 R38, R38 ;  /* 0x0000002600267308 */ /* 0x000e620000000c00 */
[----:B0-----:R-:W-:Y:S01]  /*2150*/  FMUL.FTZ R26, R36, 0.69314718246459960938 ;  /* 0x3f317218241a7820 */ /* 0x001fe20000410000 */
[----:B-1----:R-:W-:-:S06]  /*2160*/  FMUL.FTZ R39, R38, 0.69314718246459960938 ;  /* 0x3f31721826277820 */ /* 0x002fcc0000410000 */
[----:B------:R-:W0:Y:S02]  /*2170*/  MUFU.RCP R39, R39 ;  /* 0x0000002700277308 */ /* 0x000e240000001000 */
[----:B0-----:R-:W-:Y:S01]  /*2180*/  FMUL.FTZ R40, R26, R39 ;  /* 0x000000271a287220 */ /* 0x001fe20000410000 */
[----:B------:R-:W-:-:S05]  /*2190*/  IADD3 R26, P0, R37, UR34, RZ ;  /* 0x00000022251a7c10 */ /* 0x000fca000ff1e0ff */
[----:B------:R-:W0:Y:S01]  /*21a0*/  FRND.FTZ.CEIL R41, R40 ;  /* 0x0000002800297307 */ /* 0x000e220000219000 */
[----:B------:R-:W-:-:S05]  /*21b0*/  IADD3.X R27, RZ, UR35, RZ, P0, !PT ;  /* 0x00000023ff1b7c10 */ /* 0x000fca00087fe4ff */
[----:B0-----:R0:W-:Y:S02]  /*21c0*/  STG.E desc[UR58][R26.64], R41 ;  /* 0x000000291a007986 */ /* 0x0011e4000c10193a */
.L_x_137:
[----:B------:R-:W-:Y:S05]  /*21d0*/  BSYNC B0 ;  /* 0x0000000000007941 */ /* 0x000fea0003800000 */
.L_x_136:
[----:B------:R-:W-:Y:S01]  /*21e0*/  ULDC UR34, c[0x0][0xc] ;  /* 0x0000030000227ab9 */ /* 0x000fe20000000800 */
[----:B------:R-:W-:Y:S01]  /*21f0*/  BSSY B0, `(.L_x_139) ;  /* 0x0000102000007945 */ /* 0x000fe20003800000 */
[----:B------:R-:W-:-:S05]  /*2200*/  IMAD R36, R0, UR34, RZ ;  /* 0x0000002200247c24 */ /* 0x000fca000f8e02ff */
[----:B0-----:R-:W-:-:S04]  /*2210*/  IADD3 R27, P1, R36, R13, RZ ;  /* 0x0000000d241b7210 */ /* 0x001fc80007f3e0ff */
[----:B------:R-:W-:Y:S01]  /*2220*/  ISETP.GE.U32.AND P0, PT, R27, R22, PT ;  /* 0x000000161b00720c */ /* 0x000fe20003f06070 */
[----:B------:R-:W-:-:S05]  /*2230*/  IMAD.X R26, RZ, RZ, R14, P1 ;  /* 0x000000ffff1a7224 */ /* 0x000fca00008e060e */
[----:B------:R-:W-:-:S13]  /*2240*/  ISETP.GE.AND.EX P0, PT, R26, R23, PT, P0 ;  /* 0x000000171a00720c */ /* 0x000fda0003f06300 */
[----:B------:R-:W-:Y:S05]  /*2250*/  @P0 BRA `(.L_x_140) ;  /* 0x0000000c00ec0947 */ /* 0x000fea0003800000 */
[----:B------:R-:W-:Y:S01]  /*2260*/  ISETP.NE.AND P0, PT, R29, RZ, PT ;  /* 0x000000ff1d00720c */ /* 0x000fe20003f05270 */
[----:B------:R-:W-:-:S12]  /*2270*/  HFMA2.MMA R37, -RZ, RZ, 0, 0 ;  /* 0x00000000ff257435 */ /* 0x000fd800000001ff */
        /* <DEDUP_REMOVED lines=237> */
.L_x_141:
        /* <DEDUP_REMOVED lines=12> */
.L_x_140:
[----:B------:R-:W-:Y:S05]  /*3210*/  BSYNC B0 ;  /* 0x0000000000007941 */ /* 0x000fea0003800000 */
.L_x_139:
        /* <DEDUP_REMOVED lines=243> */
.L_x_144:
        /* <DEDUP_REMOVED lines=10> */
[----:B------:R-:W-:-:S05]  /*41f0*/  IMAD.X R27, RZ, RZ, UR35, P0 ;  /* 0x00000023ff1b7e24 */ /* 0x000fca00080e06ff */
[----:B0-----:R0:W-:Y:S02]  /*4200*/  STG.E desc[UR58][R26.64], R37 ;  /* 0x000000251a007986 */ /* 0x0011e4000c10193a */
.L_x_143:
[----:B------:R-:W-:Y:S05]  /*4210*/  BSYNC B0 ;  /* 0x0000000000007941 */ /* 0x000fea0003800000 */
.L_x_142:
[----:B0-----:R-:W-:-:S05]  /*4220*/  IMAD R26, R36, 0x3, RZ ;  /* 0x00000003241a7824 */ /* 0x001fca00078e02ff */
[----:B------:R-:W-:-:S04]  /*4230*/  IADD3 R27, P1, R26, R13, RZ ;  /* 0x0000000d1a1b7210 */ /* 0x000fc80007f3e0ff */
[----:B------:R-:W-:Y:S02]  /*4240*/  ISETP.GE.U32.AND P0, PT, R27, R22, PT ;  /* 0x000000161b00720c */ /* 0x000fe40003f06070 */
[----:B------:R-:W-:-:S04]  /*4250*/  IADD3.X R26, RZ, R14, RZ, P1, !PT ;  /* 0x0000000eff1a7210 */ /* 0x000fc80000ffe4ff */
[----:B------:R-:W-:-:S13]  /*4260*/  ISETP.GE.AND.EX P0, PT, R26, R23, PT, P0 ;  /* 0x000000171a00720c */ /* 0x000fda0003f06300 */
[----:B------:R-:W-:Y:S05]  /*4270*/  @P0 BRA `(.L_x_145) ;  /* 0x0000000c00e40947 */ /* 0x000fea0003800000 */
[----:B------:R-:W-:Y:S01]  /*4280*/  ISETP.NE.AND P0, PT, R29, RZ, PT ;  /* 0x000000ff1d00720c */ /* 0x000fe20003f05270 */
[----:B------:R-:W-:-:S12]  /*4290*/  HFMA2.MMA R33, -RZ, RZ, 0, 0 ;  /* 0x00000000ff217435 */ /* 0x000fd800000001ff */
        /* <DEDUP_REMOVED lines=235> */
.L_x_146:
        /* <DEDUP_REMOVED lines=12> */
.L_x_145:
        /* <DEDUP_REMOVED lines=8> */
[----:B0-----:R-:W-:-:S11]  /*5290*/  MOV R37, R31 ;  /* 0x0000001f00257202 */ /* 0x001fd60000000f00 */
[----:B------:R-:W-:Y:S05]  /*52a0*/  @!P0 BRA `(.L_x_147) ;  /* 0xffffffb800508947 */ /* 0x000fea000383ffff */
[----:B------:R-:W-:Y:S05]  /*52b0*/  EXIT ;  /* 0x000000000000794d */ /* 0x000fea0003800000 */
        .weak           $__internal_8_$__cuda_sm20_div_s64
        .type           $__internal_8_$__cuda_sm20_div_s64,@function
        .size           $__internal_8_$__cuda_sm20_div_s64,(.L_x_664 - $__internal_8_$__cuda_sm20_div_s64)
$__internal_8_$__cuda_sm20_div_s64:
        /* <DEDUP_REMOVED lines=42> */
[----:B------:R-:W-:-:S04]  /*5560*/  IADD3 R22, P2, R29, R18, RZ ;  /* 0x000000121d167210 */ /* 0x000fc80007f5e0ff */
[----:B------:R-:W-:-:S05]  /*5570*/  IADD3.X R18, R25, RZ, RZ, P0, !PT ;  /* 0x000000ff19127210 */ /* 0x000fca00007fe4ff */
[----:B------:R-:W-:Y:S02]  /*5580*/  IMAD.X R24, RZ, RZ, R18, P2 ;  /* 0x000000ffff187224 */ /* 0x000fe400010e0612 */
[----:B------:R-:W-:-:S04]  /*5590*/  IMAD.WIDE.U32 R18, R22, R27, RZ ;  /* 0x0000001b16127225 */ /* 0x000fc800078e00ff */
[----:B------:R-:W-:Y:S01]  /*55a0*/  IMAD R19, R27, R24, R19 ;  /* 0x000000181b137224 */ /* 0x000fe200078e0213 */
[----:B------:R-:W-:-:S04]  /*55b0*/  IADD3 R30, P0, -R18, R23, RZ ;  /* 0x00000017121e7210 */ /* 0x000fc80007f1e1ff */
[----:B------:R-:W-:Y:S02]  /*55c0*/  IADD3.X R32, ~R19, R32, RZ, P0, !PT ;  /* 0x0000002013207210 */ /* 0x000fe400007fe5ff */
[----:B------:R-:W-:Y:S02]  /*55d0*/  ISETP.GE.U32.AND P0, PT, R30, R27, PT ;  /* 0x0000001b1e00720c */ /* 0x000fe40003f06070 */
[----:B------:R-:W-:Y:S02]  /*55e0*/  IADD3 R18, P2, -R27, R30, RZ ;  /* 0x0000001e1b127210 */ /* 0x000fe40007f5e1ff */
[----:B------:R-:W-:Y:S02]  /*55f0*/  ISETP.GE.U32.AND.EX P0, PT, R32, RZ, PT, P0 ;  /* 0x000000ff2000720c */ /* 0x000fe40003f06100 */
[----:B------:R-:W-:Y:S02]  /*5600*/  IADD3 R19, P3, R22, 0x1, RZ ;  /* 0x0000000116137810 */ /* 0x000fe40007f7e0ff */
[----:B------:R-:W-:-:S02]  /*5610*/  IADD3.X R25, R32, -0x1, RZ, P2, !PT ;  /* 0xffffffff20197810 */ /* 0x000fc400017fe4ff */
[----:B------:R-:W-:Y:S02]  /*5620*/  SEL R18, R18, R30, P0 ;  /* 0x0000001e12127207 */ /* 0x000fe40000000000 */
[----:B------:R-:W-:Y:S02]  /*5630*/  IADD3.X R23, RZ, R24, RZ, P3, !PT ;  /* 0x00000018ff177210 */ /* 0x000fe40001ffe4ff */
[----:B------:R-:W-:Y:S02]  /*5640*/  SEL R19, R19, R22, P0 ;  /* 0x0000001613137207 */ /* 0x000fe40000000000 */
[----:B------:R-:W-:Y:S02]  /*5650*/  SEL R25, R25, R32, P0 ;  /* 0x0000002019197207 */ /* 0x000fe40000000000 */
[----:B------:R-:W-:Y:S02]  /*5660*/  ISETP.GE.U32.AND P2, PT, R18, R27, PT ;  /* 0x0000001b1200720c */ /* 0x000fe40003f46070 */
[----:B------:R-:W-:-:S02]  /*5670*/  SEL R24, R23, R24, P0 ;  /* 0x0000001817187207 */ /* 0x000fc40000000000 */
[----:B------:R-:W-:Y:S02]  /*5680*/  IADD3 R22, P3, R19, 0x1, RZ ;  /* 0x0000000113167810 */ /* 0x000fe40007f7e0ff */
[----:B------:R-:W-:-:S03]  /*5690*/  ISETP.GE.U32.AND.EX P0, PT, R25, RZ, PT, P2 ;  /* 0x000000ff1900720c */ /* 0x000fc60003f06120 */
[----:B------:R-:W-:Y:S01]  /*56a0*/  IMAD.X R23, RZ, RZ, R24, P3 ;  /* 0x000000ffff177224 */ /* 0x000fe200018e0618 */
[----:B------:R-:W-:-:S04]  /*56b0*/  SEL R22, R22, R19, P0 ;  /* 0x0000001316167207 */ /* 0x000fc80000000000 */
[----:B------:R-:W-:Y:S02]  /*56c0*/  SEL R23, R23, R24, P0 ;  /* 0x0000001817177207 */ /* 0x000fe40000000000 */
[----:B------:R-:W-:Y:S02]  /*56d0*/  IADD3 R19, P2, RZ, -R22, RZ ;  /* 0x80000016ff137210 */ /* 0x000fe40007f5e0ff */
[----:B------:R-:W-:Y:S02]  /*56e0*/  ISETP.NE.U32.AND P0, PT, R27, RZ, PT ;  /* 0x000000ff1b00720c */ /* 0x000fe40003f05070 */
[----:B------:R-:W-:Y:S02]  /*56f0*/  IADD3.X R18, RZ, ~R23, RZ, P2, !PT ;  /* 0x80000017ff127210 */ /* 0x000fe400017fe4ff */
[----:B------:R-:W-:Y:S02]  /*5700*/  MOV R27, 0x0 ;  /* 0x00000000001b7802 */ /* 0x000fe40000000f00 */
[----:B------:R-:W-:-:S02]  /*5710*/  ISETP.NE.AND.EX P0, PT, RZ, RZ, PT, P0 ;  /* 0x000000ffff00720c */ /* 0x000fc40003f05300 */
[----:B------:R-:W-:Y:S02]  /*5720*/  SEL R22, R19, R22, !P1 ;  /* 0x0000001613167207 */ /* 0x000fe40004800000 */
[----:B------:R-:W-:Y:S02]  /*5730*/  SEL R23, R18, R23, !P1 ;  /* 0x0000001712177207 */ /* 0x000fe40004800000 */
[----:B------:R-:W-:Y:S02]  /*5740*/  SEL R22, R22, 0xffffffff, P0 ;  /* 0xffffffff16167807 */ /* 0x000fe40000000000 */
[----:B------:R-:W-:Y:S01]  /*5750*/  SEL R23, R23, 0xffffffff, P0 ;  /* 0xffffffff17177807 */ /* 0x000fe20000000000 */
[----:B------:R-:W-:Y:S06]  /*5760*/  RET.REL.NODEC R26 `(_ZN2at6native63_GLOBAL__N__7310b794_30_DistributionGeometricKernel_cu_fa6e70a443distribution_elementwise_grid_stride_kernelIfLi4EZNS0_9templates4cuda21uniform_and_transformIffPNS_17CUDAGeneratorImplEZZZNS4_16geometric_kernelIS7_EEvRNS_18TensorIteratorBaseEdT_ENKUlvE_clEvENKUlvE5_clEvEUlfE_EEvSA_T1_T2_EUlP24curandStatePhilox4_32_10E0_ZNS1_27distribution_nullary_kernelIff6float4S7_SJ_SE_EEvSA_SG_RKT3_T4_EUlifE0_EEvlNS_15PhiloxCudaStateESF_SG_) ;  /* 0xffffffa81a247950 */ /* 0x000fec0003c3ffff */
.L_x_148:
        /* <DEDUP_REMOVED lines=9> */
.L_x_664:


//--------------------- .text._ZN2at6native63_GLOBAL__N__7310b794_30_DistributionGeometricKernel_cu_fa6e70a443distribution_elementwise_grid_stride_kernelIfLi4EZNS0_9templates4cuda21uniform_and_transformIffPNS_17CUDAGeneratorImplEZZZNS4_16geometric_kernelIS7_EEvRNS_18TensorIteratorBaseEdT_ENKUlvE_clEvENKUlvE5_clEvEUlfE_EEvSA_T1_T2_EUlP24curandStatePhilox4_32_10E0_ZNS1_27distribution_nullary_kernelIff6float4S7_SJ_SE_EEvSA_SG_RKT3_T4_EUlifE_EEvlNS_15PhiloxCudaStateESF_SG_ --------------------------
	.section	.text._ZN2at6native63_GLOBAL__N__7310b794_30_DistributionGeometricKernel_cu_fa6e70a443distribution_elementwise_grid_stride_kernelIfLi4EZNS0_9templates4cuda21uniform_and_transformIffPNS_17CUDAGeneratorImplEZZZNS4_16geometric_kernelIS7_EEvRNS_18TensorIteratorBaseEdT_ENKUlvE_clEvENKUlvE5_clEvEUlfE_EEvSA_T1_T2_EUlP24curandStatePhilox4_32_10E0_ZNS1_27distribution_nullary_kernelIff6float4S7_SJ_SE_EEvSA_SG_RKT3_T4_EUlifE_EEvlNS_15PhiloxCudaStateESF_SG_,"ax",@progbits
	.align	128
.text._ZN2at6native63_GLOBAL__N__7310b794_30_DistributionGeometricKernel_cu_fa6e70a443distribution_elementwise_grid_stride_kernelIfLi4EZNS0_9templates4cuda21uniform_and_transformIffPNS_17CUDAGeneratorImplEZZZNS4_16geometric_kernelIS7_EEvRNS_18TensorIteratorBaseEdT_ENKUlvE_clEvENKUlvE5_clEvEUlfE_EEvSA_T1_T2_EUlP24curandStatePhilox4_32_10E0_ZNS1_27distribution_nullary_kernelIff6float4S7_SJ_SE_EEvSA_SG_RKT3_T4_EUlifE_EEvlNS_15PhiloxCudaStateESF_SG_:
        .type           _ZN2at6native63_GLOBAL__N__7310b794_30_DistributionGeometricKernel_cu_fa6e70a443distribution_elementwise_grid_stride_kernelIfLi4EZNS0_9templates4cuda21uniform_and_transformIffPNS_17CUDAGeneratorImplEZZZNS4_16geometric_kernelIS7_EEvRNS_18TensorIteratorBaseEdT_ENKUlvE_clEvENKUlvE5_clEvEUlfE_EEvSA_T1_T2_EUlP24curandStatePhilox4_32_10E0_ZNS1_27distribution_nullary_kernelIff6float4S7_SJ_SE_EEvSA_SG_RKT3_T4_EUlifE_EEvlNS_15PhiloxCudaStateESF_SG_,@function
        .size           _ZN2at6native63_GLOBAL__N__7310b794_30_DistributionGeometricKernel_cu_fa6e70a443distribution_elementwise_grid_stride_kernelIfLi4EZNS0_9templates4cuda21uniform_and_transformIffPNS_17CUDAGeneratorImplEZZZNS4_16geometric_kernelIS7_EEvRNS_18TensorIteratorBaseEdT_ENKUlvE_clEvENKUlvE5_clEvEUlfE_EEvSA_T1_T2_EUlP24curandStatePhilox4_32_10E0_ZNS1_27distribution_nullary_kernelIff6float4S7_SJ_SE_EEvSA_SG_RKT3_T4_EUlifE_EEvlNS_15PhiloxCudaStateESF_SG_,(.L_x_666 - _ZN2at6native63_GLOBAL__N__7310b794_30_DistributionGeometricKernel_cu_fa6e70a443distribution_elementwise_grid_stride_kernelIfLi4EZNS0_9templates4cuda21uniform_and_transformIffPNS_17CUDAGeneratorImplEZZZNS4_16geometric_kernelIS7_EEvRNS_18TensorIteratorBaseEdT_ENKUlvE_clEvENKUlvE5_clEvEUlfE_EEvSA_T1_T2_EUlP24curandStatePhilox4_32_10E0_ZNS1_27distribution_nullary_kernelIff6float4S7_SJ_SE_EEvSA_SG_RKT3_T4_EUlifE_EEvlNS_15PhiloxCudaStateESF_SG_)
        .other          _ZN2at6native63_GLOBAL__N__7310b794_30_DistributionGeometricKernel_cu_fa6e70a443distribution_elementwise_grid_stride_kernelIfLi4EZNS0_9templates4cuda21uniform_and_transformIffPNS_17CUDAGeneratorImplEZZZNS4_16geometric_kernelIS7_EEvRNS_18TensorIteratorBaseEdT_ENKUlvE_clEvENKUlvE5_clEvEUlfE_EEvSA_T1_T2_EUlP24curandStatePhilox4_32_10E0_ZNS1_27distribution_nullary_kernelIff6float4S7_SJ_SE_EEvSA_SG_RKT3_T4_EUlifE_EEvlNS_15PhiloxCudaStateESF_SG_,@"STO_CUDA_ENTRY STV_DEFAULT"
_ZN2at6native63_GLOBAL__N__7310b794_30_DistributionGeometricKernel_cu_fa6e70a443distribution_elementwise_grid_stride_kernelIfLi4EZNS0_9templates4cuda21uniform_and_transformIffPNS_17CUDAGeneratorImplEZZZNS4_16geometric_kernelIS7_EEvRNS_18TensorIteratorBaseEdT_ENKUlvE_clEvENKUlvE5_clEvEUlfE_EEvSA_T1_T2_EUlP24curandStatePhilox4_32_10E0_ZNS1_27distribution_nullary_kernelIff6float4S7_SJ_SE_EEvSA_SG_RKT3_T4_EUlifE_EEvlNS_15PhiloxCudaStateESF_SG_:
        /* <DEDUP_REMOVED lines=92> */
[----:B------:R-:W-:Y:S05]  /*05c0*/  CALL.REL.NOINC `($__internal_9_$__cuda_sm20_div_s64) ;  /* 0x0000000c00807944 */ /* 0x000fea0003c00000 */
[----:B------:R-:W-:Y:S01]  /*05d0*/  IMAD.MOV.U32 R24, RZ, RZ, R26 ;  /* 0x000000ffff187224 */ /* 0x000fe200078e001a */
[----:B------:R-:W-:Y:S01]  /*05e0*/  MOV R25, R27 ;  /* 0x0000001b00197202 */ /* 0x000fe20000000f00 */
[----:B------:R-:W-:Y:S06]  /*05f0*/  BRA `(.L_x_150) ;  /* 0x00000000005c7947 */ /* 0x000fec0003800000 */
.L_x_149:
        /* <DEDUP_REMOVED lines=23> */
.L_x_150:
        /* <DEDUP_REMOVED lines=28> */
.L_x_162:
[----:B------:R-:W-:Y:S01]  /*0930*/  IADD3 R41, R41, 0x1, RZ ;  /* 0x0000000129297810 */ /* 0x000fe20007ffe0ff */
[----:B------:R-:W-:Y:S03]  /*0940*/  BSSY B0, `(.L_x_151) ;  /* 0x000000c000007945 */ /* 0x000fe60003800000 */
[C---:B------:R-:W-:Y:S01]  /*0950*/  ISETP.NE.AND P0, PT, R41.reuse, RZ, PT ;  /* 0x000000ff2900720c */ /* 0x040fe20003f05270 */
[----:B012---:R-:W-:-:S12]  /*0960*/  IMAD.HI.U32 R27, R41, -0x2daee0ad, RZ ;  /* 0xd2511f53291b7827 */ /* 0x007fd800078e00ff */
        /* <DEDUP_REMOVED lines=9> */
.L_x_152:
[----:B------:R-:W-:Y:S05]  /*0a00*/  BSYNC B0 ;  /* 0x0000000000007941 */ /* 0x000fea0003800000 */
.L_x_151:
        /* <DEDUP_REMOVED lines=60> */
.L_x_154:
[----:B------:R-:W-:Y:S01]  /*0dd0*/  IMAD.MOV.U32 R26, RZ, RZ, R35 ;  /* 0x000000ffff1a7224 */ /* 0x000fe200078e0023 */
[----:B------:R-:W-:Y:S01]  /*0de0*/  MOV R45, R28 ;  /* 0x0000001c002d7202 */ /* 0x000fe20000000f00 */
[----:B------:R-:W-:Y:S02]  /*0df0*/  IMAD.MOV.U32 R46, RZ, RZ, R33 ;  /* 0x000000ffff2e7224 */ /* 0x000fe400078e0021 */
[----:B------:R-:W-:-:S07]  /*0e00*/  IMAD.MOV.U32 R32, RZ, RZ, R30 ;  /* 0x000000ffff207224 */ /* 0x000fce00078e001e */
.L_x_153:
        /* <DEDUP_REMOVED lines=13> */
[----:B------:R-:W-:-:S03]  /*0ee0*/  IMAD R27, R17, UR5, RZ ;  /* 0x00000005111b7c24 */ /* 0x000fc6000f8e02ff */
[----:B------:R-:W0:Y:S02]  /*0ef0*/  FRND.FTZ.CEIL R47, R40 ;  /* 0x00000028002f7307 */ /* 0x000e240000219000 */
[----:B------:R-:W-:-:S04]  /*0f00*/  IADD3 R26, P0, R27, UR6, RZ ;  /* 0x000000061b1a7c10 */ /* 0x000fc8000ff1e0ff */
[----:B------:R-:W-:-:S05]  /*0f10*/  LEA.HI.X.SX32 R27, R27, UR7, 0x1, P0 ;  /* 0x000000071b1b7c11 */ /* 0x000fca00080f0eff */
[----:B0-----:R0:W-:Y:S04]  /*0f20*/  STG.E desc[UR8][R26.64], R47 ;  /* 0x0000002f1a007986 */ /* 0x0011e8000c101908 */
.L_x_156:
[----:B------:R-:W-:Y:S05]  /*0f30*/  BSYNC B0 ;  /* 0x0000000000007941 */ /* 0x000fea0003800000 */
.L_x_155:
        /* <DEDUP_REMOVED lines=12> */
[----:B------:R-:W-:Y:S02]  /*1000*/  ISETP.GE.U32.AND P0, PT, R35, R24, PT ;  /* 0x000000182300720c */ /* 0x000fe40003f06070 */
[----:B------:R-:W-:Y:S02]  /*1010*/  IADD3.X R26, RZ, R18, RZ, P3, !PT ;  /* 0x00000012ff1a7210 */ /* 0x000fe40001ffe4ff */
[----:B------:R-:W-:Y:S02]  /*1020*/  ISETP.GE.U32.AND P1, PT, R47, R24, PT ;  /* 0x000000182f00720c */ /* 0x000fe40003f26070 */
[-C--:B------:R-:W-:Y:S02]  /*1030*/  ISETP.GE.AND.EX P0, PT, R26, R25.reuse, PT, P0 ;  /* 0x000000191a00720c */ /* 0x080fe40003f06300 */
[----:B------:R-:W-:Y:S02]  /*1040*/  I2FP.F32.U32 R26, R46 ;  /* 0x0000002e001a7245 */ /* 0x000fe40000201000 */
[----:B------:R-:W-:-:S02]  /*1050*/  ISETP.GE.AND.EX P1, PT, R40, R25, PT, P1 ;  /* 0x000000192800720c */ /* 0x000fc40003f26310 */
        /* <DEDUP_REMOVED lines=12> */
[----:B------:R-:W0:Y:S04]  /*1120*/  FRND.FTZ.CEIL R45, R45 ;  /* 0x0000002d002d7307 */ /* 0x000e280000219000 */
[----:B0-----:R0:W-:Y:S04]  /*1130*/  STG.E desc[UR8][R26.64], R45 ;  /* 0x0000002d1a007986 */ /* 0x0011e8000c101908 */
.L_x_158:
[----:B------:R-:W-:Y:S05]  /*1140*/  BSYNC B0 ;  /* 0x0000000000007941 */ /* 0x000fea0003800000 */
.L_x_157:
[----:B------:R-:W-:Y:S01]  /*1150*/  BSSY B0, `(.L_x_159) ;  /* 0x000000f000007945 */ /* 0x000fe20003800000 */
[----:B------:R-:W-:Y:S01]  /*1160*/  I2FP.F32.U32 R32, R32 ;  /* 0x0000002000207245 */ /* 0x000fe20000201000 */
[----:B------:R-:W-:Y:S02]  /*1170*/  FFMA.FTZ R46, R40, R33, 1.1641532182693481445e-10 ;  /* 0x2f000000282e7423 */ /* 0x000fe40000010021 */
[----:B------:R-:W-:Y:S05]  /*1180*/  @P1 BRA `(.L_x_160) ;  /* 0x00000000002c1947 */ /* 0x000fea0003800000 */
[----:B0-----:R-:W0:Y:S01]  /*1190*/  MUFU.LG2 R27, R43 ;  /* 0x0000002b001b7308 */ /* 0x001e220000000c00 */
[----:B------:R-:W-:-:S07]  /*11a0*/  IMAD R47, R47, UR5, RZ ;  /* 0x000000052f2f7c24 */ /* 0x000fce000f8e02ff */
[----:B------:R-:W1:Y:S01]  /*11b0*/  MUFU.LG2 R26, R46 ;  /* 0x0000002e001a7308 */ /* 0x000e620000000c00 */
[----:B0-----:R-:W-:-:S07]  /*11c0*/  FMUL.FTZ R48, R27, 0.69314718246459960938 ;  /* 0x3f3172181b307820 */ /* 0x001fce0000410000 */
[----:B------:R-:W0:Y:S01]  /*11d0*/  MUFU.RCP R27, R48 ;  /* 0x00000030001b7308 */ /* 0x000e220000001000 */
[----:B-1----:R-:W-:-:S04]  /*11e0*/  FMUL.FTZ R26, R26, 0.69314718246459960938 ;  /* 0x3f3172181a1a7820 */ /* 0x002fc80000410000 */
[----:B0-----:R-:W-:Y:S01]  /*11f0*/  FMUL.FTZ R40, R26, R27 ;  /* 0x0000001b1a287220 */ /* 0x001fe20000410000 */
[----:B------:R-:W-:-:S03]  /*1200*/  IADD3 R26, P1, R47, UR6, RZ ;  /* 0x000000062f1a7c10 */ /* 0x000fc6000ff3e0ff */
[----:B------:R-:W0:Y:S01]  /*1210*/  FRND.FTZ.CEIL R45, R40 ;  /* 0x00000028002d7307 */ /* 0x000e220000219000 */
[----:B------:R-:W-:-:S05]  /*1220*/  LEA.HI.X.SX32 R27, R47, UR7, 0x1, P1 ;  /* 0x000000072f1b7c11 */ /* 0x000fca00088f0eff */
[----:B0-----:R1:W-:Y:S04]  /*1230*/  STG.E desc[UR8][R26.64], R45 ;  /* 0x0000002d1a007986 */ /* 0x0013e8000c101908 */
.L_x_160:
[----:B------:R-:W-:Y:S05]  /*1240*/  BSYNC B0 ;  /* 0x0000000000007941 */ /* 0x000fea0003800000 */
.L_x_159:
[----:B------:R-:W-:Y:S01]  /*1250*/  FFMA.FTZ R40, R32, R33, 1.1641532182693481445e-10 ;  /* 0x2f00000020287423 */ /* 0x000fe20000010021 */
[----:B------:R-:W-:Y:S06]  /*1260*/  @P0 BRA `(.L_x_161) ;  /* 0x00000000002c0947 */ /* 0x000fec0003800000 */
[----:B01----:R-:W0:Y:S01]  /*1270*/  MUFU.LG2 R27, R43 ;  /* 0x0000002b001b7308 */ /* 0x003e220000000c00 */
        /* <DEDUP_REMOVED lines=10> */
.L_x_161:
        /* <DEDUP_REMOVED lines=11> */
        .weak           $__internal_9_$__cuda_sm20_div_s64
        .type           $__internal_9_$__cuda_sm20_div_s64,@function
        .size           $__internal_9_$__cuda_sm20_div_s64,(.L_x_666 - $__internal_9_$__cuda_sm20_div_s64)
$__internal_9_$__cuda_sm20_div_s64:
[----:B------:R-:W-:Y:S02]  /*13d0*/  UMOV UR5, URZ ;  /* 0x0000003f00057c82 */ /* 0x000fe40008000000 */
[----:B------:R-:W0:Y:S08]  /*13e0*/  I2F.U64.RP R29, UR4 ;  /* 0x00000004001d7d12 */ /* 0x000e300008309000 */
[----:B0-----:R-:W0:Y:S02]  /*13f0*/  MUFU.RCP R29, R29 ;  /* 0x0000001d001d7308 */ /* 0x001e240000001000 */
[----:B0-----:R-:W-:-:S06]  /*1400*/  VIADD R26, R29, 0x1ffffffe ;  /* 0x1ffffffe1d1a7836 */ /* 0x001fcc0000000000 */
[----:B------:R-:W0:Y:S02]  /*1410*/  F2I.U64.TRUNC R26, R26 ;  /* 0x0000001a001a7311 */ /* 0x000e24000020d800 */
[----:B0-----:R-:W-:-:S04]  /*1420*/  IMAD.WIDE.U32 R24, R26, UR4, RZ ;  /* 0x000000041a187c25 */ /* 0x001fc8000f8e00ff */
[----:B------:R-:W-:Y:S01]  /*1430*/  IMAD R25, R27, UR4, R25 ;  /* 0x000000041b197c24 */ /* 0x000fe2000f8e0219 */
[----:B------:R-:W-:-:S04]  /*1440*/  IADD3 R31, P0, RZ, -R24, RZ ;  /* 0x80000018ff1f7210 */ /* 0x000fc80007f1e0ff */
[----:B------:R-:W-:Y:S01]  /*1450*/  IADD3.X R33, RZ, ~R25, RZ, P0, !PT ;  /* 0x80000019ff217210 */ /* 0x000fe200007fe4ff */
[----:B------:R-:W-:-:S04]  /*1460*/  IMAD.HI.U32 R24, R26, R31, RZ ;  /* 0x0000001f1a187227 */ /* 0x000fc800078e00ff */
[----:B------:R-:W-:Y:S02]  /*1470*/  IMAD.MOV.U32 R25, RZ, RZ, R26 ;  /* 0x000000ffff197224 */ /* 0x000fe400078e001a */
[-C--:B------:R-:W-:Y:S02]  /*1480*/  IMAD R37, R27, R33.reuse, RZ ;  /* 0x000000211b257224 */ /* 0x080fe400078e02ff */
[----:B------:R-:W-:-:S04]  /*1490*/  IMAD.WIDE.U32 R24, P0, R26, R33, R24 ;  /* 0x000000211a187225 */ /* 0x000fc80007800018 */
[----:B------:R-:W-:-:S04]  /*14a0*/  IMAD.HI.U32 R33, R27, R33, RZ ;  /* 0x000000211b217227 */ /* 0x000fc800078e00ff */
[----:B------:R-:W-:-:S05]  /*14b0*/  IMAD.HI.U32 R24, P1, R27, R31, R24 ;  /* 0x0000001f1b187227 */ /* 0x000fca0007820018 */
[----:B------:R-:W-:Y:S02]  /*14c0*/  IADD3 R25, P2, R37, R24, RZ ;  /* 0x0000001825197210 */ /* 0x000fe40007f5e0ff */
[----:B------:R-:W-:-:S03]  /*14d0*/  IADD3.X R24, R33, R27, RZ, P0, !PT ;  /* 0x0000001b21187210 */ /* 0x000fc600007fe4ff */
        /* <DEDUP_REMOVED lines=57> */
[----:B------:R-:W-:Y:S06]  /*1870*/  RET.REL.NODEC R24 `(_ZN2at6native63_GLOBAL__N__7310b794_30_DistributionGeometricKernel_cu_fa6e70a443distribution_elementwise_grid_stride_kernelIfLi4EZNS0_9templates4cuda21uniform_and_transformIffPNS_17CUDAGeneratorImplEZZZNS4_16geometric_kernelIS7_EEvRNS_18TensorIteratorBaseEdT_ENKUlvE_clEvENKUlvE5_clEvEUlfE_EEvSA_T1_T2_EUlP24curandStatePhilox4_32_10E0_ZNS1_27distribution_nullary_kernelIff6float4S7_SJ_SE_EEvSA_SG_RKT3_T4_EUlifE_EEvlNS_15PhiloxCudaStateESF_SG_) ;  /* 0xffffffe418e07950 */ /* 0x000fec0003c3ffff */
.L_x_163:
        /* <DEDUP_REMOVED lines=16> */
.L_x_666:


//--------------------- .text._ZN2at6native63_GLOBAL__N__7310b794_30_DistributionGeometricKernel_cu_fa6e70a443distribution_elementwise_grid_stride_kernelIfLi4EZNS0_9templates4cuda21uniform_and_transformIffPNS_17CUDAGeneratorImplEZZZNS4_16geometric_kernelIS7_EEvRNS_18TensorIteratorBaseEdT_ENKUlvE_clEvENKUlvE5_clEvEUlfE_EEvSA_T1_T2_EUlP24curandStatePhilox4_32_10E_ZNS1_27distribution_nullary_kernelIff7double2S7_SJ_SE_EEvSA_SG_RKT3_T4_EUlifE0_EEvlNS_15PhiloxCudaStateESF_SG_ --------------------------
	.section	.text._ZN2at6native63_GLOBAL__N__7310b794_30_DistributionGeometricKernel_cu_fa6e70a443distribution_elementwise_grid_stride_kernelIfLi4EZNS0_9templates4cuda21uniform_and_transformIffPNS_17CUDAGeneratorImplEZZZNS4_16geometric_kernelIS7_EEvRNS_18TensorIteratorBaseEdT_ENKUlvE_clEvENKUlvE5_clEvEUlfE_EEvSA_T1_T2_EUlP24curandStatePhilox4_32_10E_ZNS1_27distribution_nullary_kernelIff7double2S7_SJ_SE_EEvSA_SG_RKT3_T4_EUlifE0_EEvlNS_15PhiloxCudaStateESF_SG_,"ax",@progbits
	.align	128
.text._ZN2at6native63_GLOBAL__N__7310b794_30_DistributionGeometricKernel_cu_fa6e70a443distribution_elementwise_grid_stride_kernelIfLi4EZNS0_9templates4cuda21uniform_and_transformIffPNS_17CUDAGeneratorImplEZZZNS4_16geometric_kernelIS7_EEvRNS_18TensorIteratorBaseEdT_ENKUlvE_clEvENKUlvE5_clEvEUlfE_EEvSA_T1_T2_EUlP24curandStatePhilox4_32_10E_ZNS1_27distribution_nullary_kernelIff7double2S7_SJ_SE_EEvSA_SG_RKT3_T4_EUlifE0_EEvlNS_15PhiloxCudaStateESF_SG_:
        .type           _ZN2at6native63_GLOBAL__N__7310b794_30_DistributionGeometricKernel_cu_fa6e70a443distribution_elementwise_grid_stride_kernelIfLi4EZNS0_9templates4cuda21uniform_and_transformIffPNS_17CUDAGeneratorImplEZZZNS4_16geometric_kernelIS7_EEvRNS_18TensorIteratorBaseEdT_ENKUlvE_clEvENKUlvE5_clEvEUlfE_EEvSA_T1_T2_EUlP24curandStatePhilox4_32_10E_ZNS1_27distribution_nullary_kernelIff7double2S7_SJ_SE_EEvSA_SG_RKT3_T4_EUlifE0_EEvlNS_15PhiloxCudaStateESF_SG_,@function
        .size           _ZN2at6native63_GLOBAL__N__7310b794_30_DistributionGeometricKernel_cu_fa6e70a443distribution_elementwise_grid_stride_kernelIfLi4EZNS0_9templates4cuda21uniform_and_transformIffPNS_17CUDAGeneratorImplEZZZNS4_16geometric_kernelIS7_EEvRNS_18TensorIteratorBaseEdT_ENKUlvE_clEvENKUlvE5_clEvEUlfE_EEvSA_T1_T2_EUlP24curandStatePhilox4_32_10E_ZNS1_27distribution_nullary_kernelIff7double2S7_SJ_SE_EEvSA_SG_RKT3_T4_EUlifE0_EEvlNS_15PhiloxCudaStateESF_SG_,(.L_x_668 - _ZN2at6native63_GLOBAL__N__7310b794_30_DistributionGeometricKernel_cu_fa6e70a443distribution_elementwise_grid_stride_kernelIfLi4EZNS0_9templates4cuda21uniform_and_transformIffPNS_17CUDAGeneratorImplEZZZNS4_16geometric_kernelIS7_EEvRNS_18TensorIteratorBaseEdT_ENKUlvE_clEvENKUlvE5_clEvEUlfE_EEvSA_T1_T2_EUlP24curandStatePhilox4_32_10E_ZNS1_27distribution_nullary_kernelIff7double2S7_SJ_SE_EEvSA_SG_RKT3_T4_EUlifE0_EEvlNS_15PhiloxCudaStateESF_SG_)
        .other          _ZN2at6native63_GLOBAL__N__7310b794_30_DistributionGeometricKernel_cu_fa6e70a443distribution_elementwise_grid_stride_kernelIfLi4EZNS0_9templates4cuda21uniform_and_transformIffPNS_17CUDAGeneratorImplEZZZNS4_16geometric_kernelIS7_EEvRNS_18TensorIteratorBaseEdT_ENKUlvE_clEvENKUlvE5_clEvEUlfE_EEvSA_T1_T2_EUlP24curandStatePhilox4_32_10E_ZNS1_27distribution_nullary_kernelIff7double2S7_SJ_SE_EEvSA_SG_RKT3_T4_EUlifE0_EEvlNS_15PhiloxCudaStateESF_SG_,@"STO_CUDA_ENTRY STV_DEFAULT"
_ZN2at6native63_GLOBAL__N__7310b794_30_DistributionGeometricKernel_cu_fa6e70a443distribution_elementwise_grid_stride_kernelIfLi4EZNS0_9templates4cuda21uniform_and_transformIffPNS_17CUDAGeneratorImplEZZZNS4_16geometric_kernelIS7_EEvRNS_18TensorIteratorBaseEdT_ENKUlvE_clEvENKUlvE5_clEvEUlfE_EEvSA_T1_T2_EUlP24curandStatePhilox4_32_10E_ZNS1_27distribution_nullary_kernelIff7double2S7_SJ_SE_EEvSA_SG_RKT3_T4_EUlifE0_EEvlNS_15PhiloxCudaStateESF_SG_:
        /* <DEDUP_REMOVED lines=92> */
[----:B------:R-:W-:Y:S05]  /*05c0*/  CALL.REL.NOINC `($__internal_10_$__cuda_sm20_div_s64) ;  /* 0x0000004c00b87944 */ /* 0x000fea0003c00000 */
[----:B------:R-:W-:Y:S05]  /*05d0*/  BRA `(.L_x_165) ;  /* 0x0000000000587947 */ /* 0x000fea0003800000 */
.L_x_164:
        /* <DEDUP_REMOVED lines=22> */
.L_x_165:
        /* <DEDUP_REMOVED lines=82> */
[----:B------:R-:W-:-:S02]  /*0c60*/  FMUL.FTZ R34, R21, R23 ;  /* 0x0000001715227220 */ /* 0x000fc40000410000 */
[----:B------:R-:W1:Y:S03]  /*0c70*/  LDC.64 R20, c[0x0][0x210] ;  /* 0x00008400ff147b82 */ /* 0x000e660000000a00 */
[----:B------:R-:W2:Y:S08]  /*0c80*/  FRND.FTZ.CEIL R33, R33 ;  /* 0x0000002100217307 */ /* 0x000eb00000219000 */
[----:B0-----:R-:W3:Y:S02]  /*0c90*/  FRND.FTZ.CEIL R34, R34 ;  /* 0x0000002200227307 */ /* 0x001ee40000219000 */
.L_x_181:
        /* <DEDUP_REMOVED lines=13> */
.L_x_167:
[----:B------:R-:W-:Y:S05]  /*0d70*/  BSYNC B0 ;  /* 0x0000000000007941 */ /* 0x000fea0003800000 */
.L_x_166:
        /* <DEDUP_REMOVED lines=11> */
[----:B------:R-:W-:Y:S01]  /*0e30*/  IMAD.WIDE.U32 R36, R25, -0x2daee0ad, RZ ;  /* 0xd2511f5319247825 */ /* 0x000fe200078e00ff */
[----:B------:R-:W-:Y:S02]  /*0e40*/  LOP3.LUT R24, R27, R35, R4, 0x96, !PT ;  /* 0x000000231b187212 */ /* 0x000fe400078e9604 */
[C---:B------:R-:W-:Y:S01]  /*0e50*/  IADD3 R35, R18.reuse, -0x700cb87f, RZ ;  /* 0x8ff3478112237810 */ /* 0x040fe20007ffe0ff */
[----:B------:R-:W-:Y:S01]  /*0e60*/  VIADD R27, R18, 0x3c6ef372 ;  /* 0x3c6ef372121b7836 */ /* 0x000fe20000000000 */
[----:B------:R-:W-:Y:S01]  /*0e70*/  LOP3.LUT R23, R37, R26, R5, 0x96, !PT ;  /* 0x0000001a25177212 */ /* 0x000fe200078e9605 */
[----:B------:R-:W-:Y:S01]  /*0e80*/  IMAD.WIDE.U32 R24, R24, -0x326172a9, RZ ;  /* 0xcd9e8d5718187825 */ /* 0x000fe200078e00ff */
[----:B------:R-:W-:-:S04]  /*0e90*/  IADD3 R37, R18, -0x255992d5, RZ ;  /* 0xdaa66d2b12257810 */ /* 0x000fc80007ffe0ff */
        /* <DEDUP_REMOVED lines=28> */
[----:B------:R-:W-:Y:S02]  /*1060*/  VIADD R27, R18, 0xf1bbcdc8 ;  /* 0xf1bbcdc8121b7836 */ /* 0x000fe40000000000 */
[----:B------:R-:W-:Y:S02]  /*1070*/  IMAD R26, R12, -0x2daee0ad, RZ ;  /* 0xd2511f530c1a7824 */ /* 0x000fe400078e02ff */
[----:B------:R-:W-:Y:S01]  /*1080*/  IMAD.MOV.U32 R37, RZ, RZ, R40 ;  /* 0x000000ffff257224 */ /* 0x000fe200078e0028 */
[----:B------:R-:W-:Y:S01]  /*1090*/  LOP3.LUT R12, R25, R22, R27, 0x96, !PT ;  /* 0x00000016190c7212 */ /* 0x000fe200078e961b */
[----:B------:R-:W-:-:S04]  /*10a0*/  IMAD.WIDE.U32 R22, R23, -0x326172a9, RZ ;  /* 0xcd9e8d5717167825 */ /* 0x000fc800078e00ff */
[----:B------:R-:W-:Y:S01]  /*10b0*/  IMAD.HI.U32 R25, R12, -0x2daee0ad, RZ ;  /* 0xd2511f530c197827 */ /* 0x000fe200078e00ff */
[----:B------:R-:W-:-:S04]  /*10c0*/  LOP3.LUT R35, R23, R24, R35, 0x96, !PT ;  /* 0x0000001817237212 */ /* 0x000fc800078e9623 */
[----:B------:R-:W-:Y:S01]  /*10d0*/  LOP3.LUT R36, R25, R36, R15, 0x96, !PT ;  /* 0x0000002419247212 */ /* 0x000fe200078e960f */
[----:B------:R-:W-:Y:S01]  /*10e0*/  IMAD.MOV.U32 R25, RZ, RZ, R26 ;  /* 0x000000ffff197224 */ /* 0x000fe200078e001a */
        /* <DEDUP_REMOVED lines=15> */
.L_x_169:
[----:B------:R-:W-:Y:S01]  /*11e0*/  IMAD.MOV.U32 R37, RZ, RZ, R38 ;  /* 0x000000ffff257224 */ /* 0x000fe200078e0026 */
[----:B------:R-:W-:Y:S01]  /*11f0*/  MOV R41, R26 ;  /* 0x0000001a00297202 */ /* 0x000fe20000000f00 */
[----:B------:R-:W-:Y:S01]  /*1200*/  IMAD.MOV.U32 R25, RZ, RZ, R35 ;  /* 0x000000ffff197224 */ /* 0x000fe200078e0023 */
[----:B------:R-:W-:-:S07]  /*1210*/  MOV R24, R22 ;  /* 0x0000001600187202 */ /* 0x000fce0000000f00 */
.L_x_168:
        /* <DEDUP_REMOVED lines=11> */
[----:B------:R-:W-:Y:S02]  /*12d0*/  ISETP.NE.AND P0, PT, R32, RZ, PT ;  /* 0x000000ff2000720c */ /* 0x000fe40003f05270 */
[----:B------:R-:W-:Y:S01]  /*12e0*/  LOP3.LUT R26, R26, R37, RZ, 0x3c, !PT ;  /* 0x000000251a1a7212 */ /* 0x000fe200078e3cff */
[----:B------:R-:W-:-:S05]  /*12f0*/  IMAD.MOV.U32 R37, RZ, RZ, RZ ;  /* 0x000000ffff257224 */ /* 0x000fca00078e00ff */
[----:B------:R-:W0:Y:S02]  /*1300*/  I2F.F64.U64 R26, R26 ;  /* 0x0000001a001a7312 */ /* 0x000e240000301800 */
[----:B0-----:R-:W-:-:S03]  /*1310*/  DFMA R38, R26, R38, 5.5511151231257827021e-17 ;  /* 0x3c9000001a26742b */ /* 0x001fc60000000026 */
[----:B------:R-:W-:Y:S08]  /*1320*/  @!P0 BRA `(.L_x_172) ;  /* 0x0000000c00ac8947 */ /* 0x000ff00003800000 */
        /* <DEDUP_REMOVED lines=235> */
.L_x_172:
[----:B------:R-:W-:Y:S01]  /*21e0*/  FADD.FTZ R42, -R30, 1 ;  /* 0x3f8000001e2a7421 */ /* 0x000fe20000010100 */
[----:B------:R-:W-:Y:S01]  /*21f0*/  UMOV UR34, 0xf0000000 ;  /* 0xf000000000227882 */ /* 0x000fe20000000000 */
[----:B------:R-:W-:Y:S01]  /*2200*/  UMOV UR35, 0x380fffff ;  /* 0x380fffff00237882 */ /* 0x000fe20000000000 */
[----:B------:R-:W0:Y:S01]  /*2210*/  F2F.F32.F64 R40, R38 ;  /* 0x0000002600287310 */ /* 0x000e220000301000 */
[----:B------:R-:W-:Y:S01]  /*2220*/  DSETP.GEU.AND P0, PT, |R38|, UR34, PT ;  /* 0x0000002226007e2a */ /* 0x000fe2000bf0e200 */
[----:B------:R-:W-:-:S06]  /*2230*/  ULDC.64 UR34, c[0x0][0x3d0] ;  /* 0x0000f40000227ab9 */ /* 0x000fcc0000000a00 */
[----:B------:R-:W1:Y:S07]  /*2240*/  MUFU.LG2 R42, R42 ;  /* 0x0000002a002a7308 */ /* 0x000e6e0000000c00 */
[----:B0-----:R-:W-:-:S06]  /*2250*/  @!P0 FMUL R40, R40, 1.175494350822287508e-38 ;  /* 0x0080000028288820 */ /* 0x001fcc0000400000 */
[----:B------:R-:W0:Y:S01]  /*2260*/  MUFU.LG2 R40, R40 ;  /* 0x0000002800287308 */ /* 0x000e220000000c00 */
[----:B-1----:R-:W-:-:S07]  /*2270*/  FMUL.FTZ R43, R42, 0.69314718246459960938 ;  /* 0x3f3172182a2b7820 */ /* 0x002fce0000410000 */
[----:B------:R-:W1:Y:S01]  /*2280*/  MUFU.RCP R41, R43 ;  /* 0x0000002b00297308 */ /* 0x000e620000001000 */
[----:B0-----:R-:W-:-:S04]  /*2290*/  FMUL.FTZ R26, R40, 0.69314718246459960938 ;  /* 0x3f317218281a7820 */ /* 0x001fc80000410000 */
[----:B-1----:R-:W-:Y:S01]  /*22a0*/  FMUL.FTZ R41, R26, R41 ;  /* 0x000000291a297220 */ /* 0x002fe20000410000 */
[----:B------:R-:W-:-:S04]  /*22b0*/  IADD3 R26, P0, R37, UR34, RZ ;  /* 0x00000022251a7c10 */ /* 0x000fc8000ff1e0ff */
[----:B------:R-:W-:Y:S01]  /*22c0*/  IADD3.X R27, RZ, UR35, RZ, P0, !PT ;  /* 0x00000023ff1b7c10 */ /* 0x000fe200087fe4ff */
[----:B------:R-:W0:Y:S04]  /*22d0*/  FRND.FTZ.CEIL R41, R41 ;  /* 0x0000002900297307 */ /* 0x000e280000219000 */
[----:B0-----:R0:W-:Y:S04]  /*22e0*/  STG.E desc[UR58][R26.64], R41 ;  /* 0x000000291a007986 */ /* 0x0011e8000c10193a */
.L_x_171:
[----:B------:R-:W-:Y:S05]  /*22f0*/  BSYNC B0 ;  /* 0x0000000000007941 */ /* 0x000fea0003800000 */
.L_x_170:
        /* <DEDUP_REMOVED lines=8> */
[----:B------:R-:W-:Y:S02]  /*2380*/  ISETP.NE.AND P0, PT, R32, RZ, PT ;  /* 0x000000ff2000720c */ /* 0x000fe40003f05270 */
[----:B------:R-:W-:-:S11]  /*2390*/  MOV R37, RZ ;  /* 0x000000ff00257202 */ /* 0x000fd60000000f00 */
[----:B------:R-:W-:Y:S05]  /*23a0*/  @!P0 BRA `(.L_x_175) ;  /* 0x0000000c00b08947 */ /* 0x000fea0003800000 */
[----:B------:R-:W-:Y:S01]  /*23b0*/  HFMA2.MMA R26, -RZ, RZ, 0, 0 ;  /* 0x00000000ff1a7435 */ /* 0x000fe200000001ff */
[----:B------:R-:W-:Y:S01]  /*23c0*/  ULDC UR34, c[0x0][0xc] ;  /* 0x0000030000227ab9 */ /* 0x000fe20000000800 */
[----:B------:R-:W-:Y:S01]  /*23d0*/  ISETP.NE.AND P0, PT, R32, 0x1, PT ;  /* 0x000000012000780c */ /* 0x000fe20003f05270 */
[----:B------:R-:W-:-:S07]  /*23e0*/  IMAD R27, R0, UR34, R13 ;  /* 0x00000022001b7c24 */ /* 0x000fce000f8e020d */
        /* <DEDUP_REMOVED lines=232> */
.L_x_175:
        /* <DEDUP_REMOVED lines=16> */
[----:B0-----:R0:W-:Y:S02]  /*3370*/  STG.E desc[UR58][R24.64], R27 ;  /* 0x0000001b18007986 */ /* 0x0011e4000c10193a */
.L_x_174:
[----:B------:R-:W-:Y:S05]  /*3380*/  BSYNC B0 ;  /* 0x0000000000007941 */ /* 0x000fea0003800000 */
.L_x_173:
        /* <DEDUP_REMOVED lines=255> */
.L_x_178:
[----:B------:R-:W-:Y:S02]  /*4380*/  ULDC.64 UR34, c[0x0][0x3d0] ;  /* 0x0000f40000227ab9 */ /* 0x000fe40000000a00 */
[----:B------:R-:W-:-:S05]  /*4390*/  IADD3 R26, P0, R26, UR34, RZ ;  /* 0x000000221a1a7c10 */ /* 0x000fca000ff1e0ff */
[----:B------:R-:W-:-:S05]  /*43a0*/  IMAD.X R27, RZ, RZ, UR35, P0 ;  /* 0x00000023ff1b7e24 */ /* 0x000fca00080e06ff */
[----:B--2---:R0:W-:Y:S03]  /*43b0*/  STG.E desc[UR58][R26.64], R33 ;  /* 0x000000211a007986 */ /* 0x0041e6000c10193a */
.L_x_177:
[----:B------:R-:W-:Y:S05]  /*43c0*/  BSYNC B0 ;  /* 0x0000000000007941 */ /* 0x000fea0003800000 */
.L_x_176:
        /* <DEDUP_REMOVED lines=255> */
.L_x_180:
[----:B------:R-:W-:Y:S02]  /*53c0*/  ULDC.64 UR34, c[0x0][0x3d0] ;  /* 0x0000f40000227ab9 */ /* 0x000fe40000000a00 */
[----:B------:R-:W-:-:S04]  /*53d0*/  IADD3 R26, P0, R26, UR34, RZ ;  /* 0x000000221a1a7c10 */ /* 0x000fc8000ff1e0ff */
[----:B------:R-:W-:-:S05]  /*53e0*/  IADD3.X R27, RZ, UR35, RZ, P0, !PT ;  /* 0x00000023ff1b7c10 */ /* 0x000fca00087fe4ff */
[----:B---3--:R1:W-:Y:S04]  /*53f0*/  STG.E desc[UR58][R26.64], R34 ;  /* 0x000000221a007986 */ /* 0x0083e8000c10193a */
.L_x_179:
        /* <DEDUP_REMOVED lines=11> */
        .weak           $__internal_10_$__cuda_sm20_div_s64
        .type           $__internal_10_$__cuda_sm20_div_s64,@function
        .size           $__internal_10_$__cuda_sm20_div_s64,(.L_x_668 - $__internal_10_$__cuda_sm20_div_s64)
$__internal_10_$__cuda_sm20_div_s64:
        /* <DEDUP_REMOVED lines=74> */
[----:B------:R-:W-:Y:S06]  /*5950*/  RET.REL.NODEC R28 `(_ZN2at6native63_GLOBAL__N__7310b794_30_DistributionGeometricKernel_cu_fa6e70a443distribution_elementwise_grid_stride_kernelIfLi4EZNS0_9templates4cuda21uniform_and_transformIffPNS_17CUDAGeneratorImplEZZZNS4_16geometric_kernelIS7_EEvRNS_18TensorIteratorBaseEdT_ENKUlvE_clEvENKUlvE5_clEvEUlfE_EEvSA_T1_T2_EUlP24curandStatePhilox4_32_10E_ZNS1_27distribution_nullary_kernelIff7double2S7_SJ_SE_EEvSA_SG_RKT3_T4_EUlifE0_EEvlNS_15PhiloxCudaStateESF_SG_) ;  /* 0xffffffa41ca87950 */ /* 0x000fec0003c3ffff */
.L_x_182:
        /* <DEDUP_REMOVED lines=10> */
.L_x_668:


//--------------------- .text._ZN2at6native63_GLOBAL__N__7310b794_30_DistributionGeometricKernel_cu_fa6e70a443distribution_elementwise_grid_stride_kernelIfLi4EZNS0_9templates4cuda21uniform_and_transformIffPNS_17CUDAGeneratorImplEZZZNS4_16geometric_kernelIS7_EEvRNS_18TensorIteratorBaseEdT_ENKUlvE_clEvENKUlvE5_clEvEUlfE_EEvSA_T1_T2_EUlP24curandStatePhilox4_32_10E_ZNS1_27distribution_nullary_kernelIff7double2S7_SJ_SE_EEvSA_SG_RKT3_T4_EUlifE_EEvlNS_15PhiloxCudaStateESF_SG_ --------------------------
	.section	.text._ZN2at6native63_GLOBAL__N__7310b794_30_DistributionGeometricKernel_cu_fa6e70a443distribution_elementwise_grid_stride_kernelIfLi4EZNS0_9templates4cuda21uniform_and_transformIffPNS_17CUDAGeneratorImplEZZZNS4_16geometric_kernelIS7_EEvRNS_18TensorIteratorBaseEdT_ENKUlvE_clEvENKUlvE5_clEvEUlfE_EEvSA_T1_T2_EUlP24curandStatePhilox4_32_10E_ZNS1_27distribution_nullary_kernelIff7double2S7_SJ_SE_EEvSA_SG_RKT3_T4_EUlifE_EEvlNS_15PhiloxCudaStateESF_SG_,"ax",@progbits
	.align	128
.text._ZN2at6native63_GLOBAL__N__7310b794_30_DistributionGeometricKernel_cu_fa6e70a443distribution_elementwise_grid_stride_kernelIfLi4EZNS0_9templates4cuda21uniform_and_transformIffPNS_17CUDAGeneratorImplEZZZNS4_16geometric_kernelIS7_EEvRNS_18TensorIteratorBaseEdT_ENKUlvE_clEvENKUlvE5_clEvEUlfE_EEvSA_T1_T2_EUlP24curandStatePhilox4_32_10E_ZNS1_27distribution_nullary_kernelIff7double2S7_SJ_SE_EEvSA_SG_RKT3_T4_EUlifE_EEvlNS_15PhiloxCudaStateESF_SG_:
        .type           _ZN2at6native63_GLOBAL__N__7310b794_30_DistributionGeometricKernel_cu_fa6e70a443distribution_elementwise_grid_stride_kernelIfLi4EZNS0_9templates4cuda21uniform_and_transformIffPNS_17CUDAGeneratorImplEZZZNS4_16geometric_kernelIS7_EEvRNS_18TensorIteratorBaseEdT_ENKUlvE_clEvENKUlvE5_clEvEUlfE_EEvSA_T1_T2_EUlP24curandStatePhilox4_32_10E_ZNS1_27distribution_nullary_kernelIff7double2S7_SJ_SE_EEvSA_SG_RKT3_T4_EUlifE_EEvlNS_15PhiloxCudaStateESF_SG_,@function
        .size           _ZN2at6native63_GLOBAL__N__7310b794_30_DistributionGeometricKernel_cu_fa6e70a443distribution_elementwise_grid_stride_kernelIfLi4EZNS0_9templates4cuda21uniform_and_transformIffPNS_17CUDAGeneratorImplEZZZNS4_16geometric_kernelIS7_EEvRNS_18TensorIteratorBaseEdT_ENKUlvE_clEvENKUlvE5_clEvEUlfE_EEvSA_T1_T2_EUlP24curandStatePhilox4_32_10E_ZNS1_27distribution_nullary_kernelIff7double2S7_SJ_SE_EEvSA_SG_RKT3_T4_EUlifE_EEvlNS_15PhiloxCudaStateESF_SG_,(.L_x_670 - _ZN2at6native63_GLOBAL__N__7310b794_30_DistributionGeometricKernel_cu_fa6e70a443distribution_elementwise_grid_stride_kernelIfLi4EZNS0_9templates4cuda21uniform_and_transformIffPNS_17CUDAGeneratorImplEZZZNS4_16geometric_kernelIS7_EEvRNS_18TensorIteratorBaseEdT_ENKUlvE_clEvENKUlvE5_clEvEUlfE_EEvSA_T1_T2_EUlP24curandStatePhilox4_32_10E_ZNS1_27distribution_nullary_kernelIff7double2S7_SJ_SE_EEvSA_SG_RKT3_T4_EUlifE_EEvlNS_15PhiloxCudaStateESF_SG_)
        .other          _ZN2at6native63_GLOBAL__N__7310b794_30_DistributionGeometricKernel_cu_fa6e70a443distribution_elementwise_grid_stride_kernelIfLi4EZNS0_9templates4cuda21uniform_and_transformIffPNS_17CUDAGeneratorImplEZZZNS4_16geometric_kernelIS7_EEvRNS_18TensorIteratorBaseEdT_ENKUlvE_clEvENKUlvE5_clEvEUlfE_EEvSA_T1_T2_EUlP24curandStatePhilox4_32_10E_ZNS1_27distribution_nullary_kernelIff7double2S7_SJ_SE_EEvSA_SG_RKT3_T4_EUlifE_EEvlNS_15PhiloxCudaStateESF_SG_,@"STO_CUDA_ENTRY STV_DEFAULT"
_ZN2at6native63_GLOBAL__N__7310b794_30_DistributionGeometricKernel_cu_fa6e70a443distribution_elementwise_grid_stride_kernelIfLi4EZNS0_9templates4cuda21uniform_and_transformIffPNS_17CUDAGeneratorImplEZZZNS4_16geometric_kernelIS7_EEvRNS_18TensorIteratorBaseEdT_ENKUlvE_clEvENKUlvE5_clEvEUlfE_EEvSA_T1_T2_EUlP24curandStatePhilox4_32_10E_ZNS1_27distribution_nullary_kernelIff7double2S7_SJ_SE_EEvSA_SG_RKT3_T4_EUlifE_EEvlNS_15PhiloxCudaStateESF_SG_:
        /* <DEDUP_REMOVED lines=8> */
[----:B------:R-:W2:Y:S01]  /*0080*/  LDC R5, c[0x0][RZ] ;  /* 0x00000000ff057b82 */ /* 0x000ea20000000800 */
[----:B------:R-:W-:Y:S01]  /*0090*/  IMAD.MOV.U32 R29, RZ, RZ, RZ ;  /* 0x000000ffff1d7224 */ /* 0x000fe200078e00ff */
[----:B------:R-:W-:Y:S01]  /*00a0*/  ULDC.64 UR6, c[0x0][0x210] ;  /* 0x0000840000067ab9 */ /* 0x000fe20000000a00 */
[----:B0-----:R-:W-:-:S05]  /*00b0*/  @P0 IMAD.MOV.U32 R36, RZ, RZ, R24 ;  /* 0x000000ffff240224 */ /* 0x001fca00078e0018 */
[----:B------:R-:W0:Y:S01]  /*00c0*/  @P0 LDC R7, c[0x0][0x228] ;  /* 0x00008a00ff070b82 */ /* 0x000e220000000800 */
[----:B-1----:R-:W0:Y:S01]  /*00d0*/  @P0 LDG.E.64 R2, desc[UR8][R36.64] ;  /* 0x0000000824020981 */ /* 0x002e22000c1e1b00 */
[----:B------:R-:W-:Y:S01]  /*00e0*/  IMAD.U32 R44, RZ, RZ, UR4 ;  /* 0x00000004ff2c7e24 */ /* 0x000fe2000f8e00ff */
[----:B------:R-:W-:-:S06]  /*00f0*/  MOV R45, UR5 ;  /* 0x00000005002d7c02 */ /* 0x000fcc0008000f00 */
[----:B------:R-:W3:Y:S01]  /*0100*/  @P0 LDG.E.64 R44, desc[UR8][R44.64] ;  /* 0x000000082c2c0981 */ /* 0x000ee2000c1e1b00 */
[----:B------:R-:W2:Y:S01]  /*0110*/  S2UR UR4, SR_CTAID.X ;  /* 0x00000000000479c3 */ /* 0x000ea20000002500 */
[----:B------:R-:W-:-:S04]  /*0120*/  UIADD3 UR6, UP0, UR6, -0x1, URZ ;  /* 0xffffffff06067890 */ /* 0x000fc8000ff1e03f */
[----:B------:R-:W-:Y:S01]  /*0130*/  UIADD3.X UR7, UR7, -0x1, URZ, UP0, !UPT ;  /* 0xffffffff07077890 */ /* 0x000fe200087fe43f */
[----:B--2---:R-:W-:-:S04]  /*0140*/  IMAD.WIDE.U32 R28, R5, UR4, R28 ;  /* 0x00000004051c7c25 */ /* 0x004fc8000f8e001c */
[----:B------:R-:W-:Y:S01]  /*0150*/  IMAD.WIDE.U32 R4, R28, -0x326172a9, RZ ;  /* 0xcd9e8d571c047825 */ /* 0x000fe200078e00ff */
[----:B0-----:R-:W-:-:S05]  /*0160*/  @P0 IADD3 R24, P1, R2, R7, RZ ;  /* 0x0000000702180210 */ /* 0x001fca0007f3e0ff */
[----:B------:R-:W-:Y:S01]  /*0170*/  @P0 IMAD.X R37, RZ, RZ, R3, P1 ;  /* 0x000000ffff250224 */ /* 0x000fe200008e0603 */
[----:B------:R-:W-:Y:S02]  /*0180*/  ISETP.NE.U32.AND P0, PT, RZ, UR7, PT ;  /* 0x00000007ff007c0c */ /* 0x000fe4000bf05070 */
[----:B---3--:R-:W-:Y:S02]  /*0190*/  IADD3 R0, R45, -0x4498517b, RZ ;  /* 0xbb67ae852d007810 */ /* 0x008fe40007ffe0ff */
[--C-:B------:R-:W-:Y:S02]  /*01a0*/  SHF.R.U64 R2, R24, 0x2, R37.reuse ;  /* 0x0000000218027819 */ /* 0x100fe40000001225 */
[----:B------:R-:W-:-:S03]  /*01b0*/  SHF.R.U32.HI R7, RZ, 0x2, R37 ;  /* 0x00000002ff077819 */ /* 0x000fc60000011625 */
[----:B------:R-:W-:Y:S01]  /*01c0*/  IMAD.WIDE.U32 R2, R2, -0x2daee0ad, RZ ;  /* 0xd2511f5302027825 */ /* 0x000fe200078e00ff */
[----:B------:R-:W-:-:S03]  /*01d0*/  LOP3.LUT R6, R5, R7, R44, 0x96, !PT ;  /* 0x0000000705067212 */ /* 0x000fc600078e962c */
[----:B------:R-:W-:Y:S01]  /*01e0*/  VIADD R5, R44, 0x3c6ef372 ;  /* 0x3c6ef3722c057836 */ /* 0x000fe20000000000 */
[----:B------:R-:W-:Y:S01]  /*01f0*/  LOP3.LUT R8, R45, R3, R29, 0x96, !PT ;  /* 0x000000032d087212 */ /* 0x000fe200078e961d */
[----:B------:R-:W-:-:S04]  /*0200*/  IMAD.WIDE.U32 R6, R6, -0x2daee0ad, RZ ;  /* 0xd2511f5306067825 */ /* 0x000fc800078e00ff */
[----:B------:R-:W-:Y:S01]  /*0210*/  IMAD.WIDE.U32 R8, R8, -0x326172a9, RZ ;  /* 0xcd9e8d5708087825 */ /* 0x000fe200078e00ff */
[----:B------:R-:W-:Y:S02]  /*0220*/  LOP3.LUT R12, R7, R2, R0, 0x96, !PT ;  /* 0x00000002070c7212 */ /* 0x000fe400078e9600 */
[----:B------:R-:W-:Y:S01]  /*0230*/  IADD3 R2, R45, 0x76cf5d0a, RZ ;  /* 0x76cf5d0a2d027810 */ /* 0x000fe20007ffe0ff */
[----:B------:R-:W-:Y:S02]  /*0240*/  VIADD R3, R44, 0x9e3779b9 ;  /* 0x9e3779b92c037836 */ /* 0x000fe40000000000 */
[----:B------:R-:W-:-:S03]  /*0250*/  IMAD.WIDE.U32 R12, R12, -0x326172a9, RZ ;  /* 0xcd9e8d570c0c7825 */ /* 0x000fc600078e00ff */
[----:B------:R-:W-:Y:S01]  /*0260*/  LOP3.LUT R3, R9, R3, R4, 0x96, !PT ;  /* 0x0000000309037212 */ /* 0x000fe200078e9604 */
[C---:B------:R-:W-:Y:S01]  /*0270*/  VIADD R4, R44.reuse, 0xdaa66d2b ;  /* 0xdaa66d2b2c047836 */ /* 0x040fe20000000000 */
[----:B------:R-:W-:Y:S01]  /*0280*/  LOP3.LUT R8, R13, R8, R5, 0x96, !PT ;  /* 0x000000080d087212 */ /* 0x000fe200078e9605 */
[----:B------:R-:W-:Y:S01]  /*0290*/  VIADD R7, R45, 0xa9066899 ;  /* 0xa90668992d077836 */ /* 0x000fe20000000000 */
[----:B------:R-:W-:Y:S01]  /*02a0*/  IADD3 R5, R44, 0x78dde6e4, RZ ;  /* 0x78dde6e42c057810 */ /* 0x000fe20007ffe0ff */
[----:B------:R-:W-:-:S04]  /*02b0*/  IMAD.WIDE.U32 R10, R3, -0x2daee0ad, RZ ;  /* 0xd2511f53030a7825 */ /* 0x000fc800078e00ff */
[----:B------:R-:W-:Y:S01]  /*02c0*/  IMAD.WIDE.U32 R8, R8, -0x2daee0ad, RZ ;  /* 0xd2511f5308087825 */ /* 0x000fe200078e00ff */
[----:B------:R-:W-:-:S03]  /*02d0*/  LOP3.LUT R14, R11, R6, R2, 0x96, !PT ;  /* 0x000000060b0e7212 */ /* 0x000fc600078e9602 */
[----:B------:R-:W-:Y:S02]  /*02e0*/  VIADD R3, R45, 0x32370b8f ;  /* 0x32370b8f2d037836 */ /* 0x000fe40000000000 */
[----:B------:R-:W-:-:S03]  /*02f0*/  IMAD.WIDE.U32 R14, R14, -0x326172a9, RZ ;  /* 0xcd9e8d570e0e7825 */ /* 0x000fc600078e00ff */
[----:B------:R-:W-:Y:S01]  /*0300*/  LOP3.LUT R16, R9, R10, R3, 0x96, !PT ;  /* 0x0000000a09107212 */ /* 0x000fe200078e9603 */
[----:B------:R-:W-:Y:S01]  /*0310*/  VIADD R6, R45, 0xed9eba14 ;  /* 0xed9eba142d067836 */ /* 0x000fe20000000000 */
[----:B------:R-:W-:Y:S01]  /*0320*/  LOP3.LUT R10, R15, R12, R4, 0x96, !PT ;  /* 0x0000000c0f0a7212 */ /* 0x000fe200078e9604 */
[----:B------:R-:W-:Y:S02]  /*0330*/  VIADD R9, R44, 0xb54cda56 ;  /* 0xb54cda562c097836 */ /* 0x000fe40000000000 */
[----:B------:R-:W-:-:S04]  /*0340*/  IMAD.WIDE.U32 R16, R16, -0x326172a9, RZ ;  /* 0xcd9e8d5710107825 */ /* 0x000fc800078e00ff */
[----:B------:R-:W-:Y:S01]  /*0350*/  IMAD.WIDE.U32 R10, R10, -0x2daee0ad, RZ ;  /* 0xd2511f530a0a7825 */ /* 0x000fe200078e00ff */
[----:B------:R-:W-:-:S04]  /*0360*/  LOP3.LUT R12, R17, R14, R5, 0x96, !PT ;  /* 0x0000000e110c7212 */ /* 0x000fc800078e9605 */
[----:B------:R-:W-:Y:S01]  /*0370*/  LOP3.LUT R18, R11, R8, R6, 0x96, !PT ;  /* 0x000000080b127212 */ /* 0x000fe200078e9606 */
[----:B------:R-:W-:Y:S01]  /*0380*/  IMAD.WIDE.U32 R12, R12, -0x2daee0ad, RZ ;  /* 0xd2511f530c0c7825 */ /* 0x000fe200078e00ff */
[----:B------:R-:W-:Y:S02]  /*0390*/  IADD3 R8, R44, 0x1715609d, RZ ;  /* 0x1715609d2c087810 */ /* 0x000fe40007ffe0ff */
[----:B------:R-:W-:Y:S01]  /*03a0*/  IADD3 R11, R45, 0x1fd5c5a3, RZ ;  /* 0x1fd5c5a32d0b7810 */ /* 0x000fe20007ffe0ff */
[----:B------:R-:W-:Y:S01]  /*03b0*/  IMAD.WIDE.U32 R18, R18, -0x326172a9, RZ ;  /* 0xcd9e8d5712127825 */ /* 0x000fe200078e00ff */
[----:B------:R-:W-:-:S03]  /*03c0*/  LOP3.LUT R14, R13, R10, R7, 0x96, !PT ;  /* 0x0000000a0d0e7212 */ /* 0x000fc600078e9607 */
[----:B------:R-:W-:Y:S01]  /*03d0*/  VIADD R10, R45, 0x646e171e ;  /* 0x646e171e2d0a7836 */ /* 0x000fe20000000000 */
        /* <DEDUP_REMOVED lines=8> */
[----:B------:R-:W-:-:S03]  /*0460*/  LOP3.LUT R20, R17, R20, R11, 0x96, !PT ;  /* 0x0000001411147212 */ /* 0x000fc600078e960b */
[----:B------:R-:W-:Y:S02]  /*0470*/  VIADD R12, R44, 0x5384540f ;  /* 0x5384540f2c0c7836 */ /* 0x000fe40000000000 */
[----:B------:R-:W-:-:S03]  /*0480*/  IMAD.WIDE.U32 R20, R20, -0x326172a9, RZ ;  /* 0xcd9e8d5714147825 */ /* 0x000fc600078e00ff */
[----:B------:R-:W-:Y:S01]  /*0490*/  LOP3.LUT R22, R19, R14, R12, 0x96, !PT ;  /* 0x0000000e13167212 */ /* 0x000fe200078e960c */
[----:B------:R-:W-:Y:S01]  /*04a0*/  VIADD R19, R44, 0x8ff34781 ;  /* 0x8ff347812c137836 */ /* 0x000fe20000000000 */
[----:B------:R-:W-:Y:S01]  /*04b0*/  IADD3 R14, R45, -0x24c28bd8, RZ ;  /* 0xdb3d74282d0e7810 */ /* 0x000fe20007ffe0ff */
[----:B------:R-:W-:Y:S01]  /*04c0*/  IMAD.MOV.U32 R17, RZ, RZ, R29 ;  /* 0x000000ffff117224 */ /* 0x000fe200078e001d */
[----:B------:R-:W-:Y:S01]  /*04d0*/  LOP3.LUT R15, R21, R18, R13, 0x96, !PT ;  /* 0x00000012150f7212 */ /* 0x000fe200078e960d */
[----:B------:R-:W-:Y:S01]  /*04e0*/  IMAD.WIDE.U32 R22, R22, -0x2daee0ad, RZ ;  /* 0xd2511f5316167825 */ /* 0x000fe200078e00ff */
[----:B------:R-:W-:-:S03]  /*04f0*/  IADD3 R18, R45, -0x695add53, RZ ;  /* 0x96a522ad2d127810 */ /* 0x000fc60007ffe0ff */
[----:B------:R-:W-:Y:S01]  /*0500*/  IMAD.HI.U32 R43, R15, -0x2daee0ad, RZ ;  /* 0xd2511f530f2b7827 */ /* 0x000fe200078e00ff */
[----:B------:R-:W-:-:S03]  /*0510*/  LOP3.LUT R27, R23, R16, R14, 0x96, !PT ;  /* 0x00000010171b7212 */ /* 0x000fc600078e960e */
[----:B------:R-:W-:Y:S01]  /*0520*/  IMAD.MOV.U32 R16, RZ, RZ, R28 ;  /* 0x000000ffff107224 */ /* 0x000fe200078e001c */
[----:B------:R-:W-:Y:S01]  /*0530*/  LOP3.LUT R43, R43, R22, R18, 0x96, !PT ;  /* 0x000000162b2b7212 */ /* 0x000fe200078e9612 */
[----:B------:R-:W-:-:S05]  /*0540*/  IMAD.HI.U32 R25, R27, -0x326172a9, RZ ;  /* 0xcd9e8d571b197827 */ /* 0x000fca00078e00ff */
[----:B------:R-:W-:Y:S01]  /*0550*/  LOP3.LUT R25, R25, R20, R19, 0x96, !PT ;  /* 0x0000001419197212 */ /* 0x000fe200078e9613 */
[----:B------:R-:W-:Y:S06]  /*0560*/  @!P0 BRA `(.L_x_183) ;  /* 0x0000000000248947 */ /* 0x000fec0003800000 */
[----:B------:R-:W-:Y:S01]  /*0570*/  ULDC UR4, c[0x0][0x0] ;  /* 0x0000000000047ab9 */ /* 0x000fe20000000800 */
[----:B------:R-:W-:Y:S01]  /*0580*/  ULDC UR5, c[0x0][0xc] ;  /* 0x0000030000057ab9 */ /* 0x000fe20000000800 */
[----:B------:R-:W-:Y:S01]  /*0590*/  MOV R26, 0x5d0 ;  /* 0x000005d0001a7802 */ /* 0x000fe20000000f00 */
[----:B------:R-:W-:-:S04]  /*05a0*/  UIMAD UR4, UR4, UR5, URZ ;  /* 0x00000005040472a4 */ /* 0x000fc8000f8e023f */
[----:B------:R-:W-:-:S12]  /*05b0*/  USHF.L.U32 UR4, UR4, 0x2, URZ ;  /* 0x0000000204047899 */ /* 0x000fd8000800063f */
[----:B------:R-:W-:Y:S05]  /*05c0*/  CALL.REL.NOINC `($__internal_11_$__cuda_sm20_div_s64) ;  /* 0x0000000c00987944 */ /* 0x000fea0003c00000 */
[----:B------:R-:W-:Y:S01]  /*05d0*/  IMAD.MOV.U32 R20, RZ, RZ, R22 ;  /* 0x000000ffff147224 */ /* 0x000fe200078e0016 */
[----:B------:R-:W-:Y:S01]  /*05e0*/  MOV R21, R23 ;  /* 0x0000001700157202 */ /* 0x000fe20000000f00 */
[----:B------:R-:W-:Y:S06]  /*05f0*/  BRA `(.L_x_184) ;  /* 0x00000000005c7947 */ /* 0x000fec0003800000 */
.L_x_183:
        /* <DEDUP_REMOVED lines=20> */
[----:B------:R-:W-:-:S12]  /*0740*/  HFMA2.MMA R21, -RZ, RZ, 0, 0 ;  /* 0x00000000ff157435 */ /* 0x000fd800000001ff */
[----:B------:R-:W-:Y:S01]  /*0750*/  @P1 VIADD R20, R20, 0x1 ;  /* 0x0000000114141836 */ /* 0x000fe20000000000 */
[----:B------:R-:W-:-:S07]  /*0760*/  @!P2 LOP3.LUT R20, RZ, R22, RZ, 0x33, !PT ;  /* 0x00000016ff14a212 */ /* 0x000fce00078e33ff */
.L_x_184:
        /* <DEDUP_REMOVED lines=24> */
[----:B------:R-:W-:Y:S01]  /*08f0*/  ULDC UR5, c[0x0][0x240] ;  /* 0x0000900000057ab9 */ /* 0x000fe20000000800 */
[----:B------:R-:W1:Y:S08]  /*0900*/  MUFU.LG2 R20, R0 ;  /* 0x0000000000147308 */ /* 0x000e700000000c00 */
[----:B------:R-:W2:Y:S03]  /*0910*/  MUFU.LG2 R26, R0 ;  /* 0x00000000001a7308 */ /* 0x000ea60000000c00 */
[----:B0-----:R-:W-:-:S04]  /*0920*/  @!P0 FMUL R22, R22, 1.175494350822287508e-38 ;  /* 0x0080000016168820 */ /* 0x001fc80000400000 */
[----:B------:R-:W-:Y:S01]  /*0930*/  FADD.FTZ R22, -R22, 1 ;  /* 0x3f80000016167421 */ /* 0x000fe20000010100 */
[----:B-1----:R-:W-:Y:S02]  /*0940*/  FMUL.FTZ R23, R20, 0.69314718246459960938 ;  /* 0x3f31721814177820 */ /* 0x002fe40000410000 */
[----:B------:R-:W0:Y:S03]  /*0950*/  LDC.64 R20, c[0x0][0x210] ;  /* 0x00008400ff147b82 */ /* 0x000e260000000a00 */
[----:B------:R-:W1:Y:S01]  /*0960*/  MUFU.LG2 R22, R22 ;  /* 0x0000001600167308 */ /* 0x000e620000000c00 */
[----:B--2---:R-:W-:Y:S01]  /*0970*/  FMUL.FTZ R26, R26, 0.69314718246459960938 ;  /* 0x3f3172181a1a7820 */ /* 0x004fe20000410000 */
[----:B-1----:R-:W-:-:S06]  /*0980*/  FMUL.FTZ R32, R22, 0.69314718246459960938 ;  /* 0x3f31721816207820 */ /* 0x002fcc0000410000 */
[----:B------:R-:W1:Y:S02]  /*0990*/  MUFU.RCP R34, R32 ;  /* 0x0000002000227308 */ /* 0x000e640000001000 */
[-C--:B-1----:R-:W-:Y:S01]  /*09a0*/  FMUL.FTZ R23, R23, R34.reuse ;  /* 0x0000002217177220 */ /* 0x082fe20000410000 */
[----:B------:R-:W-:-:S05]  /*09b0*/  FMUL.FTZ R26, R26, R34 ;  /* 0x000000221a1a7220 */ /* 0x000fca0000410000 */
[----:B------:R1:W2:Y:S08]  /*09c0*/  FRND.FTZ.CEIL R33, R23 ;  /* 0x0000001700217307 */ /* 0x0002b00000219000 */
[----:B0-----:R1:W3:Y:S02]  /*09d0*/  FRND.FTZ.CEIL R34, R26 ;  /* 0x0000001a00227307 */ /* 0x0012e40000219000 */
.L_x_193:
[----:B------:R-:W-:Y:S01]  /*09e0*/  IADD3 R36, R36, 0x1, RZ ;  /* 0x0000000124247810 */ /* 0x000fe20007ffe0ff */
[----:B------:R-:W-:Y:S03]  /*09f0*/  BSSY B0, `(.L_x_185) ;  /* 0x000000c000007945 */ /* 0x000fe60003800000 */
[C---:B------:R-:W-:Y:S01]  /*0a00*/  ISETP.NE.AND P0, PT, R36.reuse, RZ, PT ;  /* 0x000000ff2400720c */ /* 0x040fe20003f05270 */
[----:B-1----:R-:W-:-:S12]  /*0a10*/  IMAD.HI.U32 R23, R36, -0x2daee0ad, RZ ;  /* 0xd2511f5324177827 */ /* 0x002fd800078e00ff */
        /* <DEDUP_REMOVED lines=9> */
.L_x_186:
[----:B------:R-:W-:Y:S05]  /*0ab0*/  BSYNC B0 ;  /* 0x0000000000007941 */ /* 0x000fea0003800000 */
.L_x_185:
        /* <DEDUP_REMOVED lines=41> */
[----:B------:R-:W-:Y:S02]  /*0d50*/  MOV R41, R27 ;  /* 0x0000001b00297202 */ /* 0x000fe40000000f00 */
        /* <DEDUP_REMOVED lines=15> */
[----:B------:R-:W-:Y:S01]  /*0e50*/  @P0 IMAD.MOV.U32 R41, RZ, RZ, R25 ;  /* 0x000000ffff290224 */ /* 0x000fe200078e0019 */
[----:B------:R-:W-:Y:S01]  /*0e60*/  @P0 MOV R26, R27 ;  /* 0x0000001b001a0202 */ /* 0x000fe20000000f00 */
[----:B------:R-:W-:Y:S02]  /*0e70*/  @P0 IMAD.MOV.U32 R40, RZ, RZ, R43 ;  /* 0x000000ffff280224 */ /* 0x000fe400078e002b */
[----:B------:R-:W-:Y:S01]  /*0e80*/  @P0 IMAD.MOV.U32 R42, RZ, RZ, R24 ;  /* 0x000000ffff2a0224 */ /* 0x000fe200078e0018 */
[----:B------:R-:W-:Y:S06]  /*0e90*/  BRA `(.L_x_187) ;  /* 0x0000000000107947 */ /* 0x000fec0003800000 */
.L_x_188:
[----:B------:R-:W-:Y:S01]  /*0ea0*/  MOV R41, R43 ;  /* 0x0000002b00297202 */ /* 0x000fe20000000f00 */
[----:B------:R-:W-:Y:S01]  /*0eb0*/  IMAD.MOV.U32 R26, RZ, RZ, R24 ;  /* 0x000000ffff1a7224 */ /* 0x000fe200078e0018 */
[----:B------:R-:W-:Y:S01]  /*0ec0*/  MOV R42, R22 ;  /* 0x00000016002a7202 */ /* 0x000fe20000000f00 */
[----:B------:R-:W-:-:S07]  /*0ed0*/  IMAD.MOV.U32 R40, RZ, RZ, R38 ;  /* 0x000000ffff287224 */ /* 0x000fce00078e0026 */
.L_x_187:
[----:B------:R-:W-:Y:S01]  /*0ee0*/  ISETP.GE.U32.AND P0, PT, R16, R20, PT ;  /* 0x000000141000720c */ /* 0x000fe20003f06070 */
[----:B------:R-:W-:Y:S01]  /*0ef0*/  BSSY B0, `(.L_x_189) ;  /* 0x0000017000007945 */ /* 0x000fe20003800000 */
[----:B------:R-:W-:Y:S02]  /*0f00*/  IMAD.MOV.U32 R24, RZ, RZ, 0x0 ;  /* 0x00000000ff187424 */ /* 0x000fe400078e00ff */
[----:B------:R-:W-:Y:S01]  /*0f10*/  ISETP.GE.AND.EX P0, PT, R17, R21, PT, P0 ;  /* 0x000000151100720c */ /* 0x000fe20003f06300 */
[----:B------:R-:W-:-:S12]  /*0f20*/  IMAD.MOV.U32 R25, RZ, RZ, 0x3ca00000 ;  /* 0x3ca00000ff197424 */ /* 0x000fd800078e00ff */
[----:B------:R-:W-:Y:S05]  /*0f30*/  @P0 BRA `(.L_x_190) ;  /* 0x0000000000480947 */ /* 0x000fea0003800000 */
[----:B------:R-:W-:Y:S01]  /*0f40*/  IMAD.WIDE.U32 R26, R26, 0x200000, RZ ;  /* 0x002000001a1a7825 */ /* 0x000fe200078e00ff */
[----:B------:R-:W-:Y:S01]  /*0f50*/  UMOV UR10, 0xf0000000 ;  /* 0xf0000000000a7882 */ /* 0x000fe20000000000 */
[----:B------:R-:W-:Y:S01]  /*0f60*/  UMOV UR11, 0x380fffff ;  /* 0x380fffff000b7882 */ /* 0x000fe20000000000 */
[----:B------:R-:W-:Y:S01]  /*0f70*/  MUFU.RCP R48, R32 ;  /* 0x0000002000307308 */ /* 0x000fe20000001000 */
[----:B------:R-:W-:-:S07]  /*0f80*/  LOP3.LUT R26, R26, R41, RZ, 0x3c, !PT ;  /* 0x000000291a1a7212 */ /* 0x000fce00078e3cff */
[----:B------:R-:W0:Y:S02]  /*0f90*/  I2F.F64.U64 R46, R26 ;  /* 0x0000001a002e7312 */ /* 0x000e240000301800 */
[----:B0-----:R-:W-:-:S06]  /*0fa0*/  DFMA R46, R46, R24, 5.5511151231257827021e-17 ;  /* 0x3c9000002e2e742b */ /* 0x001fcc0000000018 */
[----:B------:R-:W0:Y:S02]  /*0fb0*/  F2F.F32.F64 R43, R46 ;  /* 0x0000002e002b7310 */ /* 0x000e240000301000 */
[----:B------:R-:W-:-:S14]  /*0fc0*/  DSETP.GEU.AND P0, PT, |R46|, UR10, PT ;  /* 0x0000000a2e007e2a */ /* 0x000fdc000bf0e200 */
[----:B0-----:R-:W-:-:S06]  /*0fd0*/  @!P0 FMUL R43, R43, 1.175494350822287508e-38 ;  /* 0x008000002b2b8820 */ /* 0x001fcc0000400000 */
[----:B------:R-:W0:Y:S02]  /*0fe0*/  MUFU.LG2 R43, R43 ;  /* 0x0000002b002b7308 */ /* 0x000e240000000c00 */
[----:B0-----:R-:W-:-:S04]  /*0ff0*/  FMUL.FTZ R41, R43, 0.69314718246459960938 ;  /* 0x3f3172182b297820 */ /* 0x001fc80000410000 */
[----:B------:R-:W-:Y:S01]  /*1000*/  FMUL.FTZ R48, R41, R48 ;  /* 0x0000003029307220 */ /* 0x000fe20000410000 */
[----:B------:R-:W-:-:S03]  /*1010*/  IMAD R41, R16, UR5, RZ ;  /* 0x0000000510297c24 */ /* 0x000fc6000f8e02ff */
[----:B------:R-:W0:Y:S02]  /*1020*/  FRND.FTZ.CEIL R49, R48 ;  /* 0x0000003000317307 */ /* 0x000e240000219000 */
[----:B------:R-:W-:-:S04]  /*1030*/  IADD3 R26, P0, R41, UR6, RZ ;  /* 0x00000006291a7c10 */ /* 0x000fc8000ff1e0ff */
[----:B------:R-:W-:-:S05]  /*1040*/  LEA.HI.X.SX32 R27, R41, UR7, 0x1, P0 ;  /* 0x00000007291b7c11 */ /* 0x000fca00080f0eff */
[----:B0-----:R0:W-:Y:S04]  /*1050*/  STG.E desc[UR8][R26.64], R49 ;  /* 0x000000311a007986 */ /* 0x0011e8000c101908 */
.L_x_190:
[----:B------:R-:W-:Y:S05]  /*1060*/  BSYNC B0 ;  /* 0x0000000000007941 */ /* 0x000fea0003800000 */
.L_x_189:
        /* <DEDUP_REMOVED lines=9> */
[----:B------:R-:W-:Y:S02]  /*1100*/  ISETP.GE.U32.AND P0, PT, R43, R20, PT ;  /* 0x000000142b00720c */ /* 0x000fe40003f06070 */
[----:B------:R-:W-:-:S04]  /*1110*/  IADD3.X R40, RZ, R17, RZ, P1, !PT ;  /* 0x00000011ff287210 */ /* 0x000fc80000ffe4ff */
        /* <DEDUP_REMOVED lines=12> */
[----:B------:R-:W-:-:S03]  /*11e0*/  IADD3 R26, P0, R43, UR6, RZ ;  /* 0x000000062b1a7c10 */ /* 0x000fc6000ff1e0ff */
[----:B------:R-:W0:Y:S01]  /*11f0*/  FRND.FTZ.CEIL R47, R42 ;  /* 0x0000002a002f7307 */ /* 0x000e220000219000 */
[----:B------:R-:W-:-:S05]  /*1200*/  LEA.HI.X.SX32 R27, R43, UR7, 0x1, P0 ;  /* 0x000000072b1b7c11 */ /* 0x000fca00080f0eff */
[----:B0-----:R0:W-:Y:S04]  /*1210*/  STG.E desc[UR8][R26.64], R47 ;  /* 0x0000002f1a007986 */ /* 0x0011e8000c101908 */
.L_x_192:
[----:B------:R-:W-:Y:S05]  /*1220*/  BSYNC B0 ;  /* 0x0000000000007941 */ /* 0x000fea0003800000 */
.L_x_191:
[C---:B------:R-:W-:Y:S01]  /*1230*/  LEA R23, P1, R41.reuse, R16, 0x1 ;  /* 0x0000001029177211 */ /* 0x040fe200078208ff */
[----:B------:R-:W-:Y:S01]  /*1240*/  IMAD R43, R41, 0x3, RZ ;  /* 0x00000003292b7824 */ /* 0x000fe200078e02ff */
[----:B------:R-:W-:Y:S05]  /*1250*/  WARPSYNC.ALL ;  /* 0x0000000000007948 */ /* 0x000fea0003800000 */
[----:B0-----:R-:W-:Y:S01]  /*1260*/  IMAD.X R26, RZ, RZ, R17, P1 ;  /* 0x000000ffff1a7224 */ /* 0x001fe200008e0611 */
[----:B------:R-:W-:Y:S02]  /*1270*/  ISETP.GE.U32.AND P0, PT, R23, R20, PT ;  /* 0x000000141700720c */ /* 0x000fe40003f06070 */
[----:B------:R-:W-:-:S02]  /*1280*/  IADD3 R43, P2, R43, R16, RZ ;  /* 0x000000102b2b7210 */ /* 0x000fc40007f5e0ff */
[----:B------:R-:W-:Y:S02]  /*1290*/  ISETP.GE.AND.EX P0, PT, R26, R21, PT, P0 ;  /* 0x000000151a00720c */ /* 0x000fe40003f06300 */
[----:B------:R-:W-:Y:S02]  /*12a0*/  IADD3.X R24, RZ, R17, RZ, P2, !PT ;  /* 0x00000011ff187210 */ /* 0x000fe400017fe4ff */
[----:B------:R-:W-:-:S04]  /*12b0*/  ISETP.GE.U32.AND P1, PT, R43, R20, PT ;  /* 0x000000142b00720c */ /* 0x000fc80003f26070 */
[----:B------:R-:W-:-:S05]  /*12c0*/  ISETP.GE.AND.EX P1, PT, R24, R21, PT, P1 ;  /* 0x000000151800720c */ /* 0x000fca0003f26310 */
[----:B------:R-:W0:Y:S08]  /*12d0*/  @!P0 LDC R40, c[0x0][0x240] ;  /* 0x00009000ff288b82 */ /* 0x000e300000000800 */
[----:B------:R-:W1:Y:S08]  /*12e0*/  @!P0 LDC.64 R24, c[0x0][0x238] ;  /* 0x00008e00ff188b82 */ /* 0x000e700000000a00 */
[----:B------:R-:W4:Y:S01]  /*12f0*/  @!P1 LDC R42, c[0x0][0x240] ;  /* 0x00009000ff2a9b82 */ /* 0x000f220000000800 */
[----:B0-----:R-:W-:-:S07]  /*1300*/  @!P0 IMAD R40, R23, R40, RZ ;  /* 0x0000002817288224 */ /* 0x001fce00078e02ff */
[----:B------:R-:W0:Y:S01]  /*1310*/  @!P1 LDC.64 R26, c[0x0][0x238] ;  /* 0x00008e00ff1a9b82 */ /* 0x000e220000000a00 */
[----:B-1----:R-:W-:-:S04]  /*1320*/  @!P0 IADD3 R24, P2, R40, R24, RZ ;  /* 0x0000001828188210 */ /* 0x002fc80007f5e0ff */
[----:B------:R-:W-:Y:S01]  /*1330*/  @!P0 LEA.HI.X.SX32 R25, R40, R25, 0x1, P2 ;  /* 0x0000001928198211 */ /* 0x000fe200010f0eff */
[----:B----4-:R-:W-:-:S04]  /*1340*/  @!P1 IMAD R42, R43, R42, RZ ;  /* 0x0000002a2b2a9224 */ /* 0x010fc800078e02ff */
[----:B--2---:R1:W-:Y:S01]  /*1350*/  @!P0 STG.E desc[UR8][R24.64], R33 ;  /* 0x0000002118008986 */ /* 0x0043e2000c101908 */
[----:B------:R-:W-:Y:S02]  /*1360*/  LEA R16, P0, R41, R16, 0x2 ;  /* 0x0000001029107211 */ /* 0x000fe400078010ff */
[----:B------:R-:W-:-:S03]  /*1370*/  MOV R43, R39 ;  /* 0x00000027002b7202 */ /* 0x000fc60000000f00 */
[----:B------:R-:W-:Y:S01]  /*1380*/  IMAD.X R17, RZ, RZ, R17, P0 ;  /* 0x000000ffff117224 */ /* 0x000fe200000e0611 */
[----:B------:R-:W-:Y:S02]  /*1390*/  ISETP.GE.U32.AND P0, PT, R16, R31, PT ;  /* 0x0000001f1000720c */ /* 0x000fe40003f06070 */
[C---:B0-----:R-:W-:Y:S02]  /*13a0*/  @!P1 IADD3 R26, P3, R42.reuse, R26, RZ ;  /* 0x0000001a2a1a9210 */ /* 0x041fe40007f7e0ff */
[----:B------:R-:W-:Y:S01]  /*13b0*/  ISETP.GE.AND.EX P0, PT, R17, R30, PT, P0 ;  /* 0x0000001e1100720c */ /* 0x000fe20003f06300 */
[----:B-1----:R-:W-:Y:S01]  /*13c0*/  IMAD.MOV.U32 R25, RZ, RZ, R38 ;  /* 0x000000ffff197224 */ /* 0x002fe200078e0026 */
[----:B------:R-:W-:-:S05]  /*13d0*/  @!P1 LEA.HI.X.SX32 R27, R42, R27, 0x1, P3 ;  /* 0x0000001b2a1b9211 */ /* 0x000fca00018f0eff */
[----:B---3--:R0:W-:Y:S02]  /*13e0*/  @!P1 STG.E desc[UR8][R26.64], R34 ;  /* 0x000000221a009986 */ /* 0x0081e4000c101908 */
[----:B0-----:R-:W-:Y:S01]  /*13f0*/  MOV R27, R22 ;  /* 0x00000016001b7202 */ /* 0x001fe20000000f00 */
[----:B------:R-:W-:Y:S06]  /*1400*/  BAR.SYNC.DEFER_BLOCKING 0x0 ;  /* 0x0000000000007b1d */ /* 0x000fec0000010000 */
[----:B------:R-:W-:Y:S05]  /*1410*/  @!P0 BRA `(.L_x_193) ;  /* 0xfffffff400708947 */ /* 0x000fea000383ffff */
[----:B------:R-:W-:Y:S05]  /*1420*/  EXIT ;  /* 0x000000000000794d */ /* 0x000fea0003800000 */
        .weak           $__internal_11_$__cuda_sm20_div_s64
        .type           $__internal_11_$__cuda_sm20_div_s64,@function
        .size           $__internal_11_$__cuda_sm20_div_s64,(.L_x_670 - $__internal_11_$__cuda_sm20_div_s64)
$__internal_11_$__cuda_sm20_div_s64:
        /* <DEDUP_REMOVED lines=74> */
[----:B------:R-:W-:Y:S06]  /*18d0*/  RET.REL.NODEC R20 `(_ZN2at6native63_GLOBAL__N__7310b794_30_DistributionGeometricKernel_cu_fa6e70a443distribution_elementwise_grid_stride_kernelIfLi4EZNS0_9templates4cuda21uniform_and_transformIffPNS_17CUDAGeneratorImplEZZZNS4_16geometric_kernelIS7_EEvRNS_18TensorIteratorBaseEdT_ENKUlvE_clEvENKUlvE5_clEvEUlfE_EEvSA_T1_T2_EUlP24curandStatePhilox4_32_10E_ZNS1_27distribution_nullary_kernelIff7double2S7_SJ_SE_EEvSA_SG_RKT3_T4_EUlifE_EEvlNS_15PhiloxCudaStateESF_SG_) ;  /* 0xffffffe414c87950 */ /* 0x000fec0003c3ffff */
.L_x_194:
        /* <DEDUP_REMOVED lines=10> */
.L_x_670:


//--------------------- .text._ZN2at6native63_GLOBAL__N__7310b794_30_DistributionGeometricKernel_cu_fa6e70a443distribution_elementwise_grid_stride_kernelIdLi2EZNS0_9templates4cuda21uniform_and_transformIddPNS_17CUDAGeneratorImplEZZZNS4_16geometric_kernelIS7_EEvRNS_18TensorIteratorBaseEdT_ENKUlvE_clEvENKUlvE4_clEvEUldE_EEvSA_T1_T2_EUlP24curandStatePhilox4_32_10E0_ZNS1_27distribution_nullary_kernelIdd6float4S7_SJ_SE_EEvSA_SG_RKT3_T4_EUlidE0_EEvlNS_15PhiloxCudaStateESF_SG_ --------------------------
	.section	.text._ZN2at6native63_GLOBAL__N__7310b794_30_DistributionGeometricKernel_cu_fa6e70a443distribution_elementwise_grid_stride_kernelIdLi2EZNS0_9templates4cuda21uniform_and_transformIddPNS_17CUDAGeneratorImplEZZZNS4_16geometric_kernelIS7_EEvRNS_18TensorIteratorBaseEdT_ENKUlvE_clEvENKUlvE4_clEvEUldE_EEvSA_T1_T2_EUlP24curandStatePhilox4_32_10E0_ZNS1_27distribution_nullary_kernelIdd6float4S7_SJ_SE_EEvSA_SG_RKT3_T4_EUlidE0_EEvlNS_15PhiloxCudaStateESF_SG_,"ax",@progbits
	.align	128
.text._ZN2at6native63_GLOBAL__N__7310b794_30_DistributionGeometricKernel_cu_fa6e70a443distribution_elementwise_grid_stride_kernelIdLi2EZNS0_9templates4cuda21uniform_and_transformIddPNS_17CUDAGeneratorImplEZZZNS4_16geometric_kernelIS7_EEvRNS_18TensorIteratorBaseEdT_ENKUlvE_clEvENKUlvE4_clEvEUldE_EEvSA_T1_T2_EUlP24curandStatePhilox4_32_10E0_ZNS1_27distribution_nullary_kernelIdd6float4S7_SJ_SE_EEvSA_SG_RKT3_T4_EUlidE0_EEvlNS_15PhiloxCudaStateESF_SG_:
        .type           _ZN2at6native63_GLOBAL__N__7310b794_30_DistributionGeometricKernel_cu_fa6e70a443distribution_elementwise_grid_stride_kernelIdLi2EZNS0_9templates4cuda21uniform_and_transformIddPNS_17CUDAGeneratorImplEZZZNS4_16geometric_kernelIS7_EEvRNS_18TensorIteratorBaseEdT_ENKUlvE_clEvENKUlvE4_clEvEUldE_EEvSA_T1_T2_EUlP24curandStatePhilox4_32_10E0_ZNS1_27distribution_nullary_kernelIdd6float4S7_SJ_SE_EEvSA_SG_RKT3_T4_EUlidE0_EEvlNS_15PhiloxCudaStateESF_SG_,@function
        .size           _ZN2at6native63_GLOBAL__N__7310b794_30_DistributionGeometricKernel_cu_fa6e70a443distribution_elementwise_grid_stride_kernelIdLi2EZNS0_9templates4cuda21uniform_and_transformIddPNS_17CUDAGeneratorImplEZZZNS4_16geometric_kernelIS7_EEvRNS_18TensorIteratorBaseEdT_ENKUlvE_clEvENKUlvE4_clEvEUldE_EEvSA_T1_T2_EUlP24curandStatePhilox4_32_10E0_ZNS1_27distribution_nullary_kernelIdd6float4S7_SJ_SE_EEvSA_SG_RKT3_T4_EUlidE0_EEvlNS_15PhiloxCudaStateESF_SG_,(.L_x_672 - _ZN2at6native63_GLOBAL__N__7310b794_30_DistributionGeometricKernel_cu_fa6e70a443distribution_elementwise_grid_stride_kernelIdLi2EZNS0_9templates4cuda21uniform_and_transformIddPNS_17CUDAGeneratorImplEZZZNS4_16geometric_kernelIS7_EEvRNS_18TensorIteratorBaseEdT_ENKUlvE_clEvENKUlvE4_clEvEUldE_EEvSA_T1_T2_EUlP24curandStatePhilox4_32_10E0_ZNS1_27distribution_nullary_kernelIdd6float4S7_SJ_SE_EEvSA_SG_RKT3_T4_EUlidE0_EEvlNS_15PhiloxCudaStateESF_SG_)
        .other          _ZN2at6native63_GLOBAL__N__7310b794_30_DistributionGeometricKernel_cu_fa6e70a443distribution_elementwise_grid_stride_kernelIdLi2EZNS0_9templates4cuda21uniform_and_transformIddPNS_17CUDAGeneratorImplEZZZNS4_16geometric_kernelIS7_EEvRNS_18TensorIteratorBaseEdT_ENKUlvE_clEvENKUlvE4_clEvEUldE_EEvSA_T1_T2_EUlP24curandStatePhilox4_32_10E0_ZNS1_27distribution_nullary_kernelIdd6float4S7_SJ_SE_EEvSA_SG_RKT3_T4_EUlidE0_EEvlNS_15PhiloxCudaStateESF_SG_,@"STO_CUDA_ENTRY STV_DEFAULT"
_ZN2at6native63_GLOBAL__N__7310b794_30_DistributionGeometricKernel_cu_fa6e70a443distribution_elementwise_grid_stride_kernelIdLi2EZNS0_9templates4cuda21uniform_and_transformIddPNS_17CUDAGeneratorImplEZZZNS4_16geometric_kernelIS7_EEvRNS_18TensorIteratorBaseEdT_ENKUlvE_clEvENKUlvE4_clEvEUldE_EEvSA_T1_T2_EUlP24curandStatePhilox4_32_10E0_ZNS1_27distribution_nullary_kernelIdd6float4S7_SJ_SE_EEvSA_SG_RKT3_T4_EUlidE0_EEvlNS_15PhiloxCudaStateESF_SG_:
        /* <DEDUP_REMOVED lines=9> */
[----:B0-----:R-:W-:Y:S02]  /*0090*/  @P0 IMAD.MOV.U32 R2, RZ, RZ, R4 ;  /* 0x000000ffff020224 */ /* 0x001fe400078e0004 */
[----:B-1----:R-:W-:-:S06]  /*00a0*/  @P0 IMAD.MOV.U32 R3, RZ, RZ, R5 ;  /* 0x000000ffff030224 */ /* 0x002fcc00078e0005 */
[----:B------:R-:W3:Y:S01]  /*00b0*/  @P0 LDG.E.64 R2, desc[UR60][R2.64] ;  /* 0x0000003c02020981 */ /* 0x000ee2000c1e1b00 */
[----:B------:R-:W-:Y:S01]  /*00c0*/  MOV R28, UR4 ;  /* 0x00000004001c7c02 */ /* 0x000fe20008000f00 */
[----:B------:R-:W-:-:S06]  /*00d0*/  IMAD.U32 R29, RZ, RZ, UR5 ;  /* 0x00000005ff1d7e24 */ /* 0x000fcc000f8e00ff */
[----:B------:R-:W4:Y:S01]  /*00e0*/  @P0 LDG.E.64 R28, desc[UR60][R28.64] ;  /* 0x0000003c1c1c0981 */ /* 0x000f22000c1e1b00 */
[----:B------:R-:W2:Y:S08]  /*00f0*/  S2UR UR4, SR_CTAID.X ;  /* 0x00000000000479c3 */ /* 0x000eb00000002500 */
[----:B------:R-:W2:Y:S01]  /*0100*/  LDC R0, c[0x0][RZ] ;  /* 0x00000000ff007b82 */ /* 0x000ea20000000800 */
[----:B---3--:R-:W-:Y:S01]  /*0110*/  @P0 IADD3 R4, P1, R2, R7, RZ ;  /* 0x0000000702040210 */ /* 0x008fe20007f3e0ff */
[----:B------:R-:W-:-:S03]  /*0120*/  IMAD.MOV.U32 R7, RZ, RZ, RZ ;  /* 0x000000ffff077224 */ /* 0x000fc600078e00ff */
[----:B------:R-:W-:Y:S01]  /*0130*/  @P0 IADD3.X R5, RZ, R3, RZ, P1, !PT ;  /* 0x00000003ff050210 */ /* 0x000fe20000ffe4ff */
[----:B--2---:R-:W-:Y:S01]  /*0140*/  IMAD.WIDE.U32 R6, R0, UR4, R6 ;  /* 0x0000000400067c25 */ /* 0x004fe2000f8e0006 */
[----:B------:R-:W-:Y:S02]  /*0150*/  ULDC.64 UR4, c[0x0][0x210] ;  /* 0x0000840000047ab9 */ /* 0x000fe40000000a00 */
[--C-:B------:R-:W-:Y:S01]  /*0160*/  SHF.R.U64 R50, R4, 0x2, R5.reuse ;  /* 0x0000000204327819 */ /* 0x100fe20000001205 */
[C---:B----4-:R-:W-:Y:S01]  /*0170*/  VIADD R48, R29.reuse, 0xbb67ae85 ;  /* 0xbb67ae851d307836 */ /* 0x050fe20000000000 */
[----:B------:R-:W-:Y:S01]  /*0180*/  SHF.R.U32.HI R49, RZ, 0x2, R5 ;  /* 0x00000002ff317819 */ /* 0x000fe20000011605 */
[----:B------:R-:W-:Y:S01]  /*0190*/  IMAD.WIDE.U32 R8, R6, -0x326172a9, RZ ;  /* 0xcd9e8d5706087825 */ /* 0x000fe200078e00ff */
[----:B------:R-:W-:Y:S01]  /*01a0*/  IADD3 R5, R28, 0x3c6ef372, RZ ;  /* 0x3c6ef3721c057810 */ /* 0x000fe20007ffe0ff */
[----:B------:R-:W-:Y:S01]  /*01b0*/  UIADD3 UR4, UP0, UR4, -0x1, URZ ;  /* 0xffffffff04047890 */ /* 0x000fe2000ff1e03f */
[----:B------:R-:W-:Y:S01]  /*01c0*/  IADD3 R16, R29, -0x56f99767, RZ ;  /* 0xa90668991d107810 */ /* 0x000fe20007ffe0ff */
[----:B------:R-:W-:Y:S01]  /*01d0*/  IMAD.WIDE.U32 R2, R50, -0x2daee0ad, RZ ;  /* 0xd2511f5332027825 */ /* 0x000fe200078e00ff */
[----:B------:R-:W-:Y:S01]  /*01e0*/  LOP3.LUT R10, R9, R49, R28, 0x96, !PT ;  /* 0x00000031090a7212 */ /* 0x000fe200078e961c */
[----:B------:R-:W-:Y:S01]  /*01f0*/  UIADD3.X UR5, UR5, -0x1, URZ, UP0, !UPT ;  /* 0xffffffff05057890 */ /* 0x000fe200087fe43f */
[C---:B------:R-:W-:Y:S01]  /*0200*/  IADD3 R15, R29.reuse, 0x646e171e, RZ ;  /* 0x646e171e1d0f7810 */ /* 0x040fe20007ffe0ff */
[C---:B------:R-:W-:Y:S01]  /*0210*/  VIADD R47, R29.reuse, 0x76cf5d0a ;  /* 0x76cf5d0a1d2f7836 */ /* 0x040fe20000000000 */
[----:B------:R-:W-:Y:S01]  /*0220*/  LOP3.LUT R12, R29, R3, R7, 0x96, !PT ;  /* 0x000000031d0c7212 */ /* 0x000fe200078e9607 */
[----:B------:R-:W-:-:S02]  /*0230*/  IMAD.WIDE.U32 R10, R10, -0x2daee0ad, RZ ;  /* 0xd2511f530a0a7825 */ /* 0x000fc400078e00ff */
[----:B------:R-:W-:Y:S02]  /*0240*/  ISETP.NE.U32.AND P0, PT, RZ, UR5, PT ;  /* 0x00000005ff007c0c */ /* 0x000fe4000bf05070 */
[----:B------:R-:W-:Y:S01]  /*0250*/  IMAD.WIDE.U32 R12, R12, -0x326172a9, RZ ;  /* 0xcd9e8d570c0c7825 */ /* 0x000fe200078e00ff */
[----:B------:R-:W-:-:S03]  /*0260*/  LOP3.LUT R9, R11, R2, R48, 0x96, !PT ;  /* 0x000000020b097212 */ /* 0x000fc600078e9630 */
[----:B------:R-:W-:Y:S02]  /*0270*/  VIADD R3, R28, 0x9e3779b9 ;  /* 0x9e3779b91c037836 */ /* 0x000fe40000000000 */
[C---:B------:R-:W-:Y:S02]  /*0280*/  VIADD R46, R29.reuse, 0x32370b8f ;  /* 0x32370b8f1d2e7836 */ /* 0x040fe40000000000 */
[----:B------:R-:W-:Y:S01]  /*0290*/  VIADD R17, R29, 0xed9eba14 ;  /* 0xed9eba141d117836 */ /* 0x000fe20000000000 */
        /* <DEDUP_REMOVED lines=19> */
[C---:B------:R-:W-:Y:S02]  /*03d0*/  VIADD R3, R28.reuse, 0x1715609d ;  /* 0x1715609d1c037836 */ /* 0x040fe40000000000 */
[----:B------:R-:W-:-:S03]  /*03e0*/  VIADD R5, R28, 0xb54cda56 ;  /* 0xb54cda561c057836 */ /* 0x000fc60000000000 */
        /* <DEDUP_REMOVED lines=10> */
[----:B------:R-:W-:Y:S02]  /*0490*/  VIADD R3, R28, 0x5384540f ;  /* 0x5384540f1c037836 */ /* 0x000fe40000000000 */
[----:B------:R-:W-:-:S03]  /*04a0*/  IMAD.MOV.U32 R11, RZ, RZ, R6 ;  /* 0x000000ffff0b7224 */ /* 0x000fc600078e0006 */
[----:B------:R-:W-:Y:S01]  /*04b0*/  LOP3.LUT R44, R13, R8, R3, 0x96, !PT ;  /* 0x000000080d2c7212 */ /* 0x000fe200078e9603 */
[----:B------:R-:W-:Y:S01]  /*04c0*/  IMAD.WIDE.U32 R2, R2, -0x326172a9, RZ ;  /* 0xcd9e8d5702027825 */ /* 0x000fe200078e00ff */
[----:B------:R-:W-:-:S03]  /*04d0*/  MOV R8, R6 ;  /* 0x0000000600087202 */ /* 0x000fc60000000f00 */
[----:B------:R-:W-:Y:S01]  /*04e0*/  IMAD.WIDE.U32 R44, R44, -0x2daee0ad, RZ ;  /* 0xd2511f532c2c7825 */ /* 0x000fe200078e00ff */
[----:B------:R-:W-:-:S03]  /*04f0*/  LOP3.LUT R12, R3, R12, R5, 0x96, !PT ;  /* 0x0000000c030c7212 */ /* 0x000fc600078e9605 */
[----:B------:R-:W-:Y:S02]  /*0500*/  VIADD R13, R29, 0xdb3d7428 ;  /* 0xdb3d74281d0d7836 */ /* 0x000fe40000000000 */
[----:B------:R-:W-:-:S03]  /*0510*/  IMAD.HI.U32 R3, R12, -0x2daee0ad, RZ ;  /* 0xd2511f530c037827 */ /* 0x000fc600078e00ff */
[----:B------:R-:W-:Y:S01]  /*0520*/  LOP3.LUT R57, R45, R10, R13, 0x96, !PT ;  /* 0x0000000a2d397212 */ /* 0x000fe200078e960d */
[----:B------:R-:W-:Y:S01]  /*0530*/  VIADD R45, R28, 0x8ff34781 ;  /* 0x8ff347811c2d7836 */ /* 0x000fe20000000000 */
[----:B------:R-:W-:Y:S02]  /*0540*/  MOV R10, R7 ;  /* 0x00000007000a7202 */ /* 0x000fe40000000f00 */
[----:B------:R-:W-:Y:S01]  /*0550*/  LOP3.LUT R44, R3, R44, R9, 0x96, !PT ;  /* 0x0000002c032c7212 */ /* 0x000fe200078e9609 */
[----:B------:R-:W-:-:S05]  /*0560*/  IMAD.HI.U32 R5, R57, -0x326172a9, RZ ;  /* 0xcd9e8d5739057827 */ /* 0x000fca00078e00ff */
[----:B------:R-:W-:Y:S01]  /*0570*/  LOP3.LUT R45, R5, R2, R45, 0x96, !PT ;  /* 0x00000002052d7212 */ /* 0x000fe200078e962d */
[----:B------:R-:W-:Y:S06]  /*0580*/  @!P0 BRA `(.L_x_195) ;  /* 0x0000000000208947 */ /* 0x000fec0003800000 */
[----:B------:R-:W-:Y:S01]  /*0590*/  ULDC UR6, c[0x0][0xc] ;  /* 0x0000030000067ab9 */ /* 0x000fe20000000800 */
[----:B------:R-:W-:Y:S01]  /*05a0*/  MOV R6, 0x5e0 ;  /* 0x000005e000067802 */ /* 0x000fe20000000f00 */
[----:B------:R-:W-:-:S04]  /*05b0*/  IMAD R2, R0, UR6, RZ ;  /* 0x0000000600027c24 */ /* 0x000fc8000f8e02ff */
[----:B------:R-:W-:-:S07]  /*05c0*/  IMAD.SHL.U32 R2, R2, 0x2, RZ ;  /* 0x0000000202027824 */ /* 0x000fce00078e00ff */
[----:B------:R-:W-:Y:S05]  /*05d0*/  CALL.REL.NOINC `($__internal_13_$__cuda_sm20_div_s64) ;  /* 0x0000004c00e07944 */ /* 0x000fea0003c00000 */
[----:B------:R-:W-:Y:S01]  /*05e0*/  IMAD.MOV.U32 R2, RZ, RZ, R5 ;  /* 0x000000ffff027224 */ /* 0x000fe200078e0005 */
[----:B------:R-:W-:Y:S01]  /*05f0*/  MOV R3, R18 ;  /* 0x0000001200037202 */ /* 0x000fe20000000f00 */
[----:B------:R-:W-:Y:S06]  /*0600*/  BRA `(.L_x_196) ;  /* 0x0000000000587947 */ /* 0x000fec0003800000 */
.L_x_195:
        /* <DEDUP_REMOVED lines=12> */
[----:B------:R-:W-:Y:S01]  /*06d0*/  IMAD.HI.U32 R2, R3, UR4, RZ ;  /* 0x0000000403027c27 */ /* 0x000fe2000f8e00ff */
[----:B------:R-:W-:-:S03]  /*06e0*/  HFMA2.MMA R3, -RZ, RZ, 0, 0 ;  /* 0x00000000ff037435 */ /* 0x000fc600000001ff */
[----:B------:R-:W-:-:S04]  /*06f0*/  IMAD.MOV R18, RZ, RZ, -R2 ;  /* 0x000000ffff127224 */ /* 0x000fc800078e0a02 */
[----:B------:R-:W-:-:S05]  /*0700*/  IMAD R18, R5, R18, UR4 ;  /* 0x0000000405127e24 */ /* 0x000fca000f8e0212 */
[----:B------:R-:W-:-:S13]  /*0710*/  ISETP.GE.U32.AND P0, PT, R18, R5, PT ;  /* 0x000000051200720c */ /* 0x000fda0003f06070 */
[----:B------:R-:W-:Y:S01]  /*0720*/  @P0 IADD3 R18, -R5, R18, RZ ;  /* 0x0000001205120210 */ /* 0x000fe20007ffe1ff */
[----:B------:R-:W-:-:S03]  /*0730*/  @P0 VIADD R2, R2, 0x1 ;  /* 0x0000000102020836 */ /* 0x000fc60000000000 */
[----:B------:R-:W-:-:S13]  /*0740*/  ISETP.GE.U32.AND P1, PT, R18, R5, PT ;  /* 0x000000051200720c */ /* 0x000fda0003f26070 */
[----:B------:R-:W-:Y:S01]  /*0750*/  @P1 VIADD R2, R2, 0x1 ;  /* 0x0000000102021836 */ /* 0x000fe20000000000 */
[----:B------:R-:W-:-:S07]  /*0760*/  @!P2 LOP3.LUT R2, RZ, R5, RZ, 0x33, !PT ;  /* 0x00000005ff02a212 */ /* 0x000fce00078e33ff */
.L_x_196:
[----:B------:R-:W-:Y:S01]  /*0770*/  ULDC UR4, c[0x0][0xc] ;  /* 0x0000030000047ab9 */ /* 0x000fe20000000800 */
[----:B------:R-:W-:Y:S01]  /*0780*/  IADD3 R5, P0, R2, 0x1, RZ ;  /* 0x0000000102057810 */ /* 0x000fe20007f1e0ff */
[----:B------:R-:W-:-:S04]  /*0790*/  IMAD.WIDE.U32 R18, R0, UR4, RZ ;  /* 0x0000000400127c25 */ /* 0x000fc8000f8e00ff */
[----:B------:R-:W-:Y:S02]  /*07a0*/  IMAD.X R21, RZ, RZ, R3, P0 ;  /* 0x000000ffff157224 */ /* 0x000fe400000e0603 */
        /* <DEDUP_REMOVED lines=9> */
[----:B------:R-:W0:Y:S01]  /*0840*/  LDC.64 R18, c[0x0][0x3d8] ;  /* 0x0000f600ff127b82 */ /* 0x000e220000000a00 */
[----:B------:R-:W-:Y:S01]  /*0850*/  IMAD.MOV.U32 R20, RZ, RZ, 0x1 ;  /* 0x00000001ff147424 */ /* 0x000fe200078e00ff */
[----:B------:R-:W-:Y:S01]  /*0860*/  LOP3.LUT R4, R4, 0x3, RZ, 0xc0, !PT ;  /* 0x0000000304047812 */ /* 0x000fe200078ec0ff */
[----:B------:R-:W-:-:S05]  /*0870*/  IMAD R57, R57, -0x326172a9, RZ ;  /* 0xcd9e8d5739397824 */ /* 0x000fca00078e02ff */
[----:B------:R-:W1:Y:S01]  /*0880*/  LDC R0, c[0x0][0x3dc] ;  /* 0x0000f700ff007b82 */ /* 0x000e620000000800 */
[----:B0-----:R-:W-:-:S06]  /*0890*/  DADD R2, -R18, 2 ;  /* 0x4000000012027429 */ /* 0x001fcc0000000100 */
[----:B------:R-:W0:Y:S01]  /*08a0*/  MUFU.RCP64H R21, R3 ;  /* 0x0000000300157308 */ /* 0x000e220000001800 */
[----:B-1----:R-:W-:Y:S01]  /*08b0*/  FSETP.GEU.AND P1, PT, |R0|, 6.5827683646048100446e-37, PT ;  /* 0x036000000000780b */ /* 0x002fe20003f2e200 */
[----:B0-----:R-:W-:-:S08]  /*08c0*/  DFMA R22, -R2, R20, 1 ;  /* 0x3ff000000216742b */ /* 0x001fd00000000114 */
[----:B------:R-:W-:-:S08]  /*08d0*/  DFMA R22, R22, R22, R22 ;  /* 0x000000161616722b */ /* 0x000fd00000000016 */
[----:B------:R-:W-:-:S08]  /*08e0*/  DFMA R22, R20, R22, R20 ;  /* 0x000000161416722b */ /* 0x000fd00000000014 */
[----:B------:R-:W-:-:S08]  /*08f0*/  DFMA R20, -R2, R22, 1 ;  /* 0x3ff000000214742b */ /* 0x000fd00000000116 */
[----:B------:R-:W-:-:S08]  /*0900*/  DFMA R20, R22, R20, R22 ;  /* 0x000000141614722b */ /* 0x000fd00000000016 */
[----:B------:R-:W-:-:S08]  /*0910*/  DMUL R26, R20, R18 ;  /* 0x00000012141a7228 */ /* 0x000fd00000000000 */
[----:B------:R-:W-:-:S08]  /*0920*/  DFMA R18, -R2, R26, R18 ;  /* 0x0000001a0212722b */ /* 0x000fd00000000112 */
[----:B------:R-:W-:-:S10]  /*0930*/  DFMA R26, R20, R18, R26 ;  /* 0x00000012141a722b */ /* 0x000fd4000000001a */
[----:B------:R-:W-:-:S05]  /*0940*/  FFMA R18, RZ, R3, R27 ;  /* 0x00000003ff127223 */ /* 0x000fca000000001b */
[----:B------:R-:W-:-:S13]  /*0950*/  FSETP.GT.AND P0, PT, |R18|, 1.469367938527859385e-39, PT ;  /* 0x001000001200780b */ /* 0x000fda0003f04200 */
[----:B------:R-:W-:Y:S05]  /*0960*/  @P0 BRA P1, `(.L_x_197) ;  /* 0x0000000000240947 */ /* 0x000fea0000800000 */
[----:B------:R-:W-:Y:S01]  /*0970*/  ULDC.64 UR4, c[0x0][0x3d8] ;  /* 0x0000f60000047ab9 */ /* 0x000fe20000000a00 */
[----:B------:R-:W-:Y:S01]  /*0980*/  IMAD.MOV.U32 R36, RZ, RZ, R2 ;  /* 0x000000ffff247224 */ /* 0x000fe200078e0002 */
[----:B------:R-:W-:Y:S01]  /*0990*/  MOV R33, R3 ;  /* 0x0000000300217202 */ /* 0x000fe20000000f00 */
[----:B------:R-:W-:Y:S01]  /*09a0*/  IMAD.U32 R34, RZ, RZ, UR4 ;  /* 0x00000004ff227e24 */ /* 0x000fe2000f8e00ff */
[----:B------:R-:W-:Y:S01]  /*09b0*/  MOV R52, 0x9e0 ;  /* 0x000009e000347802 */ /* 0x000fe20000000f00 */
[----:B------:R-:W-:-:S07]  /*09c0*/  IMAD.U32 R53, RZ, RZ, UR5 ;  /* 0x00000005ff357e24 */ /* 0x000fce000f8e00ff */
[----:B------:R-:W-:Y:S05]  /*09d0*/  CALL.REL.NOINC `($__internal_12_$__cuda_sm20_div_rn_f64_full) ;  /* 0x0000004400707944 */ /* 0x000fea0003c00000 */
[----:B------:R-:W-:Y:S01]  /*09e0*/  MOV R26, R38 ;  /* 0x00000026001a7202 */ /* 0x000fe20000000f00 */
[----:B------:R-:W-:-:S07]  /*09f0*/  IMAD.MOV.U32 R27, RZ, RZ, R39 ;  /* 0x000000ffff1b7224 */ /* 0x000fce00078e0027 */
.L_x_197:
[----:B------:R-:W0:Y:S01]  /*0a00*/  LDC.64 R24, c[0x0][0x3d8] ;  /* 0x0000f600ff187b82 */ /* 0x000e220000000a00 */
[----:B------:R-:W-:Y:S01]  /*0a10*/  ULDC.64 UR58, c[0x0][0x3d8] ;  /* 0x0000f600003a7ab9 */ /* 0x000fe20000000a00 */
        /* <DEDUP_REMOVED lines=22> */
[----:B0-----:R-:W-:Y:S01]  /*0b80*/  DMUL R26, R26, R24 ;  /* 0x000000181a1a7228 */ /* 0x001fe20000000000 */
[----:B------:R-:W-:Y:S01]  /*0b90*/  ULDC UR31, c[0x0][0x2c8] ;  /* 0x0000b200001f7ab9 */ /* 0x000fe20000000800 */
[--C-:B------:R-:W-:Y:S01]  /*0ba0*/  DADD R2, -RZ, -R24.reuse ;  /* 0x00000000ff027229 */ /* 0x100fe20000000918 */
[----:B------:R-:W-:Y:S01]  /*0bb0*/  ULDC UR4, c[0x0][0x394] ;  /* 0x0000e50000047ab9 */ /* 0x000fe20000000800 */
[----:B------:R-:W-:Y:S01]  /*0bc0*/  DADD R22, -R24, 1 ;  /* 0x3ff0000018167429 */ /* 0x000fe20000000100 */
[----:B------:R-:W-:Y:S01]  /*0bd0*/  ULDC UR5, c[0x0][0x2cc] ;  /* 0x0000b30000057ab9 */ /* 0x000fe20000000800 */
[----:B------:R-:W-:Y:S01]  /*0be0*/  ULDC UR6, c[0x0][0x398] ;  /* 0x0000e60000067ab9 */ /* 0x000fe20000000800 */
[----:B------:R-:W-:Y:S01]  /*0bf0*/  ULDC UR7, c[0x0][0x2e0] ;  /* 0x0000b80000077ab9 */ /* 0x000fe20000000800 */
[----:B------:R-:W-:Y:S01]  /*0c00*/  DADD R24, -R26, -R24 ;  /* 0x000000001a187229 */ /* 0x000fe20000000918 */
[----:B------:R-:W-:Y:S01]  /*0c10*/  ULDC UR8, c[0x0][0x39c] ;  /* 0x0000e70000087ab9 */ /* 0x000fe20000000800 */
[----:B------:R-:W-:Y:S01]  /*0c20*/  ULDC UR9, c[0x0][0x2e4] ;  /* 0x0000b90000097ab9 */ /* 0x000fe20000000800 */
[----:B------:R-:W-:Y:S01]  /*0c30*/  ULDC UR10, c[0x0][0x3a0] ;  /* 0x0000e800000a7ab9 */ /* 0x000fe20000000800 */
[----:B------:R-:W-:Y:S01]  /*0c40*/  DMUL R22, R22, 1.80143985094819840000e+16 ;  /* 0x4350000016167828 */ /* 0x000fe20000000000 */
[----:B------:R-:W-:Y:S01]  /*0c50*/  ULDC UR11, c[0x0][0x2f8] ;  /* 0x0000be00000b7ab9 */ /* 0x000fe20000000800 */
[----:B------:R-:W-:Y:S01]  /*0c60*/  ULDC UR12, c[0x0][0x3a4] ;  /* 0x0000e900000c7ab9 */ /* 0x000fe20000000800 */
[----:B------:R-:W-:Y:S01]  /*0c70*/  ULDC UR13, c[0x0][0x2fc] ;  /* 0x0000bf00000d7ab9 */ /* 0x000fe20000000800 */
[----:B------:R-:W-:Y:S01]  /*0c80*/  DMUL R20, R24, R24 ;  /* 0x0000001818147228 */ /* 0x000fe20000000000 */
        /* <DEDUP_REMOVED lines=17> */
[----:B------:R-:W-:-:S05]  /*0da0*/  ULDC.64 UR32, c[0x0][0x210] ;  /* 0x0000840000207ab9 */ /* 0x000fca0000000a00 */
.L_x_221:
[----:B------:R-:W-:Y:S01]  /*0db0*/  VIADD R50, R50, 0x1 ;  /* 0x0000000132327836 */ /* 0x000fe20000000000 */
[----:B------:R-:W-:Y:S03]  /*0dc0*/  BSSY B0, `(.L_x_198) ;  /* 0x000000c000007945 */ /* 0x000fe60003800000 */
[C---:B------:R-:W-:Y:S01]  /*0dd0*/  IMAD.HI.U32 R2, R50.reuse, -0x2daee0ad, RZ ;  /* 0xd2511f5332027827 */ /* 0x040fe200078e00ff */
[----:B------:R-:W-:-:S13]  /*0de0*/  ISETP.NE.AND P0, PT, R50, RZ, PT ;  /* 0x000000ff3200720c */ /* 0x000fda0003f05270 */
[----:B------:R-:W-:Y:S05]  /*0df0*/  @P0 BRA `(.L_x_199) ;  /* 0x0000000000200947 */ /* 0x000fea0003800000 */
        /* <DEDUP_REMOVED lines=8> */
.L_x_199:
[----:B------:R-:W-:Y:S05]  /*0e80*/  BSYNC B0 ;  /* 0x0000000000007941 */ /* 0x000fea0003800000 */
.L_x_198:
        /* <DEDUP_REMOVED lines=9> */
[----:B------:R-:W-:-:S05]  /*0f20*/  IMAD.WIDE.U32 R34, R0, -0x2daee0ad, RZ ;  /* 0xd2511f5300227825 */ /* 0x000fca00078e00ff */
        /* <DEDUP_REMOVED lines=9> */
[----:B------:R-:W-:-:S04]  /*0fc0*/  LOP3.LUT R33, R19, R30, R33, 0x96, !PT ;  /* 0x0000001e13217212 */ /* 0x000fc800078e9621 */
        /* <DEDUP_REMOVED lines=27> */
[----:B------:R-:W-:Y:S02]  /*1180*/  VIADD R33, R28, 0x8ff34781 ;  /* 0x8ff347811c217836 */ /* 0x000fe40000000000 */
[----:B------:R-:W-:-:S04]  /*1190*/  IMAD.WIDE.U32 R18, R19, -0x326172a9, RZ ;  /* 0xcd9e8d5713127825 */ /* 0x000fc800078e00ff */
[----:B------:R-:W-:Y:S01]  /*11a0*/  IMAD.HI.U32 R0, R12, -0x2daee0ad, RZ ;  /* 0xd2511f530c007827 */ /* 0x000fe200078e00ff */
[----:B------:R-:W-:-:S04]  /*11b0*/  LOP3.LUT R2, R19, R32, R33, 0x96, !PT ;  /* 0x0000002013027212 */ /* 0x000fc800078e9621 */
[----:B------:R-:W-:Y:S02]  /*11c0*/  LOP3.LUT R0, R0, R30, R9, 0x96, !PT ;  /* 0x0000001e00007212 */ /* 0x000fe400078e9609 */
[----:B------:R-:W-:Y:S01]  /*11d0*/  MOV R30, R57 ;  /* 0x00000039001e7202 */ /* 0x000fe20000000f00 */
[----:B------:R-:W-:Y:S06]  /*11e0*/  @!P0 BRA `(.L_x_200) ;  /* 0x00000000002c8947 */ /* 0x000fec0003800000 */
[----:B------:R-:W-:-:S13]  /*11f0*/  ISETP.NE.AND P0, PT, R4, 0x2, PT ;  /* 0x000000020400780c */ /* 0x000fda0003f05270 */
[----:B------:R-:W-:Y:S05]  /*1200*/  @!P0 BRA `(.L_x_201) ;  /* 0x00000000001c8947 */ /* 0x000fea0003800000 */
[----:B------:R-:W-:Y:S01]  /*1210*/  ISETP.NE.AND P0, PT, R4, 0x3, PT ;  /* 0x000000030400780c */ /* 0x000fe20003f05270 */
[----:B------:R-:W-:Y:S02]  /*1220*/  IMAD.MOV.U32 R30, RZ, RZ, R31 ;  /* 0x000000ffff1e7224 */ /* 0x000fe400078e001f */
[----:B------:R-:W-:-:S10]  /*1230*/  IMAD.MOV.U32 R44, RZ, RZ, R2 ;  /* 0x000000ffff2c7224 */ /* 0x000fd400078e0002 */
[----:B------:R-:W-:Y:S05]  /*1240*/  @!P0 BRA `(.L_x_200) ;  /* 0x0000000000148947 */ /* 0x000fea0003800000 */
[----:B------:R-:W-:Y:S01]  /*1250*/  MOV R30, R45 ;  /* 0x0000002d001e7202 */ /* 0x000fe20000000f00 */
[----:B------:R-:W-:Y:S01]  /*1260*/  IMAD.MOV.U32 R44, RZ, RZ, R57 ;  /* 0x000000ffff2c7224 */ /* 0x000fe200078e0039 */
[----:B------:R-:W-:Y:S06]  /*1270*/  BRA `(.L_x_200) ;  /* 0x0000000000087947 */ /* 0x000fec0003800000 */
.L_x_201:
[----:B------:R-:W-:Y:S01]  /*1280*/  IMAD.MOV.U32 R30, RZ, RZ, R44 ;  /* 0x000000ffff1e7224 */ /* 0x000fe200078e002c */
[----:B------:R-:W-:-:S07]  /*1290*/  MOV R44, R31 ;  /* 0x0000001f002c7202 */ /* 0x000fce0000000f00 */
.L_x_200:
[----:B------:R-:W-:Y:S01]  /*12a0*/  ISETP.GE.U32.AND P0, PT, R11, UR32, PT ;  /* 0x000000200b007c0c */ /* 0x000fe2000bf06070 */
[----:B------:R-:W-:Y:S01]  /*12b0*/  IMAD.MOV.U32 R31, RZ, RZ, 0x2f800000 ;  /* 0x2f800000ff1f7424 */ /* 0x000fe200078e00ff */
[----:B------:R-:W-:Y:S01]  /*12c0*/  I2FP.F32.U32 R57, R44 ;  /* 0x0000002c00397245 */ /* 0x000fe20000201000 */
[----:B------:R-:W-:Y:S01]  /*12d0*/  BSSY B0, `(.L_x_202) ;  /* 0x00001e0000007945 */ /* 0x000fe20003800000 */
[----:B------:R-:W-:-:S03]  /*12e0*/  ISETP.GE.AND.EX P0, PT, R10, UR33, PT, P0 ;  /* 0x000000210a007c0c */ /* 0x000fc6000bf06300 */
[----:B------:R-:W-:-:S10]  /*12f0*/  FFMA.FTZ R57, R57, R31, 1.1641532182693481445e-10 ;  /* 0x2f00000039397423 */ /* 0x000fd4000001001f */
[----:B------:R-:W-:Y:S05]  /*1300*/  @P0 BRA `(.L_x_203) ;  /* 0x0000001c00700947 */ /* 0x000fea0003800000 */
[----:B------:R-:W0:Y:S01]  /*1310*/  LDC R34, c[0x0][0x238] ;  /* 0x00008e00ff227b82 */ /* 0x000e220000000800 */
[----:B------:R-:W-:Y:S01]  /*1320*/  I2FP.F32.U32 R30, R30 ;  /* 0x0000001e001e7245 */ /* 0x000fe20000201000 */
[----:B------:R-:W-:-:S04]  /*1330*/  IMAD.MOV.U32 R44, RZ, RZ, RZ ;  /* 0x000000ffff2c7224 */ /* 0x000fc800078e00ff */
[----:B------:R-:W-:-:S04]  /*1340*/  FFMA.FTZ R30, R30, R31, 1.1641532182693481445e-10 ;  /* 0x2f0000001e1e7423 */ /* 0x000fc8000001001f */
[----:B------:R-:W-:-:S06]  /*1350*/  FMUL.FTZ R30, R30, 1 ;  /* 0x3f8000001e1e7820 */ /* 0x000fcc0000410000 */
[----:B------:R-:W1:Y:S01]  /*1360*/  F2F.F64.F32 R30, R30 ;  /* 0x0000001e001e7310 */ /* 0x000e620000201800 */
[----:B0-----:R-:W-:-:S13]  /*1370*/  ISETP.NE.AND P0, PT, R34, RZ, PT ;  /* 0x000000ff2200720c */ /* 0x001fda0003f05270 */
[----:B-1----:R-:W-:Y:S05]  /*1380*/  @!P0 BRA `(.L_x_204) ;  /* 0x0000000c00e08947 */ /* 0x002fea0003800000 */
[----:B------:R-:W-:Y:S01]  /*1390*/  HFMA2.MMA R32, -RZ, RZ, 0, 0 ;  /* 0x00000000ff207435 */ /* 0x000fe200000001ff */
[----:B------:R-:W-:Y:S01]  /*13a0*/  IMAD.MOV.U32 R33, RZ, RZ, R11 ;  /* 0x000000ffff217224 */ /* 0x000fe200078e000b */
[----:B------:R-:W-:Y:S01]  /*13b0*/  ULDC.64 UR34, c[0x0][0x240] ;  /* 0x0000900000227ab9 */ /* 0x000fe20000000a00 */
[----:B------:R-:W-:-:S07]  /*13c0*/  ISETP.NE.AND P0, PT, R34, 0x1, PT ;  /* 0x000000012200780c */ /* 0x000fce0003f05270 */
        /* <DEDUP_REMOVED lines=238> */
[----:B------:R-:W-:-:S08]  /*22b0*/  ULDC.64 UR34, c[0x0][0x360] ;  /* 0x0000d80000227ab9 */ /* 0x000fd00000000a00 */
[----:B------:R-:W-:-:S05]  /*22c0*/  IMAD.HI.U32 R32, R37, UR34, R32 ;  /* 0x0000002225207c27 */ /* 0x000fca000f8e0020 */
[----:B------:R-:W-:-:S05]  /*22d0*/  SHF.R.U32.HI R32, RZ, UR35, R32 ;  /* 0x00000023ff207c19 */ /* 0x000fca0008011620 */
[----:B------:R-:W-:-:S04]  /*22e0*/  IMAD.MOV R32, RZ, RZ, -R32 ;  /* 0x000000ffff207224 */ /* 0x000fc800078e0a20 */
[----:B------:R-:W-:-:S04]  /*22f0*/  IMAD R33, R32, UR29, R37 ;  /* 0x0000001d20217c24 */ /* 0x000fc8000f8e0225 */
[----:B------:R-:W-:-:S07]  /*2300*/  IMAD R44, R33, UR30, R44 ;  /* 0x0000001e212c7c24 */ /* 0x000fce000f8e022c */
.L_x_204:
[----:B------:R-:W-:Y:S01]  /*2310*/  ISETP.GT.AND P3, PT, R31, 0xfffff, PT ;  /* 0x000fffff1f00780c */ /* 0x000fe20003f64270 */
[----:B------:R-:W-:Y:S01]  /*2320*/  IMAD.MOV.U32 R35, RZ, RZ, R31 ;  /* 0x000000ffff237224 */ /* 0x000fe200078e001f */
[----:B------:R-:W-:Y:S01]  /*2330*/  MOV R36, R30 ;  /* 0x0000001e00247202 */ /* 0x000fe20000000f00 */
[----:B------:R-:W-:Y:S01]  /*2340*/  ULDC.64 UR34, c[0x0][0x3d0] ;  /* 0x0000f40000227ab9 */ /* 0x000fe20000000a00 */
[----:B------:R-:W-:Y:S01]  /*2350*/  BSSY B1, `(.L_x_205) ;  /* 0x0000051000017945 */ /* 0x000fe20003800000 */
[----:B------:R-:W-:Y:S02]  /*2360*/  IADD3 R44, P4, R44, UR34, RZ ;  /* 0x000000222c2c7c10 */ /* 0x000fe4000ff9e0ff */
[----:B------:R-:W-:Y:S02]  /*2370*/  MOV R34, 0xfffffc01 ;  /* 0xfffffc0100227802 */ /* 0x000fe40000000f00 */
[----:B------:R-:W-:Y:S01]  /*2380*/  FSETP.GEU.FTZ.AND P0, PT, R3, 1.7916666269302368164, PT ;  /* 0x3fe555550300780b */ /* 0x000fe20003f1e000 */
[----:B------:R-:W-:-:S03]  /*2390*/  IMAD.X R45, RZ, RZ, UR35, P4 ;  /* 0x00000023ff2d7e24 */ /* 0x000fc6000a0e06ff */
[----:B------:R-:W-:Y:S01]  /*23a0*/  @!P3 DMUL R30, R30, 1.80143985094819840000e+16 ;  /* 0x435000001e1eb828 */ /* 0x000fe20000000000 */
[----:B------:R-:W-:-:S09]  /*23b0*/  @!P3 MOV R34, 0xfffffbcb ;  /* 0xfffffbcb0022b802 */ /* 0x000fd20000000f00 */
[----:B------:R-:W-:Y:S02]  /*23c0*/  @!P3 IMAD.MOV.U32 R35, RZ, RZ, R31 ;  /* 0x000000ffff23b224 */ /* 0x000fe400078e001f */
[----:B------:R-:W-:-:S03]  /*23d0*/  @!P3 IMAD.MOV.U32 R36, RZ, RZ, R30 ;  /* 0x000000ffff24b224 */ /* 0x000fc600078e001e */
[----:B------:R-:W-:-:S04]  /*23e0*/  IADD3 R32, R35, -0x1, RZ ;  /* 0xffffffff23207810 */ /* 0x000fc80007ffe0ff */
[----:B------:R-:W-:-:S13]  /*23f0*/  ISETP.GE.U32.AND P2, PT, R32, 0x7fefffff, PT ;  /* 0x7fefffff2000780c */ /* 0x000fda0003f46070 */
[----:B------:R-:W-:Y:S01]  /*2400*/  @P2 IMAD.MOV.U32 R32, RZ, RZ, 0x0 ;  /* 0x00000000ff202424 */ /* 0x000fe200078e00ff */
[----:B------:R-:W-:Y:S01]  /*2410*/  @P2 FSETP.NEU.FTZ.AND P1, PT, R31, RZ, PT ;  /* 0x000000ff1f00220b */ /* 0x000fe20003f3d000 */
[----:B------:R-:W-:-:S06]  /*2420*/  @P2 IMAD.MOV.U32 R33, RZ, RZ, 0x7ff00000 ;  /* 0x7ff00000ff212424 */ /* 0x000fcc00078e00ff */
[----:B------:R-:W-:-:S10]  /*2430*/  @P2 DFMA R32, R30, R32, +INF ;  /* 0x7ff000001e20242b */ /* 0x000fd40000000020 */
[----:B------:R-:W-:Y:S02]  /*2440*/  @P2 FSEL R52, R32, RZ, P1 ;  /* 0x000000ff20342208 */ /* 0x000fe40000800000 */
[----:B------:R-:W-:Y:S02]  /*2450*/  @P2 FSEL R53, R33, -QNAN , P1 ;  /* 0xfff0000021352808 */ /* 0x000fe40000800000 */
[----:B------:R-:W-:Y:S01]  /*2460*/  FSETP.GT.FTZ.AND P1, PT, R3, -1.6999999284744262695, PT ;  /* 0xbfd999990300780b */ /* 0x000fe20003f34000 */
[----:B------:R-:W-:-:S12]  /*2470*/  @P2 BRA `(.L_x_206) ;  /* 0x0000000000f82947 */ /* 0x000fd80003800000 */
[----:B------:R-:W-:Y:S01]  /*2480*/  LOP3.LUT R30, R35, 0x800fffff, RZ, 0xc0, !PT ;  /* 0x800fffff231e7812 */ /* 0x000fe200078ec0ff */
[----:B------:R-:W-:Y:S01]  /*2490*/  IMAD.MOV.U32 R32, RZ, RZ, RZ ;  /* 0x000000ffff207224 */ /* 0x000fe200078e00ff */
[----:B------:R-:W-:Y:S01]  /*24a0*/  UMOV UR34, 0x3ae80f1e ;  /* 0x3ae80f1e00227882 */ /* 0x000fe20000000000 */
[----:B------:R-:W-:Y:S01]  /*24b0*/  UMOV UR35, 0x3eb1380b ;  /* 0x3eb1380b00237882 */ /* 0x000fe20000000000 */
[----:B------:R-:W-:Y:S01]  /*24c0*/  LOP3.LUT R31, R30, 0x3ff00000, RZ, 0xfc, !PT ;  /* 0x3ff000001e1f7812 */ /* 0x000fe200078efcff */
[----:B------:R-:W-:-:S03]  /*24d0*/  IMAD.MOV.U32 R30, RZ, RZ, R36 ;  /* 0x000000ffff1e7224 */ /* 0x000fc600078e0024 */
[----:B------:R-:W-:-:S13]  /*24e0*/  ISETP.GE.AND P2, PT, R31, 0x3ff6a09f, PT ;  /* 0x3ff6a09f1f00780c */ /* 0x000fda0003f46270 */
[----:B------:R-:W-:-:S05]  /*24f0*/  @P2 VIADD R33, R31, 0xfff00000 ;  /* 0xfff000001f212836 */ /* 0x000fca0000000000 */
[----:B------:R-:W-:-:S06]  /*2500*/  @P2 MOV R31, R33 ;  /* 0x00000021001f2202 */ /* 0x000fcc0000000f00 */
[C---:B------:R-:W-:Y:S02]  /*2510*/  DADD R36, R30.reuse, 1 ;  /* 0x3ff000001e247429 */ /* 0x040fe40000000000 */
[----:B------:R-:W-:-:S04]  /*2520*/  DADD R30, R30, -1 ;  /* 0xbff000001e1e7429 */ /* 0x000fc80000000000 */
[----:B------:R-:W0:Y:S02]  /*2530*/  MUFU.RCP64H R33, R37 ;  /* 0x0000002500217308 */ /* 0x000e240000001800 */
[----:B0-----:R-:W-:-:S08]  /*2540*/  DFMA R42, -R36, R32, 1 ;  /* 0x3ff00000242a742b */ /* 0x001fd00000000120 */
[----:B------:R-:W-:-:S08]  /*2550*/  DFMA R42, R42, R42, R42 ;  /* 0x0000002a2a2a722b */ /* 0x000fd0000000002a */
[----:B------:R-:W-:Y:S01]  /*2560*/  DFMA R42, R32, R42, R32 ;  /* 0x0000002a202a722b */ /* 0x000fe20000000020 */
[----:B------:R-:W-:Y:S01]  /*2570*/  IMAD.MOV.U32 R32, RZ, RZ, -0x748574fc ;  /* 0x8b7a8b04ff207424 */ /* 0x000fe200078e00ff */
[----:B------:R-:W-:-:S06]  /*2580*/  MOV R33, 0x3ed0ee25 ;  /* 0x3ed0ee2500217802 */ /* 0x000fcc0000000f00 */
[----:B------:R-:W-:-:S08]  /*2590*/  DMUL R40, R42, R30 ;  /* 0x0000001e2a287228 */ /* 0x000fd00000000000 */
[----:B------:R-:W-:-:S08]  /*25a0*/  DFMA R40, R42, R30, R40 ;  /* 0x0000001e2a28722b */ /* 0x000fd00000000028 */
[----:B------:R-:W-:-:S08]  /*25b0*/  DMUL R38, R40, R40 ;  /* 0x0000002828267228 */ /* 0x000fd00000000000 */
[----:B------:R-:W-:Y:S01]  /*25c0*/  DFMA R32, R38, UR34, R32 ;  /* 0x0000002226207c2b */ /* 0x000fe20008000020 */
[----:B------:R-:W-:Y:S01]  /*25d0*/  UMOV UR34, 0x9f02676f ;  /* 0x9f02676f00227882 */ /* 0x000fe20000000000 */
[----:B------:R-:W-:-:S06]  /*25e0*/  UMOV UR35, 0x3ef3b266 ;  /* 0x3ef3b26600237882 */ /* 0x000fcc0000000000 */
[----:B------:R-:W-:Y:S01]  /*25f0*/  DFMA R36, R38, R32, UR34 ;  /* 0x0000002226247e2b */ /* 0x000fe20008000020 */
[----:B------:R-:W-:Y:S01]  /*2600*/  UMOV UR34, 0xa9ab0956 ;  /* 0xa9ab095600227882 */ /* 0x000fe20000000000 */
[----:B------:R-:W-:Y:S01]  /*2610*/  UMOV UR35, 0x3f1745cb ;  /* 0x3f1745cb00237882 */ /* 0x000fe20000000000 */
[----:B------:R-:W-:Y:S01]  /*2620*/  LEA.HI R32, R35, R34, RZ, 0xc ;  /* 0x0000002223207211 */ /* 0x000fe200078f60ff */
[----:B------:R-:W-:Y:S01]  /*2630*/  DADD R34, R30, -R40 ;  /* 0x000000001e227229 */ /* 0x000fe20000000828 */
[----:B------:R-:W-:-:S03]  /*2640*/  IMAD.MOV.U32 R33, RZ, RZ, 0x43300000 ;  /* 0x43300000ff217424 */ /* 0x000fc600078e00ff */
[----:B------:R-:W-:Y:S01]  /*2650*/  DFMA R36, R38, R36, UR34 ;  /* 0x0000002226247e2b */ /* 0x000fe20008000024 */
[----:B------:R-:W-:Y:S01]  /*2660*/  UMOV UR34, 0x2d1b5154 ;  /* 0x2d1b515400227882 */ /* 0x000fe20000000000 */
[----:B------:R-:W-:Y:S01]  /*2670*/  UMOV UR35, 0x3f3c71c7 ;  /* 0x3f3c71c700237882 */ /* 0x000fe20000000000 */
[----:B------:R-:W-:Y:S01]  /*2680*/  @P2 VIADD R32, R32, 0x1 ;  /* 0x0000000120202836 */ /* 0x000fe20000000000 */
[----:B------:R-:W-:-:S04]  /*2690*/  DADD R34, R34, R34 ;  /* 0x0000000022227229 */ /* 0x000fc80000000022 */
[----:B------:R-:W-:Y:S01]  /*26a0*/  DFMA R36, R38, R36, UR34 ;  /* 0x0000002226247e2b */ /* 0x000fe20008000024 */
[----:B------:R-:W-:Y:S01]  /*26b0*/  UMOV UR34, 0x923be72d ;  /* 0x923be72d00227882 */ /* 0x000fe20000000000 */
[----:B------:R-:W-:Y:S01]  /*26c0*/  UMOV UR35, 0x3f624924 ;  /* 0x3f62492400237882 */ /* 0x000fe20000000000 */
[----:B------:R-:W-:Y:S01]  /*26d0*/  LOP3.LUT R32, R32, 0x80000000, RZ, 0x3c, !PT ;  /* 0x8000000020207812 */ /* 0x000fe200078e3cff */
[----:B------:R-:W-:-:S04]  /*26e0*/  DFMA R34, R30, -R40, R34 ;  /* 0x800000281e22722b */ /* 0x000fc80000000022 */
[----:B------:R-:W-:Y:S01]  /*26f0*/  DFMA R36, R38, R36, UR34 ;  /* 0x0000002226247e2b */ /* 0x000fe20008000024 */
[----:B------:R-:W-:Y:S01]  /*2700*/  UMOV UR34, 0x9999a3c4 ;  /* 0x9999a3c400227882 */ /* 0x000fe20000000000 */
[----:B------:R-:W-:Y:S02]  /*2710*/  UMOV UR35, 0x3f899999 ;  /* 0x3f89999900237882 */ /* 0x000fe40000000000 */
[----:B------:R-:W-:-:S04]  /*2720*/  DMUL R34, R42, R34 ;  /* 0x000000222a227228 */ /* 0x000fc80000000000 */
[----:B------:R-:W-:Y:S01]  /*2730*/  DFMA R36, R38, R36, UR34 ;  /* 0x0000002226247e2b */ /* 0x000fe20008000024 */
[----:B------:R-:W-:Y:S01]  /*2740*/  UMOV UR34, 0x55555554 ;  /* 0x5555555400227882 */ /* 0x000fe20000000000 */
[----:B------:R-:W-:-:S06]  /*2750*/  UMOV UR35, 0x3fb55555 ;  /* 0x3fb5555500237882 */ /* 0x000fcc0000000000 */
[----:B------:R-:W-:Y:S01]  /*2760*/  DFMA R36, R38, R36, UR34 ;  /* 0x0000002226247e2b */ /* 0x000fe20008000024 */
[----:B------:R-:W-:Y:S01]  /*2770*/  UMOV UR34, 0x80000000 ;  /* 0x8000000000227882 */ /* 0x000fe20000000000 */
[----:B------:R-:W-:Y:S02]  /*2780*/  UMOV UR35, 0x43300000 ;  /* 0x4330000000237882 */ /* 0x000fe40000000000 */
[----:B------:R-:W-:Y:S01]  /*2790*/  DADD R32, R32, -UR34 ;  /* 0x8000002220207e29 */ /* 0x000fe20008000000 */
[----:B------:R-:W-:Y:S01]  /*27a0*/  UMOV UR34, 0xfefa39ef ;  /* 0xfefa39ef00227882 */ /* 0x000fe20000000000 */
[----:B------:R-:W-:Y:S02]  /*27b0*/  UMOV UR35, 0x3fe62e42 ;  /* 0x3fe62e4200237882 */ /* 0x000fe40000000000 */
[----:B------:R-:W-:-:S04]  /*27c0*/  DMUL R36, R38, R36 ;  /* 0x0000002426247228 */ /* 0x000fc80000000000 */
[----:B------:R-:W-:-:S04]  /*27d0*/  DFMA R52, R32, UR34, R40 ;  /* 0x0000002220347c2b */ /* 0x000fc80008000028 */
[----:B------:R-:W-:-:S04]  /*27e0*/  DFMA R34, R40, R36, R34 ;  /* 0x000000242822722b */ /* 0x000fc80000000022 */
[----:B------:R-:W-:Y:S01]  /*27f0*/  DFMA R30, -R32, UR34, R52 ;  /* 0x00000022201e7c2b */ /* 0x000fe20008000134 */
[----:B------:R-:W-:Y:S01]  /*2800*/  UMOV UR34, 0x3b39803f ;  /* 0x3b39803f00227882 */ /* 0x000fe20000000000 */
[----:B------:R-:W-:-:S06]  /*2810*/  UMOV UR35, 0x3c7abc9e ;  /* 0x3c7abc9e00237882 */ /* 0x000fcc0000000000 */
[----:B------:R-:W-:-:S08]  /*2820*/  DADD R30, -R40, R30 ;  /* 0x00000000281e7229 */ /* 0x000fd0000000011e */
[----:B------:R-:W-:-:S08]  /*2830*/  DADD R30, R34, -R30 ;  /* 0x00000000221e7229 */ /* 0x000fd0000000081e */
[----:B------:R-:W-:-:S08]  /*2840*/  DFMA R30, R32, UR34, R30 ;  /* 0x00000022201e7c2b */ /* 0x000fd0000800001e */
[----:B------:R-:W-:-:S11]  /*2850*/  DADD R52, R52, R30 ;  /* 0x0000000034347229 */ /* 0x000fd6000000001e */
.L_x_206:
[----:B------:R-:W-:Y:S05]  /*2860*/  BSYNC B1 ;  /* 0x0000000000017941 */ /* 0x000fea0003800000 */
.L_x_205:
[----:B------:R-:W-:Y:S05]  /*2870*/  @P1 BRA !P0, `(.L_x_207) ;  /* 0x00000004004c1947 */ /* 0x000fea0004000000 */
[----:B------:R-:W0:Y:S02]  /*2880*/  LDC.64 R30, c[0x0][0x3d8] ;  /* 0x0000f600ff1e7b82 */ /* 0x000e240000000a00 */
[----:B0-----:R-:W-:-:S10]  /*2890*/  DADD R30, -R30, 1 ;  /* 0x3ff000001e1e7429 */ /* 0x001fd40000000100 */
[----:B------:R-:W-:Y:S02]  /*28a0*/  ISETP.GT.AND P0, PT, R31, 0xfffff, PT ;  /* 0x000fffff1f00780c */ /* 0x000fe40003f04270 */
[----:B------:R-:W-:Y:S02]  /*28b0*/  MOV R33, R31 ;  /* 0x0000001f00217202 */ /* 0x000fe40000000f00 */
[----:B------:R-:W-:-:S09]  /*28c0*/  MOV R40, R30 ;  /* 0x0000001e00287202 */ /* 0x000fd20000000f00 */
[--C-:B------:R-:W-:Y:S02]  /*28d0*/  @!P0 IMAD.MOV.U32 R33, RZ, RZ, R23.reuse ;  /* 0x000000ffff218224 */ /* 0x100fe400078e0017 */
[--C-:B------:R-:W-:Y:S02]  /*28e0*/  @!P0 IMAD.MOV.U32 R40, RZ, RZ, R22.reuse ;  /* 0x000000ffff288224 */ /* 0x100fe400078e0016 */
[----:B------:R-:W-:Y:S02]  /*28f0*/  VIADD R32, R33, 0xffffffff ;  /* 0xffffffff21207836 */ /* 0x000fe40000000000 */
[----:B------:R-:W-:Y:S02]  /*2900*/  @!P0 IMAD.MOV.U32 R30, RZ, RZ, R22 ;  /* 0x000000ffff1e8224 */ /* 0x000fe400078e0016 */
[----:B------:R-:W-:Y:S01]  /*2910*/  @!P0 IMAD.MOV.U32 R31, RZ, RZ, R23 ;  /* 0x000000ffff1f8224 */ /* 0x000fe200078e0017 */
[----:B------:R-:W-:Y:S01]  /*2920*/  ISETP.GE.U32.AND P1, PT, R32, 0x7fefffff, PT ;  /* 0x7fefffff2000780c */ /* 0x000fe20003f26070 */
[----:B------:R-:W-:Y:S01]  /*2930*/  IMAD.MOV.U32 R32, RZ, RZ, -0x3ff ;  /* 0xfffffc01ff207424 */ /* 0x000fe200078e00ff */
[----:B------:R-:W-:-:S11]  /*2940*/  @!P0 MOV R32, 0xfffffbcb ;  /* 0xfffffbcb00208802 */ /* 0x000fd60000000f00 */
[----:B------:R-:W-:Y:S05]  /*2950*/  @!P1 BRA `(.L_x_208) ;  /* 0x00000000001c9947 */ /* 0x000fea0003800000 */
[----:B------:R-:W-:Y:S01]  /*2960*/  MOV R32, 0x0 ;  /* 0x0000000000207802 */ /* 0x000fe20000000f00 */
[----:B------:R-:W-:Y:S01]  /*2970*/  IMAD.MOV.U32 R33, RZ, RZ, 0x7ff00000 ;  /* 0x7ff00000ff217424 */ /* 0x000fe200078e00ff */
[----:B------:R-:W-:-:S05]  /*2980*/  FSETP.NEU.FTZ.AND P0, PT, R31, RZ, PT ;  /* 0x000000ff1f00720b */ /* 0x000fca0003f1d000 */
[----:B------:R-:W-:-:S10]  /*2990*/  DFMA R32, R30, R32, +INF ;  /* 0x7ff000001e20742b */ /* 0x000fd40000000020 */
[----:B------:R-:W-:Y:S02]  /*29a0*/  FSEL R36, R32, RZ, P0 ;  /* 0x000000ff20247208 */ /* 0x000fe40000000000 */
[----:B------:R-:W-:Y:S01]  /*29b0*/  FSEL R37, R33, -QNAN , P0 ;  /* 0xfff0000021257808 */ /* 0x000fe20000000000 */
[----:B------:R-:W-:Y:S06]  /*29c0*/  BRA `(.L_x_209) ;  /* 0x0000000400607947 */ /* 0x000fec0003800000 */
.L_x_208:
[----:B------:R-:W-:Y:S01]  /*29d0*/  LOP3.LUT R30, R33, 0x800fffff, RZ, 0xc0, !PT ;  /* 0x800fffff211e7812 */ /* 0x000fe200078ec0ff */
[----:B------:R-:W-:Y:S01]  /*29e0*/  UMOV UR34, 0x3ae80f1e ;  /* 0x3ae80f1e00227882 */ /* 0x000fe20000000000 */
[----:B------:R-:W-:Y:S02]  /*29f0*/  UMOV UR35, 0x3eb1380b ;  /* 0x3eb1380b00237882 */ /* 0x000fe40000000000 */
[----:B------:R-:W-:Y:S01]  /*2a00*/  LOP3.LUT R41, R30, 0x3ff00000, RZ, 0xfc, !PT ;  /* 0x3ff000001e297812 */ /* 0x000fe200078efcff */
[----:B------:R-:W-:-:S03]  /*2a10*/  IMAD.MOV.U32 R30, RZ, RZ, RZ ;  /* 0x000000ffff1e7224 */ /* 0x000fc600078e00ff */
        /* <DEDUP_REMOVED lines=55> */
[----:B------:R-:W-:Y:S01]  /*2d90*/  DADD R36, R32, R34 ;  /* 0x0000000020247229 */ /* 0x000fe20000000022 */
[----:B------:R-:W-:Y:S10]  /*2da0*/  BRA `(.L_x_209) ;  /* 0x0000000000687947 */ /* 0x000ff40003800000 */
.L_x_207:
[----:B------:R-:W-:Y:S01]  /*2db0*/  MOV R30, 0xceb2dc44 ;  /* 0xceb2dc44001e7802 */ /* 0x000fe20000000f00 */
[----:B------:R-:W-:Y:S01]  /*2dc0*/  IMAD.MOV.U32 R31, RZ, RZ, 0x3ed087ff ;  /* 0x3ed087ffff1f7424 */ /* 0x000fe200078e00ff */
[----:B------:R-:W-:Y:S01]  /*2dd0*/  UMOV UR34, 0x2fbe14b5 ;  /* 0x2fbe14b500227882 */ /* 0x000fe20000000000 */
[----:B------:R-:W-:-:S04]  /*2de0*/  UMOV UR35, 0x3eb372fb ;  /* 0x3eb372fb00237882 */ /* 0x000fc80000000000 */
[----:B------:R-:W-:Y:S01]  /*2df0*/  DFMA R30, R20, UR34, R30 ;  /* 0x00000022141e7c2b */ /* 0x000fe2000800001e */
[----:B------:R-:W-:Y:S01]  /*2e00*/  UMOV UR34, 0x890f468c ;  /* 0x890f468c00227882 */ /* 0x000fe20000000000 */
[----:B------:R-:W-:-:S06]  /*2e10*/  UMOV UR35, 0x3ef3b9ff ;  /* 0x3ef3b9ff00237882 */ /* 0x000fcc0000000000 */
[----:B------:R-:W-:Y:S01]  /*2e20*/  DFMA R36, R20, R30, UR34 ;  /* 0x0000002214247e2b */ /* 0x000fe2000800001e */
        /* <DEDUP_REMOVED lines=14> */
[----:B------:R-:W-:-:S08]  /*2f10*/  DFMA R36, R20, R36, UR34 ;  /* 0x0000002214247e2b */ /* 0x000fd00008000024 */
[----:B------:R-:W-:-:S08]  /*2f20*/  DMUL R36, R20, R36 ;  /* 0x0000002414247228 */ /* 0x000fd00000000000 */
[----:B------:R-:W-:-:S08]  /*2f30*/  DFMA R36, R24, R36, -R26 ;  /* 0x000000241824722b */ /* 0x000fd0000000081a */
[----:B------:R-:W-:-:S11]  /*2f40*/  DADD R36, R36, -UR58 ;  /* 0x8000003a24247e29 */ /* 0x000fd60008000000 */
.L_x_209:
[----:B------:R-:W0:Y:S01]  /*2f50*/  MUFU.RCP64H R33, R37 ;  /* 0x0000002500217308 */ /* 0x000e220000001800 */
[----:B------:R-:W-:Y:S01]  /*2f60*/  MOV R32, 0x1 ;  /* 0x0000000100207802 */ /* 0x000fe20000000f00 */
[----:B------:R-:W-:Y:S01]  /*2f70*/  BSSY B1, `(.L_x_210) ;  /* 0x0000013000017945 */ /* 0x000fe20003800000 */
[----:B------:R-:W-:-:S04]  /*2f80*/  FSETP.GEU.AND P1, PT, |R53|, 6.5827683646048100446e-37, PT ;  /* 0x036000003500780b */ /* 0x000fc80003f2e200 */
[----:B0-----:R-:W-:-:S08]  /*2f90*/  DFMA R30, R32, -R36, 1 ;  /* 0x3ff00000201e742b */ /* 0x001fd00000000824 */
[----:B------:R-:W-:-:S08]  /*2fa0*/  DFMA R30, R30, R30, R30 ;  /* 0x0000001e1e1e722b */ /* 0x000fd0000000001e */
[----:B------:R-:W-:-:S08]  /*2fb0*/  DFMA R30, R32, R30, R32 ;  /* 0x0000001e201e722b */ /* 0x000fd00000000020 */
[----:B------:R-:W-:-:S08]  /*2fc0*/  DFMA R34, R30, -R36, 1 ;  /* 0x3ff000001e22742b */ /* 0x000fd00000000824 */
[----:B------:R-:W-:-:S08]  /*2fd0*/  DFMA R34, R30, R34, R30 ;  /* 0x000000221e22722b */ /* 0x000fd0000000001e */
[----:B------:R-:W-:-:S08]  /*2fe0*/  DMUL R32, R34, R52 ;  /* 0x0000003422207228 */ /* 0x000fd00000000000 */
[----:B------:R-:W-:-:S08]  /*2ff0*/  DFMA R30, R32, -R36, R52 ;  /* 0x80000024201e722b */ /* 0x000fd00000000034 */
[----:B------:R-:W-:-:S10]  /*3000*/  DFMA R30, R34, R30, R32 ;  /* 0x0000001e221e722b */ /* 0x000fd40000000020 */
[----:B------:R-:W-:-:S05]  /*3010*/  FFMA R32, RZ, R37, R31 ;  /* 0x00000025ff207223 */ /* 0x000fca000000001f */
[----:B------:R-:W-:-:S13]  /*3020*/  FSETP.GT.AND P0, PT, |R32|, 1.469367938527859385e-39, PT ;  /* 0x001000002000780b */ /* 0x000fda0003f04200 */
[----:B------:R-:W-:Y:S05]  /*3030*/  @P0 BRA P1, `(.L_x_211) ;  /* 0x0000000000180947 */ /* 0x000fea0000800000 */
[----:B------:R-:W-:Y:S01]  /*3040*/  IMAD.MOV.U32 R34, RZ, RZ, R52 ;  /* 0x000000ffff227224 */ /* 0x000fe200078e0034 */
[----:B------:R-:W-:Y:S02]  /*3050*/  MOV R33, R37 ;  /* 0x0000002500217202 */ /* 0x000fe40000000f00 */
[----:B------:R-:W-:-:S07]  /*3060*/  MOV R52, 0x3080 ;  /* 0x0000308000347802 */ /* 0x000fce0000000f00 */
[----:B------:R-:W-:Y:S05]  /*3070*/  CALL.REL.NOINC `($__internal_12_$__cuda_sm20_div_rn_f64_full) ;  /* 0x0000001c00c87944 */ /* 0x000fea0003c00000 */
[----:B------:R-:W-:Y:S01]  /*3080*/  IMAD.MOV.U32 R30, RZ, RZ, R38 ;  /* 0x000000ffff1e7224 */ /* 0x000fe200078e0026 */
[----:B------:R-:W-:-:S07]  /*3090*/  MOV R31, R39 ;  /* 0x00000027001f7202 */ /* 0x000fce0000000f00 */
.L_x_211:
[----:B------:R-:W-:Y:S05]  /*30a0*/  BSYNC B1 ;  /* 0x0000000000017941 */ /* 0x000fea0003800000 */
.L_x_210:
[----:B------:R-:W0:Y:S02]  /*30b0*/  FRND.F64.CEIL R30, R30 ;  /* 0x0000001e001e7313 */ /* 0x000e240000309800 */
[----:B0-----:R0:W-:Y:S02]  /*30c0*/  STG.E.64 desc[UR60][R44.64], R30 ;  /* 0x0000001e2c007986 */ /* 0x0011e4000c101b3c */
.L_x_203:
[----:B------:R-:W-:Y:S05]  /*30d0*/  BSYNC B0 ;  /* 0x0000000000007941 */ /* 0x000fea0003800000 */
.L_x_202:
[----:B------:R-:W-:Y:S01]  /*30e0*/  ULDC UR34, c[0x0][0xc] ;  /* 0x0000030000227ab9 */ /* 0x000fe20000000800 */
[----:B------:R-:W1:Y:S02]  /*30f0*/  LDC R58, c[0x0][RZ] ;  /* 0x00000000ff3a7b82 */ /* 0x000e640000000800 */
[----:B-1----:R-:W-:-:S05]  /*3100*/  IMAD R58, R58, UR34, RZ ;  /* 0x000000223a3a7c24 */ /* 0x002fca000f8e02ff */
[----:B------:R-:W-:-:S04]  /*3110*/  IADD3 R33, P1, R58, R11, RZ ;  /* 0x0000000b3a217210 */ /* 0x000fc80007f3e0ff */
[----:B------:R-:W-:Y:S01]  /*3120*/  ISETP.GE.U32.AND P0, PT, R33, UR32, PT ;  /* 0x0000002021007c0c */ /* 0x000fe2000bf06070 */
[----:B0-----:R-:W-:-:S05]  /*3130*/  IMAD.X R30, RZ, RZ, R10, P1 ;  /* 0x000000ffff1e7224 */ /* 0x001fca00008e060a */
[----:B------:R-:W-:-:S13]  /*3140*/  ISETP.GE.AND.EX P0, PT, R30, UR33, PT, P0 ;  /* 0x000000211e007c0c */ /* 0x000fda000bf06300 */
[----:B------:R-:W-:Y:S05]  /*3150*/  @P0 BRA `(.L_x_212) ;  /* 0x0000001c00640947 */ /* 0x000fea0003800000 */
[----:B------:R-:W0:Y:S01]  /*3160*/  LDC R34, c[0x0][0x238] ;  /* 0x00008e00ff227b82 */ /* 0x000e220000000800 */
[----:B------:R-:W-:Y:S01]  /*3170*/  FMUL.FTZ R57, R57, 1 ;  /* 0x3f80000039397820 */ /* 0x000fe20000410000 */
[----:B------:R-:W-:-:S03]  /*3180*/  HFMA2.MMA R44, -RZ, RZ, 0, 0 ;  /* 0x00000000ff2c7435 */ /* 0x000fc600000001ff */
[----:B------:R1:W2:Y:S01]  /*3190*/  F2F.F64.F32 R30, R57 ;  /* 0x00000039001e7310 */ /* 0x0002a20000201800 */
[----:B0-----:R-:W-:-:S13]  /*31a0*/  ISETP.NE.AND P0, PT, R34, RZ, PT ;  /* 0x000000ff2200720c */ /* 0x001fda0003f05270 */
[----:B-12---:R-:W-:Y:S05]  /*31b0*/  @!P0 BRA `(.L_x_213) ;  /* 0x0000000c00dc8947 */ /* 0x006fea0003800000 */
[----:B------:R-:W-:Y:S01]  /*31c0*/  IMAD.MOV.U32 R32, RZ, RZ, RZ ;  /* 0x000000ffff207224 */ /* 0x000fe200078e00ff */
[----:B------:R-:W-:Y:S01]  /*31d0*/  ULDC.64 UR34, c[0x0][0x240] ;  /* 0x0000900000227ab9 */ /* 0x000fe20000000a00 */
[----:B------:R-:W-:Y:S02]  /*31e0*/  ISETP.NE.AND P0, PT, R34, 0x1, PT ;  /* 0x000000012200780c */ /* 0x000fe40003f05270 */
        /* <DEDUP_REMOVED lines=244> */
.L_x_213:
[----:B------:R-:W-:Y:S01]  /*4130*/  ISETP.GT.AND P3, PT, R31, 0xfffff, PT ;  /* 0x000fffff1f00780c */ /* 0x000fe20003f64270 */
[----:B------:R-:W-:Y:S01]  /*4140*/  IMAD.MOV.U32 R36, RZ, RZ, R30 ;  /* 0x000000ffff247224 */ /* 0x000fe200078e001e */
[----:B------:R-:W-:Y:S01]  /*4150*/  MOV R35, R31 ;  /* 0x0000001f00237202 */ /* 0x000fe20000000f00 */
[----:B------:R-:W-:Y:S01]  /*4160*/  ULDC.64 UR34, c[0x0][0x3d0] ;  /* 0x0000f40000227ab9 */ /* 0x000fe20000000a00 */
[----:B------:R-:W-:Y:S01]  /*4170*/  BSSY B0, `(.L_x_214) ;  /* 0x0000051000007945 */ /* 0x000fe20003800000 */
[----:B------:R-:W-:Y:S01]  /*4180*/  IADD3 R44, P4, R44, UR34, RZ ;  /* 0x000000222c2c7c10 */ /* 0x000fe2000ff9e0ff */
[----:B------:R-:W-:Y:S01]  /*4190*/  IMAD.MOV.U32 R34, RZ, RZ, -0x3ff ;  /* 0xfffffc01ff227424 */ /* 0x000fe200078e00ff */
[----:B------:R-:W-:-:S03]  /*41a0*/  FSETP.GEU.FTZ.AND P0, PT, R3, 1.7916666269302368164, PT ;  /* 0x3fe555550300780b */ /* 0x000fc60003f1e000 */
[----:B------:R-:W-:-:S03]  /*41b0*/  IMAD.X R45, RZ, RZ, UR35, P4 ;  /* 0x00000023ff2d7e24 */ /* 0x000fc6000a0e06ff */
[----:B------:R-:W-:Y:S01]  /*41c0*/  @!P3 DMUL R30, R30, 1.80143985094819840000e+16 ;  /* 0x435000001e1eb828 */ /* 0x000fe20000000000 */
[----:B------:R-:W-:-:S09]  /*41d0*/  @!P3 MOV R34, 0xfffffbcb ;  /* 0xfffffbcb0022b802 */ /* 0x000fd20000000f00 */
[----:B------:R-:W-:Y:S01]  /*41e0*/  @!P3 IMAD.MOV.U32 R35, RZ, RZ, R31 ;  /* 0x000000ffff23b224 */ /* 0x000fe200078e001f */
[----:B------:R-:W-:-:S04]  /*41f0*/  @!P3 MOV R36, R30 ;  /* 0x0000001e0024b202 */ /* 0x000fc80000000f00 */
[----:B------:R-:W-:-:S04]  /*4200*/  IADD3 R32, R35, -0x1, RZ ;  /* 0xffffffff23207810 */ /* 0x000fc80007ffe0ff */
[----:B------:R-:W-:-:S13]  /*4210*/  ISETP.GE.U32.AND P2, PT, R32, 0x7fefffff, PT ;  /* 0x7fefffff2000780c */ /* 0x000fda0003f46070 */
[----:B------:R-:W-:Y:S01]  /*4220*/  @P2 IMAD.MOV.U32 R32, RZ, RZ, 0x0 ;  /* 0x00000000ff202424 */ /* 0x000fe200078e00ff */
[----:B------:R-:W-:Y:S02]  /*4230*/  @P2 MOV R33, 0x7ff00000 ;  /* 0x7ff0000000212802 */ /* 0x000fe40000000f00 */
[----:B------:R-:W-:-:S04]  /*4240*/  @P2 FSETP.NEU.FTZ.AND P1, PT, R31, RZ, PT ;  /* 0x000000ff1f00220b */ /* 0x000fc80003f3d000 */
[----:B------:R-:W-:-:S10]  /*4250*/  @P2 DFMA R32, R30, R32, +INF ;  /* 0x7ff000001e20242b */ /* 0x000fd40000000020 */
[----:B------:R-:W-:Y:S02]  /*4260*/  @P2 FSEL R52, R32, RZ, P1 ;  /* 0x000000ff20342208 */ /* 0x000fe40000800000 */
[----:B------:R-:W-:Y:S02]  /*4270*/  @P2 FSEL R53, R33, -QNAN , P1 ;  /* 0xfff0000021352808 */ /* 0x000fe40000800000 */
[----:B------:R-:W-:Y:S01]  /*4280*/  FSETP.GT.FTZ.AND P1, PT, R3, -1.6999999284744262695, PT ;  /* 0xbfd999990300780b */ /* 0x000fe20003f34000 */
[----:B------:R-:W-:-:S12]  /*4290*/  @P2 BRA `(.L_x_215) ;  /* 0x0000000000f82947 */ /* 0x000fd80003800000 */
[----:B------:R-:W-:Y:S01]  /*42a0*/  LOP3.LUT R30, R35, 0x800fffff, RZ, 0xc0, !PT ;  /* 0x800fffff231e7812 */ /* 0x000fe200078ec0ff */
[----:B------:R-:W-:Y:S01]  /*42b0*/  UMOV UR34, 0x3ae80f1e ;  /* 0x3ae80f1e00227882 */ /* 0x000fe20000000000 */
[----:B------:R-:W-:Y:S01]  /*42c0*/  MOV R32, RZ ;  /* 0x000000ff00207202 */ /* 0x000fe20000000f00 */
[----:B------:R-:W-:Y:S01]  /*42d0*/  UMOV UR35, 0x3eb1380b ;  /* 0x3eb1380b00237882 */ /* 0x000fe20000000000 */
[----:B------:R-:W-:Y:S01]  /*42e0*/  LOP3.LUT R31, R30, 0x3ff00000, RZ, 0xfc, !PT ;  /* 0x3ff000001e1f7812 */ /* 0x000fe200078efcff */
[----:B------:R-:W-:-:S03]  /*42f0*/  IMAD.MOV.U32 R30, RZ, RZ, R36 ;  /* 0x000000ffff1e7224 */ /* 0x000fc600078e0024 */
[----:B------:R-:W-:-:S13]  /*4300*/  ISETP.GE.AND P2, PT, R31, 0x3ff6a09f, PT ;  /* 0x3ff6a09f1f00780c */ /* 0x000fda0003f46270 */
[----:B------:R-:W-:-:S05]  /*4310*/  @P2 IADD3 R33, R31, -0x100000, RZ ;  /* 0xfff000001f212810 */ /* 0x000fca0007ffe0ff */
[----:B------:R-:W-:-:S06]  /*4320*/  @P2 IMAD.MOV.U32 R31, RZ, RZ, R33 ;  /* 0x000000ffff1f2224 */ /* 0x000fcc00078e0021 */
        /* <DEDUP_REMOVED lines=19> */
[----:B------:R-:W-:-:S03]  /*4460*/  MOV R33, 0x43300000 ;  /* 0x4330000000217802 */ /* 0x000fc60000000f00 */
        /* <DEDUP_REMOVED lines=33> */
.L_x_215:
[----:B------:R-:W-:Y:S05]  /*4680*/  BSYNC B0 ;  /* 0x0000000000007941 */ /* 0x000fea0003800000 */
.L_x_214:
[----:B------:R-:W-:Y:S05]  /*4690*/  @P1 BRA !P0, `(.L_x_216) ;  /* 0x00000004004c1947 */ /* 0x000fea0004000000 */
[----:B------:R-:W0:Y:S02]  /*46a0*/  LDC.64 R30, c[0x0][0x3d8] ;  /* 0x0000f600ff1e7b82 */ /* 0x000e240000000a00 */
[----:B0-----:R-:W-:-:S10]  /*46b0*/  DADD R30, -R30, 1 ;  /* 0x3ff000001e1e7429 */ /* 0x001fd40000000100 */
[----:B------:R-:W-:Y:S01]  /*46c0*/  ISETP.GT.AND P1, PT, R31, 0xfffff, PT ;  /* 0x000fffff1f00780c */ /* 0x000fe20003f24270 */
[----:B------:R-:W-:Y:S01]  /*46d0*/  IMAD.MOV.U32 R33, RZ, RZ, R31 ;  /* 0x000000ffff217224 */ /* 0x000fe200078e001f */
[----:B------:R-:W-:-:S11]  /*46e0*/  MOV R40, R30 ;  /* 0x0000001e00287202 */ /* 0x000fd60000000f00 */
[----:B------:R-:W-:Y:S01]  /*46f0*/  @!P1 MOV R33, R23 ;  /* 0x0000001700219202 */ /* 0x000fe20000000f00 */
[----:B------:R-:W-:Y:S01]  /*4700*/  @!P1 IMAD.MOV.U32 R31, RZ, RZ, R23 ;  /* 0x000000ffff1f9224 */ /* 0x000fe200078e0017 */
[-C--:B------:R-:W-:Y:S02]  /*4710*/  @!P1 MOV R40, R22.reuse ;  /* 0x0000001600289202 */ /* 0x080fe40000000f00 */
[----:B------:R-:W-:Y:S01]  /*4720*/  @!P1 MOV R30, R22 ;  /* 0x00000016001e9202 */ /* 0x000fe20000000f00 */
[----:B------:R-:W-:-:S05]  /*4730*/  VIADD R32, R33, 0xffffffff ;  /* 0xffffffff21207836 */ /* 0x000fca0000000000 */
[----:B------:R-:W-:Y:S01]  /*4740*/  ISETP.GE.U32.AND P0, PT, R32, 0x7fefffff, PT ;  /* 0x7fefffff2000780c */ /* 0x000fe20003f06070 */
[----:B------:R-:W-:Y:S02]  /*4750*/  IMAD.MOV.U32 R32, RZ, RZ, -0x3ff ;  /* 0xfffffc01ff207424 */ /* 0x000fe400078e00ff */
[----:B------:R-:W-:-:S10]  /*4760*/  @!P1 IMAD.MOV.U32 R32, RZ, RZ, -0x435 ;  /* 0xfffffbcbff209424 */ /* 0x000fd400078e00ff */
        /* <DEDUP_REMOVED lines=8> */
.L_x_217:
[----:B------:R-:W-:Y:S01]  /*47f0*/  LOP3.LUT R30, R33, 0x800fffff, RZ, 0xc0, !PT ;  /* 0x800fffff211e7812 */ /* 0x000fe200078ec0ff */
[----:B------:R-:W-:Y:S01]  /*4800*/  UMOV UR34, 0x3ae80f1e ;  /* 0x3ae80f1e00227882 */ /* 0x000fe20000000000 */
[----:B------:R-:W-:Y:S02]  /*4810*/  UMOV UR35, 0x3eb1380b ;  /* 0x3eb1380b00237882 */ /* 0x000fe40000000000 */
[----:B------:R-:W-:Y:S02]  /*4820*/  LOP3.LUT R41, R30, 0x3ff00000, RZ, 0xfc, !PT ;  /* 0x3ff000001e297812 */ /* 0x000fe400078efcff */
[----:B------:R-:W-:Y:S02]  /*4830*/  MOV R30, RZ ;  /* 0x000000ff001e7202 */ /* 0x000fe40000000f00 */
        /* <DEDUP_REMOVED lines=57> */
.L_x_216:
[----:B------:R-:W-:Y:S01]  /*4bd0*/  IMAD.MOV.U32 R36, RZ, RZ, -0x314d23bc ;  /* 0xceb2dc44ff247424 */ /* 0x000fe200078e00ff */
[----:B------:R-:W-:Y:S01]  /*4be0*/  MOV R37, 0x3ed087ff ;  /* 0x3ed087ff00257802 */ /* 0x000fe20000000f00 */
        /* <DEDUP_REMOVED lines=24> */
.L_x_218:
[----:B------:R-:W0:Y:S01]  /*4d70*/  MUFU.RCP64H R33, R37 ;  /* 0x0000002500217308 */ /* 0x000e220000001800 */
[----:B------:R-:W-:Y:S01]  /*4d80*/  IMAD.MOV.U32 R32, RZ, RZ, 0x1 ;  /* 0x00000001ff207424 */ /* 0x000fe200078e00ff */
[----:B------:R-:W-:Y:S01]  /*4d90*/  FSETP.GEU.AND P1, PT, |R53|, 6.5827683646048100446e-37, PT ;  /* 0x036000003500780b */ /* 0x000fe20003f2e200 */
[----:B------:R-:W-:Y:S04]  /*4da0*/  BSSY B0, `(.L_x_219) ;  /* 0x0000012000007945 */ /* 0x000fe80003800000 */
        /* <DEDUP_REMOVED lines=11> */
[----:B------:R-:W-:Y:S01]  /*4e60*/  MOV R34, R52 ;  /* 0x0000003400227202 */ /* 0x000fe20000000f00 */
[----:B------:R-:W-:Y:S01]  /*4e70*/  IMAD.MOV.U32 R33, RZ, RZ, R37 ;  /* 0x000000ffff217224 */ /* 0x000fe200078e0025 */
[----:B------:R-:W-:-:S07]  /*4e80*/  MOV R52, 0x4ea0 ;  /* 0x00004ea000347802 */ /* 0x000fce0000000f00 */
[----:B------:R-:W-:Y:S05]  /*4e90*/  CALL.REL.NOINC `($__internal_12_$__cuda_sm20_div_rn_f64_full) ;  /* 0x0000000000407944 */ /* 0x000fea0003c00000 */
[----:B------:R-:W-:Y:S01]  /*4ea0*/  MOV R30, R38 ;  /* 0x00000026001e7202 */ /* 0x000fe20000000f00 */
[----:B------:R-:W-:-:S07]  /*4eb0*/  IMAD.MOV.U32 R31, RZ, RZ, R39 ;  /* 0x000000ffff1f7224 */ /* 0x000fce00078e0027 */
.L_x_220:
[----:B------:R-:W-:Y:S05]  /*4ec0*/  BSYNC B0 ;  /* 0x0000000000007941 */ /* 0x000fea0003800000 */
.L_x_219:
[----:B------:R-:W0:Y:S02]  /*4ed0*/  FRND.F64.CEIL R30, R30 ;  /* 0x0000001e001e7313 */ /* 0x000e240000309800 */
[----:B0-----:R0:W-:Y:S02]  /*4ee0*/  STG.E.64 desc[UR60][R44.64], R30 ;  /* 0x0000001e2c007986 */ /* 0x0011e4000c101b3c */
.L_x_212:
[----:B------:R-:W-:Y:S01]  /*4ef0*/  LEA R11, P0, R58, R11, 0x1 ;  /* 0x0000000b3a0b7211 */ /* 0x000fe200078008ff */
[----:B------:R-:W-:Y:S05]  /*4f00*/  WARPSYNC.ALL ;  /* 0x0000000000007948 */ /* 0x000fea0003800000 */
[----:B------:R-:W-:Y:S01]  /*4f10*/  IADD3.X R10, RZ, R10, RZ, P0, !PT ;  /* 0x0000000aff0a7210 */ /* 0x000fe200007fe4ff */
[----:B------:R-:W-:Y:S01]  /*4f20*/  BAR.SYNC.DEFER_BLOCKING 0x0 ;  /* 0x0000000000007b1d */ /* 0x000fe20000010000 */
[----:B------:R-:W-:Y:S01]  /*4f30*/  ISETP.GE.U32.AND P0, PT, R11, R6, PT ;  /* 0x000000060b00720c */ /* 0x000fe20003f06070 */
[----:B------:R-:W-:Y:S01]  /*4f40*/  IMAD.MOV.U32 R57, RZ, RZ, R18 ;  /* 0x000000ffff397224 */ /* 0x000fe200078e0012 */
[----:B0-----:R-:W-:Y:S01]  /*4f50*/  MOV R45, R2 ;  /* 0x00000002002d7202 */ /* 0x001fe20000000f00 */
[----:B------:R-:W-:Y:S01]  /*4f60*/  IMAD.MOV.U32 R44, RZ, RZ, R0 ;  /* 0x000000ffff2c7224 */ /* 0x000fe200078e0000 */
[----:B------:R-:W-:-:S13]  /*4f70*/  ISETP.GE.AND.EX P0, PT, R10, R5, PT, P0 ;  /* 0x000000050a00720c */ /* 0x000fda0003f06300 */
[----:B------:R-:W-:Y:S05]  /*4f80*/  @!P0 BRA `(.L_x_221) ;  /* 0xffffffbc00888947 */ /* 0x000fea000383ffff */
[----:B------:R-:W-:Y:S05]  /*4f90*/  EXIT ;  /* 0x000000000000794d */ /* 0x000fea0003800000 */
        .weak           $__internal_12_$__cuda_sm20_div_rn_f64_full
        .type           $__internal_12_$__cuda_sm20_div_rn_f64_full,@function
        .size           $__internal_12_$__cuda_sm20_div_rn_f64_full,($__internal_13_$__cuda_sm20_div_s64 - $__internal_12_$__cuda_sm20_div_rn_f64_full)
$__internal_12_$__cuda_sm20_div_rn_f64_full:
[C---:B------:R-:W-:Y:S01]  /*4fa0*/  FSETP.GEU.AND P0, PT, |R33|.reuse, 1.469367938527859385e-39, PT ;  /* 0x001000002100780b */ /* 0x040fe20003f0e200 */
[----:B------:R-:W-:Y:S01]  /*4fb0*/  BSSY B2, `(.L_x_222) ;  /* 0x0000058000027945 */ /* 0x000fe20003800000 */
[C---:B------:R-:W-:Y:S02]  /*4fc0*/  LOP3.LUT R30, R33.reuse, 0x800fffff, RZ, 0xc0, !PT ;  /* 0x800fffff211e7812 */ /* 0x040fe400078ec0ff */
[----:B------:R-:W-:Y:S02]  /*4fd0*/  MOV R32, R36 ;  /* 0x0000002400207202 */ /* 0x000fe40000000f00 */
[----:B------:R-:W-:Y:S01]  /*4fe0*/  LOP3.LUT R31, R30, 0x3ff00000, RZ, 0xfc, !PT ;  /* 0x3ff000001e1f7812 */ /* 0x000fe200078efcff */
[----:B------:R-:W-:Y:S01]  /*4ff0*/  IMAD.MOV.U32 R30, RZ, RZ, R36 ;  /* 0x000000ffff1e7224 */ /* 0x000fe200078e0024 */
[----:B------:R-:W-:Y:S01]  /*5000*/  MOV R35, R53 ;  /* 0x0000003500237202 */ /* 0x000fe20000000f00 */
[----:B------:R-:W-:Y:S01]  /*5010*/  IMAD.MOV.U32 R36, RZ, RZ, 0x1 ;  /* 0x00000001ff247424 */ /* 0x000fe200078e00ff */
[----:B------:R-:W-:-:S02]  /*5020*/  LOP3.LUT R55, R33, 0x7ff00000, RZ, 0xc0, !PT ;  /* 0x7ff0000021377812 */ /* 0x000fc400078ec0ff */
[C---:B------:R-:W-:Y:S01]  /*5030*/  FSETP.GEU.AND P2, PT, |R35|.reuse, 1.469367938527859385e-39, PT ;  /* 0x001000002300780b */ /* 0x040fe20003f4e200 */
[----:B------:R-:W-:Y:S01]  /*5040*/  @!P0 DMUL R30, R32, 8.98846567431157953865e+307 ;  /* 0x7fe00000201e8828 */ /* 0x000fe20000000000 */
[----:B------:R-:W-:Y:S02]  /*5050*/  LOP3.LUT R51, R35, 0x7ff00000, RZ, 0xc0, !PT ;  /* 0x7ff0000023337812 */ /* 0x000fe400078ec0ff */
[----:B------:R-:W-:Y:S02]  /*5060*/  MOV R53, 0x1ca00000 ;  /* 0x1ca0000000357802 */ /* 0x000fe40000000f00 */
[----:B------:R-:W-:Y:S01]  /*5070*/  ISETP.GE.U32.AND P1, PT, R51, R55, PT ;  /* 0x000000373300720c */ /* 0x000fe20003f26070 */
[----:B------:R-:W0:Y:S01]  /*5080*/  MUFU.RCP64H R37, R31 ;  /* 0x0000001f00257308 */ /* 0x000e220000001800 */
[----:B------:R-:W-:-:S03]  /*5090*/  IMAD.MOV.U32 R54, RZ, RZ, R51 ;  /* 0x000000ffff367224 */ /* 0x000fc600078e0033 */
[----:B------:R-:W-:Y:S02]  /*50a0*/  @!P0 LOP3.LUT R55, R31, 0x7ff00000, RZ, 0xc0, !PT ;  /* 0x7ff000001f378812 */ /* 0x000fe400078ec0ff */
[----:B------:R-:W-:Y:S02]  /*50b0*/  @!P2 LOP3.LUT R38, R33, 0x7ff00000, RZ, 0xc0, !PT ;  /* 0x7ff000002126a812 */ /* 0x000fe400078ec0ff */
[----:B------:R-:W-:Y:S01]  /*50c0*/  @!P2 MOV R42, RZ ;  /* 0x000000ff002aa202 */ /* 0x000fe20000000f00 */
[----:B------:R-:W-:Y:S01]  /*50d0*/  VIADD R56, R55, 0xffffffff ;  /* 0xffffffff37387836 */ /* 0x000fe20000000000 */
[----:B------:R-:W-:-:S04]  /*50e0*/  @!P2 ISETP.GE.U32.AND P3, PT, R51, R38, PT ;  /* 0x000000263300a20c */ /* 0x000fc80003f66070 */
[----:B------:R-:W-:Y:S01]  /*50f0*/  @!P2 SEL R39, R53, 0x63400000, !P3 ;  /* 0x634000003527a807 */ /* 0x000fe20005800000 */
[----:B0-----:R-:W-:-:S03]  /*5100*/  DFMA R40, R36, -R30, 1 ;  /* 0x3ff000002428742b */ /* 0x001fc6000000081e */
[----:B------:R-:W-:-:S04]  /*5110*/  @!P2 LOP3.LUT R39, R39, 0x80000000, R35, 0xf8, !PT ;  /* 0x800000002727a812 */ /* 0x000fc800078ef823 */
[----:B------:R-:W-:Y:S01]  /*5120*/  @!P2 LOP3.LUT R43, R39, 0x100000, RZ, 0xfc, !PT ;  /* 0x00100000272ba812 */ /* 0x000fe200078efcff */
[----:B------:R-:W-:-:S08]  /*5130*/  DFMA R40, R40, R40, R40 ;  /* 0x000000282828722b */ /* 0x000fd00000000028 */
[----:B------:R-:W-:Y:S01]  /*5140*/  DFMA R40, R36, R40, R36 ;  /* 0x000000282428722b */ /* 0x000fe20000000024 */
[----:B------:R-:W-:Y:S01]  /*5150*/  SEL R37, R53, 0x63400000, !P1 ;  /* 0x6340000035257807 */ /* 0x000fe20004800000 */
[----:B------:R-:W-:-:S03]  /*5160*/  IMAD.MOV.U32 R36, RZ, RZ, R34 ;  /* 0x000000ffff247224 */ /* 0x000fc600078e0022 */
[----:B------:R-:W-:-:S03]  /*5170*/  LOP3.LUT R37, R37, 0x800fffff, R35, 0xf8, !PT ;  /* 0x800fffff25257812 */ /* 0x000fc600078ef823 */
[----:B------:R-:W-:-:S03]  /*5180*/  DFMA R38, R40, -R30, 1 ;  /* 0x3ff000002826742b */ /* 0x000fc6000000081e */
[----:B------:R-:W-:-:S05]  /*5190*/  @!P2 DFMA R36, R36, 2, -R42 ;  /* 0x400000002424a82b */ /* 0x000fca000000082a */
[----:B------:R-:W-:-:S05]  /*51a0*/  DFMA R38, R40, R38, R40 ;  /* 0x000000262826722b */ /* 0x000fca0000000028 */
[----:B------:R-:W-:-:S03]  /*51b0*/  @!P2 LOP3.LUT R54, R37, 0x7ff00000, RZ, 0xc0, !PT ;  /* 0x7ff000002536a812 */ /* 0x000fc600078ec0ff */
[----:B------:R-:W-:Y:S01]  /*51c0*/  DMUL R40, R38, R36 ;  /* 0x0000002426287228 */ /* 0x000fe20000000000 */
[----:B------:R-:W-:-:S04]  /*51d0*/  IADD3 R42, R54, -0x1, RZ ;  /* 0xffffffff362a7810 */ /* 0x000fc80007ffe0ff */
[----:B------:R-:W-:-:S03]  /*51e0*/  ISETP.GT.U32.AND P0, PT, R42, 0x7feffffe, PT ;  /* 0x7feffffe2a00780c */ /* 0x000fc60003f04070 */
[----:B------:R-:W-:Y:S01]  /*51f0*/  DFMA R42, R40, -R30, R36 ;  /* 0x8000001e282a722b */ /* 0x000fe20000000024 */
[----:B------:R-:W-:-:S07]  /*5200*/  ISETP.GT.U32.OR P0, PT, R56, 0x7feffffe, P0 ;  /* 0x7feffffe3800780c */ /* 0x000fce0000704470 */
[----:B------:R-:W-:-:S06]  /*5210*/  DFMA R42, R38, R42, R40 ;  /* 0x0000002a262a722b */ /* 0x000fcc0000000028 */
[----:B------:R-:W-:Y:S05]  /*5220*/  @P0 BRA `(.L_x_223) ;  /* 0x00000000006c0947 */ /* 0x000fea0003800000 */
[----:B------:R-:W-:-:S04]  /*5230*/  LOP3.LUT R38, R33, 0x7ff00000, RZ, 0xc0, !PT ;  /* 0x7ff0000021267812 */ /* 0x000fc800078ec0ff */
[CC--:B------:R-:W-:Y:S02]  /*5240*/  VIADDMNMX R34, R51.reuse, -R38.reuse, 0xb9600000, !PT ;  /* 0xb960000033227446 */ /* 0x0c0fe40007800926 */
[----:B------:R-:W-:Y:S02]  /*5250*/  ISETP.GE.U32.AND P0, PT, R51, R38, PT ;  /* 0x000000263300720c */ /* 0x000fe40003f06070 */
[----:B------:R-:W-:Y:S02]  /*5260*/  VIMNMX R34, R34, 0x46a00000, PT ;  /* 0x46a0000022227848 */ /* 0x000fe40003fe0100 */
[----:B------:R-:W-:-:S04]  /*5270*/  SEL R53, R53, 0x63400000, !P0 ;  /* 0x6340000035357807 */ /* 0x000fc80004000000 */
[----:B------:R-:W-:Y:S02]  /*5280*/  IADD3 R40, -R53, R34, RZ ;  /* 0x0000002235287210 */ /* 0x000fe40007ffe1ff */
[----:B------:R-:W-:-:S03]  /*5290*/  MOV R34, RZ ;  /* 0x000000ff00227202 */ /* 0x000fc60000000f00 */
[----:B------:R-:W-:-:S06]  /*52a0*/  VIADD R35, R40, 0x7fe00000 ;  /* 0x7fe0000028237836 */ /* 0x000fcc0000000000 */
[----:B------:R-:W-:-:S10]  /*52b0*/  DMUL R38, R42, R34 ;  /* 0x000000222a267228 */ /* 0x000fd40000000000 */
[----:B------:R-:W-:-:S13]  /*52c0*/  FSETP.GTU.AND P0, PT, |R39|, 1.469367938527859385e-39, PT ;  /* 0x001000002700780b */ /* 0x000fda0003f0c200 */
[----:B------:R-:W-:Y:S05]  /*52d0*/  @P0 BRA `(.L_x_224) ;  /* 0x0000000000940947 */ /* 0x000fea0003800000 */
[----:B------:R-:W-:Y:S01]  /*52e0*/  DFMA R30, R42, -R30, R36 ;  /* 0x8000001e2a1e722b */ /* 0x000fe20000000024 */
[----:B------:R-:W-:-:S09]  /*52f0*/  IMAD.MOV.U32 R34, RZ, RZ, RZ ;  /* 0x000000ffff227224 */ /* 0x000fd200078e00ff */
[C---:B------:R-:W-:Y:S02]  /*5300*/  FSETP.NEU.AND P0, PT, R31.reuse, RZ, PT ;  /* 0x000000ff1f00720b */ /* 0x040fe40003f0d000 */
[----:B------:R-:W-:-:S04]  /*5310*/  LOP3.LUT R33, R31, 0x80000000, R33, 0x48, !PT ;  /* 0x800000001f217812 */ /* 0x000fc800078e4821 */
[----:B------:R-:W-:-:S07]  /*5320*/  LOP3.LUT R35, R33, R35, RZ, 0xfc, !PT ;  /* 0x0000002321237212 */ /* 0x000fce00078efcff */
[----:B------:R-:W-:Y:S05]  /*5330*/  @!P0 BRA `(.L_x_224) ;  /* 0x00000000007c8947 */ /* 0x000fea0003800000 */
[----:B------:R-:W-:Y:S01]  /*5340*/  IADD3 R31, -R40, RZ, RZ ;  /* 0x000000ff281f7210 */ /* 0x000fe20007ffe1ff */
[----:B------:R-:W-:Y:S01]  /*5350*/  IMAD.MOV.U32 R30, RZ, RZ, RZ ;  /* 0x000000ffff1e7224 */ /* 0x000fe200078e00ff */
[----:B------:R-:W-:-:S05]  /*5360*/  DMUL.RP R34, R42, R34 ;  /* 0x000000222a227228 */ /* 0x000fca0000008000 */
[----:B------:R-:W-:-:S05]  /*5370*/  DFMA R30, R38, -R30, R42 ;  /* 0x8000001e261e722b */ /* 0x000fca000000002a */
[----:B------:R-:W-:Y:S02]  /*5380*/  LOP3.LUT R33, R35, R33, RZ, 0x3c, !PT ;  /* 0x0000002123217212 */ /* 0x000fe400078e3cff */
[----:B------:R-:W-:-:S04]  /*5390*/  IADD3 R30, -R40, -0x43300000, RZ ;  /* 0xbcd00000281e7810 */ /* 0x000fc80007ffe1ff */
[----:B------:R-:W-:-:S04]  /*53a0*/  FSETP.NEU.AND P0, PT, |R31|, R30, PT ;  /* 0x0000001e1f00720b */ /* 0x000fc80003f0d200 */
[----:B------:R-:W-:Y:S02]  /*53b0*/  FSEL R38, R34, R38, !P0 ;  /* 0x0000002622267208 */ /* 0x000fe40004000000 */
[----:B------:R-:W-:Y:S01]  /*53c0*/  FSEL R39, R33, R39, !P0 ;  /* 0x0000002721277208 */ /* 0x000fe20004000000 */
[----:B------:R-:W-:Y:S06]  /*53d0*/  BRA `(.L_x_224) ;  /* 0x0000000000547947 */ /* 0x000fec0003800000 */
.L_x_223:
[----:B------:R-:W-:-:S14]  /*53e0*/  DSETP.NAN.AND P0, PT, R34, R34, PT ;  /* 0x000000222200722a */ /* 0x000fdc0003f08000 */
[----:B------:R-:W-:Y:S05]  /*53f0*/  @P0 BRA `(.L_x_225) ;  /* 0x0000000000440947 */ /* 0x000fea0003800000 */
[----:B------:R-:W-:-:S14]  /*5400*/  DSETP.NAN.AND P0, PT, R32, R32, PT ;  /* 0x000000202000722a */ /* 0x000fdc0003f08000 */
[----:B------:R-:W-:Y:S05]  /*5410*/  @P0 BRA `(.L_x_226) ;  /* 0x0000000000300947 */ /* 0x000fea0003800000 */
[----:B------:R-:W-:Y:S01]  /*5420*/  ISETP.NE.AND P0, PT, R54, R55, PT ;  /* 0x000000373600720c */ /* 0x000fe20003f05270 */
[----:B------:R-:W-:Y:S01]  /*5430*/  IMAD.MOV.U32 R39, RZ, RZ, -0x80000 ;  /* 0xfff80000ff277424 */ /* 0x000fe200078e00ff */
[----:B------:R-:W-:-:S11]  /*5440*/  MOV R38, 0x0 ;  /* 0x0000000000267802 */ /* 0x000fd60000000f00 */
[----:B------:R-:W-:Y:S05]  /*5450*/  @!P0 BRA `(.L_x_224) ;  /* 0x0000000000348947 */ /* 0x000fea0003800000 */
[----:B------:R-:W-:Y:S02]  /*5460*/  ISETP.NE.AND P0, PT, R54, 0x7ff00000, PT ;  /* 0x7ff000003600780c */ /* 0x000fe40003f05270 */
[----:B------:R-:W-:Y:S02]  /*5470*/  LOP3.LUT R39, R35, 0x80000000, R33, 0x48, !PT ;  /* 0x8000000023277812 */ /* 0x000fe400078e4821 */
[----:B------:R-:W-:-:S13]  /*5480*/  ISETP.EQ.OR P0, PT, R55, RZ, !P0 ;  /* 0x000000ff3700720c */ /* 0x000fda0004702670 */
[----:B------:R-:W-:Y:S02]  /*5490*/  @P0 LOP3.LUT R30, R39, 0x7ff00000, RZ, 0xfc, !PT ;  /* 0x7ff00000271e0812 */ /* 0x000fe400078efcff */
[----:B------:R-:W-:Y:S01]  /*54a0*/  @!P0 MOV R38, RZ ;  /* 0x000000ff00268202 */ /* 0x000fe20000000f00 */
[----:B------:R-:W-:Y:S01]  /*54b0*/  @P0 IMAD.MOV.U32 R38, RZ, RZ, RZ ;  /* 0x000000ffff260224 */ /* 0x000fe200078e00ff */
[----:B------:R-:W-:Y:S01]  /*54c0*/  @P0 MOV R39, R30 ;  /* 0x0000001e00270202 */ /* 0x000fe20000000f00 */
[----:B------:R-:W-:Y:S06]  /*54d0*/  BRA `(.L_x_224) ;  /* 0x0000000000147947 */ /* 0x000fec0003800000 */
.L_x_226:
[----:B------:R-:W-:Y:S01]  /*54e0*/  LOP3.LUT R39, R33, 0x80000, RZ, 0xfc, !PT ;  /* 0x0008000021277812 */ /* 0x000fe200078efcff */
[----:B------:R-:W-:Y:S01]  /*54f0*/  IMAD.MOV.U32 R38, RZ, RZ, R32 ;  /* 0x000000ffff267224 */ /* 0x000fe200078e0020 */
[----:B------:R-:W-:Y:S06]  /*5500*/  BRA `(.L_x_224) ;  /* 0x0000000000087947 */ /* 0x000fec0003800000 */
.L_x_225:
[----:B------:R-:W-:Y:S02]  /*5510*/  LOP3.LUT R39, R35, 0x80000, RZ, 0xfc, !PT ;  /* 0x0008000023277812 */ /* 0x000fe400078efcff */
[----:B------:R-:W-:-:S07]  /*5520*/  MOV R38, R34 ;  /* 0x0000002200267202 */ /* 0x000fce0000000f00 */
.L_x_224:
[----:B------:R-:W-:Y:S05]  /*5530*/  BSYNC B2 ;  /* 0x0000000000027941 */ /* 0x000fea0003800000 */
.L_x_222:
[----:B------:R-:W-:-:S04]  /*5540*/  IMAD.MOV.U32 R53, RZ, RZ, 0x0 ;  /* 0x00000000ff357424 */ /* 0x000fc800078e00ff */
[----:B------:R-:W-:Y:S05]  /*5550*/  RET.REL.NODEC R52 `(_ZN2at6native63_GLOBAL__N__7310b794_30_DistributionGeometricKernel_cu_fa6e70a443distribution_elementwise_grid_stride_kernelIdLi2EZNS0_9templates4cuda21uniform_and_transformIddPNS_17CUDAGeneratorImplEZZZNS4_16geometric_kernelIS7_EEvRNS_18TensorIteratorBaseEdT_ENKUlvE_clEvENKUlvE4_clEvEUldE_EEvSA_T1_T2_EUlP24curandStatePhilox4_32_10E0_ZNS1_27distribution_nullary_kernelIdd6float4S7_SJ_SE_EEvSA_SG_RKT3_T4_EUlidE0_EEvlNS_15PhiloxCudaStateESF_SG_) ;  /* 0xffffffa834a87950 */ /* 0x000fea0003c3ffff */
        .weak           $__internal_13_$__cuda_sm20_div_s64
        .type           $__internal_13_$__cuda_sm20_div_s64,@function
        .size           $__internal_13_$__cuda_sm20_div_s64,(.L_x_672 - $__internal_13_$__cuda_sm20_div_s64)
$__internal_13_$__cuda_sm20_div_s64:
[----:B------:R-:W-:-:S10]  /*5560*/  HFMA2.MMA R3, -RZ, RZ, 0, 0 ;  /* 0x00000000ff037435 */ /* 0x000fd400000001ff */
        /* <DEDUP_REMOVED lines=8> */
[----:B------:R-:W-:-:S04]  /*55f0*/  IMAD.HI.U32 R20, R18, R23, RZ ;  /* 0x0000001712147227 */ /* 0x000fc800078e00ff */
[----:B------:R-:W-:Y:S02]  /*5600*/  IMAD.MOV.U32 R21, RZ, RZ, R18 ;  /* 0x000000ffff157224 */ /* 0x000fe400078e0012 */
[-C--:B------:R-:W-:Y:S02]  /*5610*/  IMAD R27, R19, R25.reuse, RZ ;  /* 0x00000019131b7224 */ /* 0x080fe400078e02ff */
[----:B------:R-:W-:-:S04]  /*5620*/  IMAD.WIDE.U32 R20, P0, R18, R25, R20 ;  /* 0x0000001912147225 */ /* 0x000fc80007800014 */
[----:B------:R-:W-:-:S04]  /*5630*/  IMAD.HI.U32 R3, R19, R25, RZ ;  /* 0x0000001913037227 */ /* 0x000fc800078e00ff */
[----:B------:R-:W-:Y:S01]  /*5640*/  IMAD.HI.U32 R20, P1, R19, R23, R20 ;  /* 0x0000001713147227 */ /* 0x000fe20007820014 */
[----:B------:R-:W-:Y:S02]  /*5650*/  IADD3.X R3, R3, R19, RZ, P0, !PT ;  /* 0x0000001303037210 */ /* 0x000fe400007fe4ff */
[----:B------:R-:W-:Y:S02]  /*5660*/  IADD3 R23, P4, RZ, -UR4, RZ ;  /* 0x80000004ff177c10 */ /* 0x000fe4000ff9e0ff */
[----:B------:R-:W-:Y:S02]  /*5670*/  IADD3 R21, P2, R27, R20, RZ ;  /* 0x000000141b157210 */ /* 0x000fe40007f5e0ff */
[----:B------:R-:W-:Y:S02]  /*5680*/  IADD3.X R22, RZ, ~UR5, RZ, P4, !PT ;  /* 0x80000005ff167c10 */ /* 0x000fe4000a7fe4ff */
[----:B------:R-:W-:Y:S01]  /*5690*/  IADD3.X R3, RZ, RZ, R3, P2, P1 ;  /* 0x000000ffff037210 */ /* 0x000fe200017e2403 */
[----:B------:R-:W-:Y:S01]  /*56a0*/  IMAD.WIDE.U32 R18, R21, R2, RZ ;  /* 0x0000000215127225 */ /* 0x000fe200078e00ff */
[----:B------:R-:W-:-:S02]  /*56b0*/  ISETP.LE.AND P1, PT, RZ, UR5, PT ;  /* 0x00000005ff007c0c */ /* 0x000fc4000bf23270 */
[----:B------:R-:W-:Y:S01]  /*56c0*/  IADD3 R5, P0, RZ, -R18, RZ ;  /* 0x80000012ff057210 */ /* 0x000fe20007f1e0ff */
[----:B------:R-:W-:Y:S01]  /*56d0*/  IMAD R18, R2, R3, R19 ;  /* 0x0000000302127224 */ /* 0x000fe200078e0213 */
[----:B------:R-:W-:Y:S02]  /*56e0*/  SEL R23, R23, UR4, !P1 ;  /* 0x0000000417177c07 */ /* 0x000fe4000c800000 */
[----:B------:R-:W-:Y:S01]  /*56f0*/  SEL R22, R22, UR5, !P1 ;  /* 0x0000000516167c07 */ /* 0x000fe2000c800000 */
[----:B------:R-:W-:Y:S01]  /*5700*/  IMAD.HI.U32 R20, R21, R5, RZ ;  /* 0x0000000515147227 */ /* 0x000fe200078e00ff */
[----:B------:R-:W-:-:S03]  /*5710*/  MOV R19, RZ ;  /* 0x000000ff00137202 */ /* 0x000fc60000000f00 */
[----:B------:R-:W-:-:S04]  /*5720*/  IMAD.X R18, RZ, RZ, ~R18, P0 ;  /* 0x000000ffff127224 */ /* 0x000fc800000e0e12 */
[----:B------:R-:W-:-:S04]  /*5730*/  IMAD.WIDE.U32 R20, P0, R21, R18, R20 ;  /* 0x0000001215147225 */ /* 0x000fc80007800014 */
[----:B------:R-:W-:-:S04]  /*5740*/  IMAD.HI.U32 R5, P2, R3, R5, R20 ;  /* 0x0000000503057227 */ /* 0x000fc80007840014 */
[CC--:B------:R-:W-:Y:S02]  /*5750*/  IMAD R20, R3.reuse, R18.reuse, RZ ;  /* 0x0000001203147224 */ /* 0x0c0fe400078e02ff */
[----:B------:R-:W-:-:S03]  /*5760*/  IMAD.HI.U32 R18, R3, R18, RZ ;  /* 0x0000001203127227 */ /* 0x000fc600078e00ff */
[----:B------:R-:W-:Y:S01]  /*5770*/  IADD3 R5, P3, R20, R5, RZ ;  /* 0x0000000514057210 */ /* 0x000fe20007f7e0ff */
[----:B------:R-:W-:-:S04]  /*5780*/  IMAD.X R3, R18, 0x1, R3, P0 ;  /* 0x0000000112037824 */ /* 0x000fc800000e0603 */
[----:B------:R-:W-:Y:S01]  /*5790*/  IMAD.HI.U32 R18, R5, R23, RZ ;  /* 0x0000001705127227 */ /* 0x000fe200078e00ff */
[----:B------:R-:W-:-:S03]  /*57a0*/  IADD3.X R3, RZ, RZ, R3, P3, P2 ;  /* 0x000000ffff037210 */ /* 0x000fc60001fe4403 */
[----:B------:R-:W-:-:S04]  /*57b0*/  IMAD.WIDE.U32 R18, R5, R22, R18 ;  /* 0x0000001605127225 */ /* 0x000fc800078e0012 */
[C---:B------:R-:W-:Y:S02]  /*57c0*/  IMAD R20, R3.reuse, R22, RZ ;  /* 0x0000001603147224 */ /* 0x040fe400078e02ff */
[----:B------:R-:W-:-:S04]  /*57d0*/  IMAD.HI.U32 R5, P0, R3, R23, R18 ;  /* 0x0000001703057227 */ /* 0x000fc80007800012 */
[----:B------:R-:W-:Y:S01]  /*57e0*/  IMAD.HI.U32 R3, R3, R22, RZ ;  /* 0x0000001603037227 */ /* 0x000fe200078e00ff */
[----:B------:R-:W-:-:S03]  /*57f0*/  IADD3 R5, P2, R20, R5, RZ ;  /* 0x0000000514057210 */ /* 0x000fc60007f5e0ff */
[----:B------:R-:W-:Y:S01]  /*5800*/  IMAD.X R3, RZ, RZ, R3, P0 ;  /* 0x000000ffff037224 */ /* 0x000fe200000e0603 */
[C---:B------:R-:W-:Y:S01]  /*5810*/  IADD3 R20, P3, R5.reuse, 0x1, RZ ;  /* 0x0000000105147810 */ /* 0x040fe20007f7e0ff */
[----:B------:R-:W-:-:S03]  /*5820*/  IMAD.WIDE.U32 R18, R5, R2, RZ ;  /* 0x0000000205127225 */ /* 0x000fc600078e00ff */
[----:B------:R-:W-:Y:S02]  /*5830*/  IADD3.X R3, RZ, R3, RZ, P2, !PT ;  /* 0x00000003ff037210 */ /* 0x000fe400017fe4ff */
[----:B------:R-:W-:Y:S02]  /*5840*/  IADD3 R23, P0, -R18, R23, RZ ;  /* 0x0000001712177210 */ /* 0x000fe40007f1e1ff */
[-C--:B------:R-:W-:Y:S01]  /*5850*/  IADD3.X R18, RZ, R3.reuse, RZ, P3, !PT ;  /* 0x00000003ff127210 */ /* 0x080fe20001ffe4ff */
[----:B------:R-:W-:-:S04]  /*5860*/  IMAD R19, R2, R3, R19 ;  /* 0x0000000302137224 */ /* 0x000fc800078e0213 */
[----:B------:R-:W-:Y:S01]  /*5870*/  IMAD.X R22, R22, 0x1, ~R19, P0 ;  /* 0x0000000116167824 */ /* 0x000fe200000e0e13 */
[----:B------:R-:W-:Y:S02]  /*5880*/  ISETP.GE.U32.AND P0, PT, R23, R2, PT ;  /* 0x000000021700720c */ /* 0x000fe40003f06070 */
[-C--:B------:R-:W-:Y:S02]  /*5890*/  IADD3 R19, P2, -R2, R23.reuse, RZ ;  /* 0x0000001702137210 */ /* 0x080fe40007f5e1ff */
[C---:B------:R-:W-:Y:S02]  /*58a0*/  ISETP.GE.U32.AND.EX P0, PT, R22.reuse, RZ, PT, P0 ;  /* 0x000000ff1600720c */ /* 0x040fe40003f06100 */
[----:B------:R-:W-:Y:S02]  /*58b0*/  IADD3.X R21, R22, -0x1, RZ, P2, !PT ;  /* 0xffffffff16157810 */ /* 0x000fe400017fe4ff */
[----:B------:R-:W-:Y:S02]  /*58c0*/  SEL R19, R19, R23, P0 ;  /* 0x0000001713137207 */ /* 0x000fe40000000000 */
[----:B------:R-:W-:-:S02]  /*58d0*/  SEL R20, R20, R5, P0 ;  /* 0x0000000514147207 */ /* 0x000fc40000000000 */
[----:B------:R-:W-:Y:S02]  /*58e0*/  SEL R21, R21, R22, P0 ;  /* 0x0000001615157207 */ /* 0x000fe40000000000 */
[----:B------:R-:W-:Y:S02]  /*58f0*/  ISETP.GE.U32.AND P2, PT, R19, R2, PT ;  /* 0x000000021300720c */ /* 0x000fe40003f46070 */
[----:B------:R-:W-:Y:S02]  /*5900*/  SEL R3, R18, R3, P0 ;  /* 0x0000000312037207 */ /* 0x000fe40000000000 */
[----:B------:R-:W-:Y:S02]  /*5910*/  IADD3 R5, P3, R20, 0x1, RZ ;  /* 0x0000000114057810 */ /* 0x000fe40007f7e0ff */
[----:B------:R-:W-:-:S03]  /*5920*/  ISETP.GE.U32.AND.EX P0, PT, R21, RZ, PT, P2 ;  /* 0x000000ff1500720c */ /* 0x000fc60003f06120 */
[----:B------:R-:W-:Y:S01]  /*5930*/  IMAD.X R18, RZ, RZ, R3, P3 ;  /* 0x000000ffff127224 */ /* 0x000fe200018e0603 */
[----:B------:R-:W-:-:S04]  /*5940*/  SEL R5, R5, R20, P0 ;  /* 0x0000001405057207 */ /* 0x000fc80000000000 */
[----:B------:R-:W-:Y:S02]  /*5950*/  SEL R18, R18, R3, P0 ;  /* 0x0000000312127207 */ /* 0x000fe40000000000 */
[-C--:B------:R-:W-:Y:S02]  /*5960*/  IADD3 R20, P2, RZ, -R5.reuse, RZ ;  /* 0x80000005ff147210 */ /* 0x080fe40007f5e0ff */
[----:B------:R-:W-:Y:S01]  /*5970*/  ISETP.NE.U32.AND P0, PT, R2, RZ, PT ;  /* 0x000000ff0200720c */ /* 0x000fe20003f05070 */
[----:B------:R-:W-:Y:S01]  /*5980*/  IMAD.MOV.U32 R2, RZ, RZ, R6 ;  /* 0x000000ffff027224 */ /* 0x000fe200078e0006 */
[-C--:B------:R-:W-:Y:S02]  /*5990*/  IADD3.X R3, RZ, ~R18.reuse, RZ, P2, !PT ;  /* 0x80000012ff037210 */ /* 0x080fe400017fe4ff */
[----:B------:R-:W-:Y:S02]  /*59a0*/  ISETP.NE.AND.EX P0, PT, RZ, RZ, PT, P0 ;  /* 0x000000ffff00720c */ /* 0x000fe40003f05300 */
[----:B------:R-:W-:Y:S01]  /*59b0*/  SEL R18, R3, R18, !P1 ;  /* 0x0000001203127207 */ /* 0x000fe20004800000 */
[----:B------:R-:W-:Y:S01]  /*59c0*/  HFMA2.MMA R3, -RZ, RZ, 0, 0 ;  /* 0x00000000ff037435 */ /* 0x000fe200000001ff */
[----:B------:R-:W-:-:S02]  /*59d0*/  SEL R5, R20, R5, !P1 ;  /* 0x0000000514057207 */ /* 0x000fc40004800000 */
[----:B------:R-:W-:Y:S02]  /*59e0*/  SEL R18, R18, 0xffffffff, P0 ;  /* 0xffffffff12127807 */ /* 0x000fe40000000000 */
[----:B------:R-:W-:Y:S01]  /*59f0*/  SEL R5, R5, 0xffffffff, P0 ;  /* 0xffffffff05057807 */ /* 0x000fe20000000000 */
[----:B------:R-:W-:Y:S06]  /*5a00*/  RET.REL.NODEC R2 `(_ZN2at6native63_GLOBAL__N__7310b794_30_DistributionGeometricKernel_cu_fa6e70a443distribution_elementwise_grid_stride_kernelIdLi2EZNS0_9templates4cuda21uniform_and_transformIddPNS_17CUDAGeneratorImplEZZZNS4_16geometric_kernelIS7_EEvRNS_18TensorIteratorBaseEdT_ENKUlvE_clEvENKUlvE4_clEvEUldE_EEvSA_T1_T2_EUlP24curandStatePhilox4_32_10E0_ZNS1_27distribution_nullary_kernelIdd6float4S7_SJ_SE_EEvSA_SG_RKT3_T4_EUlidE0_EEvlNS_15PhiloxCudaStateESF_SG_) ;  /* 0xffffffa4027c7950 */ /* 0x000fec0003c3ffff */
.L_x_227:
        /* <DEDUP_REMOVED lines=15> */
.L_x_672:


//--------------------- .text._ZN2at6native63_GLOBAL__N__7310b794_30_DistributionGeometricKernel_cu_fa6e70a443distribution_elementwise_grid_stride_kernelIdLi2EZNS0_9templates4cuda21uniform_and_transformIddPNS_17CUDAGeneratorImplEZZZNS4_16geometric_kernelIS7_EEvRNS_18TensorIteratorBaseEdT_ENKUlvE_clEvENKUlvE4_clEvEUldE_EEvSA_T1_T2_EUlP24curandStatePhilox4_32_10E0_ZNS1_27distribution_nullary_kernelIdd6float4S7_SJ_SE_EEvSA_SG_RKT3_T4_EUlidE_EEvlNS_15PhiloxCudaStateESF_SG_ --------------------------
	.section	.text._ZN2at6native63_GLOBAL__N__7310b794_30_DistributionGeometricKernel_cu_fa6e70a443distribution_elementwise_grid_stride_kernelIdLi2EZNS0_9templates4cuda21uniform_and_transformIddPNS_17CUDAGeneratorImplEZZZNS4_16geometric_kernelIS7_EEvRNS_18TensorIteratorBaseEdT_ENKUlvE_clEvENKUlvE4_clEvEUldE_EEvSA_T1_T2_EUlP24curandStatePhilox4_32_10E0_ZNS1_27distribution_nullary_kernelIdd6float4S7_SJ_SE_EEvSA_SG_RKT3_T4_EUlidE_EEvlNS_15PhiloxCudaStateESF_SG_,"ax",@progbits
	.align	128
.text._ZN2at6native63_GLOBAL__N__7310b794_30_DistributionGeometricKernel_cu_fa6e70a443distribution_elementwise_grid_stride_kernelIdLi2EZNS0_9templates4cuda21uniform_and_transformIddPNS_17CUDAGeneratorImplEZZZNS4_16geometric_kernelIS7_EEvRNS_18TensorIteratorBaseEdT_ENKUlvE_clEvENKUlvE4_clEvEUldE_EEvSA_T1_T2_EUlP24curandStatePhilox4_32_10E0_ZNS1_27distribution_nullary_kernelIdd6float4S7_SJ_SE_EEvSA_SG_RKT3_T4_EUlidE_EEvlNS_15PhiloxCudaStateESF_SG_:
        .type           _ZN2at6native63_GLOBAL__N__7310b794_30_DistributionGeometricKernel_cu_fa6e70a443distribution_elementwise_grid_stride_kernelIdLi2EZNS0_9templates4cuda21uniform_and_transformIddPNS_17CUDAGeneratorImplEZZZNS4_16geometric_kernelIS7_EEvRNS_18TensorIteratorBaseEdT_ENKUlvE_clEvENKUlvE4_clEvEUldE_EEvSA_T1_T2_EUlP24curandStatePhilox4_32_10E0_ZNS1_27distribution_nullary_kernelIdd6float4S7_SJ_SE_EEvSA_SG_RKT3_T4_EUlidE_EEvlNS_15PhiloxCudaStateESF_SG_,@function
        .size           _ZN2at6native63_GLOBAL__N__7310b794_30_DistributionGeometricKernel_cu_fa6e70a443distribution_elementwise_grid_stride_kernelIdLi2EZNS0_9templates4cuda21uniform_and_transformIddPNS_17CUDAGeneratorImplEZZZNS4_16geometric_kernelIS7_EEvRNS_18TensorIteratorBaseEdT_ENKUlvE_clEvENKUlvE4_clEvEUldE_EEvSA_T1_T2_EUlP24curandStatePhilox4_32_10E0_ZNS1_27distribution_nullary_kernelIdd6float4S7_SJ_SE_EEvSA_SG_RKT3_T4_EUlidE_EEvlNS_15PhiloxCudaStateESF_SG_,(.L_x_675 - _ZN2at6native63_GLOBAL__N__7310b794_30_DistributionGeometricKernel_cu_fa6e70a443distribution_elementwise_grid_stride_kernelIdLi2EZNS0_9templates4cuda21uniform_and_transformIddPNS_17CUDAGeneratorImplEZZZNS4_16geometric_kernelIS7_EEvRNS_18TensorIteratorBaseEdT_ENKUlvE_clEvENKUlvE4_clEvEUldE_EEvSA_T1_T2_EUlP24curandStatePhilox4_32_10E0_ZNS1_27distribution_nullary_kernelIdd6float4S7_SJ_SE_EEvSA_SG_RKT3_T4_EUlidE_EEvlNS_15PhiloxCudaStateESF_SG_)
        .other          _ZN2at6native63_GLOBAL__N__7310b794_30_DistributionGeometricKernel_cu_fa6e70a443distribution_elementwise_grid_stride_kernelIdLi2EZNS0_9templates4cuda21uniform_and_transformIddPNS_17CUDAGeneratorImplEZZZNS4_16geometric_kernelIS7_EEvRNS_18TensorIteratorBaseEdT_ENKUlvE_clEvENKUlvE4_clEvEUldE_EEvSA_T1_T2_EUlP24curandStatePhilox4_32_10E0_ZNS1_27distribution_nullary_kernelIdd6float4S7_SJ_SE_EEvSA_SG_RKT3_T4_EUlidE_EEvlNS_15PhiloxCudaStateESF_SG_,@"STO_CUDA_ENTRY STV_DEFAULT"
_ZN2at6native63_GLOBAL__N__7310b794_30_DistributionGeometricKernel_cu_fa6e70a443distribution_elementwise_grid_stride_kernelIdLi2EZNS0_9templates4cuda21uniform_and_transformIddPNS_17CUDAGeneratorImplEZZZNS4_16geometric_kernelIS7_EEvRNS_18TensorIteratorBaseEdT_ENKUlvE_clEvENKUlvE4_clEvEUldE_EEvSA_T1_T2_EUlP24curandStatePhilox4_32_10E0_ZNS1_27distribution_nullary_kernelIdd6float4S7_SJ_SE_EEvSA_SG_RKT3_T4_EUlidE_EEvlNS_15PhiloxCudaStateESF_SG_:
[----:B------:R-:W-:Y:S08]  /*0000*/  LDC R1, c[0x0][0x28] ;  /* 0x00000a00ff017b82 */ /* 0x000ff00000000800 */
[----:B------:R-:W0:Y:S01]  /*0010*/  LDC R4, c[0x0][0x220] ;  /* 0x00008800ff047b82 */ /* 0x000e220000000800 */
[----:B------:R-:W-:Y:S01]  /*0020*/  ULDC.U8 UR4, c[0x0][0x22c] ;  /* 0x00008b0000047ab9 */ /* 0x000fe20000000000 */
[----:B------:R-:W-:Y:S01]  /*0030*/  ULDC.64 UR6, c[0x0][0x208] ;  /* 0x0000820000067ab9 */ /* 0x000fe20000000a00 */
[----:B------:R-:W-:-:S05]  /*0040*/  ISETP.NE.AND P0, PT, RZ, UR4, PT ;  /* 0x00000004ff007c0c */ /* 0x000fca000bf05270 */
[----:B------:R-:W0:Y:S01]  /*0050*/  LDC R5, c[0x0][0x224] ;  /* 0x00008900ff057b82 */ /* 0x000e220000000800 */
[----:B------:R-:W-:Y:S02]  /*0060*/  ULDC.64 UR4, c[0x0][0x218] ;  /* 0x0000860000047ab9 */ /* 0x000fe40000000a00 */
[----:B------:R-:W-:Y:S02]  /*0070*/  IMAD.U32 R16, RZ, RZ, UR4 ;  /* 0x00000004ff107e24 */ /* 0x000fe4000f8e00ff */
[----:B------:R-:W-:Y:S01]  /*0080*/  IMAD.U32 R17, RZ, RZ, UR5 ;  /* 0x00000005ff117e24 */ /* 0x000fe2000f8e00ff */
[----:B------:R-:W1:Y:S02]  /*0090*/  S2R R8, SR_TID.X ;  /* 0x0000000000087919 */ /* 0x000e640000002100 */
[----:B------:R-:W2:Y:S03]  /*00a0*/  @P0 LDC R3, c[0x0][0x228] ;  /* 0x00008a00ff030b82 */ /* 0x000ea60000000800 */
[----:B------:R-:W3:Y:S04]  /*00b0*/  @P0 LDG.E.64 R16, desc[UR6][R16.64] ;  /* 0x0000000610100981 */ /* 0x000ee8000c1e1b00 */
[----:B0-----:R-:W2:Y:S01]  /*00c0*/  @P0 LDG.E.64 R6, desc[UR6][R4.64] ;  /* 0x0000000604060981 */ /* 0x001ea2000c1e1b00 */
[----:B------:R-:W1:Y:S08]  /*00d0*/  S2UR UR4, SR_CTAID.X ;  /* 0x00000000000479c3 */ /* 0x000e700000002500 */
[----:B------:R-:W1:Y:S01]  /*00e0*/  LDC R2, c[0x0][RZ] ;  /* 0x00000000ff027b82 */ /* 0x000e620000000800 */
[----:B------:R-:W-:-:S02]  /*00f0*/  IMAD.MOV.U32 R9, RZ, RZ, RZ ;  /* 0x000000ffff097224 */ /* 0x000fc400078e00ff */
[----:B-1----:R-:W-:Y:S01]  /*0100*/  IMAD.WIDE.U32 R8, R2, UR4, R8 ;  /* 0x0000000402087c25 */ /* 0x002fe2000f8e0008 */
[----:B------:R-:W-:-:S03]  /*0110*/  ULDC.64 UR4, c[0x0][0x210] ;  /* 0x0000840000047ab9 */ /* 0x000fc60000000a00 */
[----:B------:R-:W-:Y:S01]  /*0120*/  IMAD.WIDE.U32 R10, R8, -0x326172a9, RZ ;  /* 0xcd9e8d57080a7825 */ /* 0x000fe200078e00ff */
[----:B------:R-:W-:-:S04]  /*0130*/  UIADD3 UR4, UP0, UR4, -0x1, URZ ;  /* 0xffffffff04047890 */ /* 0x000fc8000ff1e03f */
[----:B------:R-:W-:Y:S01]  /*0140*/  UIADD3.X UR5, UR5, -0x1, URZ, UP0, !UPT ;  /* 0xffffffff05057890 */ /* 0x000fe200087fe43f */
[----:B--2---:R-:W-:-:S05]  /*0150*/  @P0 IADD3 R4, P1, R6, R3, RZ ;  /* 0x0000000306040210 */ /* 0x004fca0007f3e0ff */
[----:B------:R-:W-:-:S05]  /*0160*/  @P0 IMAD.X R5, RZ, RZ, R7, P1 ;  /* 0x000000ffff050224 */ /* 0x000fca00008e0607 */
[--C-:B------:R-:W-:Y:S02]  /*0170*/  SHF.R.U64 R52, R4, 0x2, R5.reuse ;  /* 0x0000000204347819 */ /* 0x100fe40000001205 */
[----:B------:R-:W-:-:S03]  /*0180*/  SHF.R.U32.HI R53, RZ, 0x2, R5 ;  /* 0x00000002ff357819 */ /* 0x000fc60000011605 */
[----:B------:R-:W-:Y:S01]  /*0190*/  IMAD.WIDE.U32 R6, R52, -0x2daee0ad, RZ ;  /* 0xd2511f5334067825 */ /* 0x000fe200078e00ff */
[----:B---3--:R-:W-:-:S04]  /*01a0*/  LOP3.LUT R12, R11, R53, R16, 0x96, !PT ;  /* 0x000000350b0c7212 */ /* 0x008fc800078e9610 */
[C---:B------:R-:W-:Y:S01]  /*01b0*/  LOP3.LUT R14, R17.reuse, R7, R9, 0x96, !PT ;  /* 0x00000007110e7212 */ /* 0x040fe200078e9609 */
[----:B------:R-:W-:Y:S01]  /*01c0*/  IMAD.WIDE.U32 R12, R12, -0x2daee0ad, RZ ;  /* 0xd2511f530c0c7825 */ /* 0x000fe200078e00ff */
[----:B------:R-:W-:-:S03]  /*01d0*/  IADD3 R51, R17, -0x4498517b, RZ ;  /* 0xbb67ae8511337810 */ /* 0x000fc60007ffe0ff */
[----:B------:R-:W-:-:S04]  /*01e0*/  IMAD.WIDE.U32 R14, R14, -0x326172a9, RZ ;  /* 0xcd9e8d570e0e7825 */ /* 0x000fc800078e00ff */
[----:B------:R-:W-:Y:S01]  /*01f0*/  VIADD R3, R16, 0x9e3779b9 ;  /* 0x9e3779b910037836 */ /* 0x000fe20000000000 */
[----:B------:R-:W-:-:S04]  /*0200*/  LOP3.LUT R11, R13, R6, R51, 0x96, !PT ;  /* 0x000000060d0b7212 */ /* 0x000fc800078e9633 */
[----:B------:R-:W-:Y:S01]  /*0210*/  LOP3.LUT R3, R15, R3, R10, 0x96, !PT ;  /* 0x000000030f037212 */ /* 0x000fe200078e960a */
[----:B------:R-:W-:-:S04]  /*0220*/  IMAD.WIDE.U32 R10, R11, -0x326172a9, RZ ;  /* 0xcd9e8d570b0a7825 */ /* 0x000fc800078e00ff */
[----:B------:R-:W-:Y:S02]  /*0230*/  VIADD R5, R16, 0x3c6ef372 ;  /* 0x3c6ef37210057836 */ /* 0x000fe40000000000 */
        /* <DEDUP_REMOVED lines=35> */
[----:B------:R-:W-:Y:S02]  /*0470*/  ISETP.NE.U32.AND P0, PT, RZ, UR5, PT ;  /* 0x00000005ff007c0c */ /* 0x000fe4000bf05070 */
[----:B------:R-:W-:Y:S01]  /*0480*/  IADD3 R14, R17, -0x24c28bd8, RZ ;  /* 0xdb3d7428110e7810 */ /* 0x000fe20007ffe0ff */
[----:B------:R-:W-:Y:S02]  /*0490*/  VIADD R13, R16, 0xf1bbcdc8 ;  /* 0xf1bbcdc8100d7836 */ /* 0x000fe40000000000 */
[----:B------:R-:W-:-:S03]  /*04a0*/  IMAD.WIDE.U32 R18, R3, -0x2daee0ad, RZ ;  /* 0xd2511f5303127825 */ /* 0x000fc600078e00ff */
[----:B------:R-:W-:Y:S02]  /*04b0*/  LOP3.LUT R13, R7, R12, R13, 0x96, !PT ;  /* 0x0000000c070d7212 */ /* 0x000fe400078e960d */
[----:B------:R-:W-:Y:S01]  /*04c0*/  LOP3.LUT R28, R19, R28, R14, 0x96, !PT ;  /* 0x0000001c131c7212 */ /* 0x000fe200078e960e */
[----:B------:R-:W-:Y:S02]  /*04d0*/  VIADD R10, R17, 0x96a522ad ;  /* 0x96a522ad110a7836 */ /* 0x000fe40000000000 */
[----:B------:R-:W-:-:S04]  /*04e0*/  IMAD.HI.U32 R3, R13, -0x2daee0ad, RZ ;  /* 0xd2511f530d037827 */ /* 0x000fc800078e00ff */
[----:B------:R-:W-:-:S04]  /*04f0*/  IMAD.HI.U32 R5, R28, -0x326172a9, RZ ;  /* 0xcd9e8d571c057827 */ /* 0x000fc800078e00ff */
[----:B------:R-:W-:Y:S01]  /*0500*/  VIADD R29, R16, 0x8ff34781 ;  /* 0x8ff34781101d7836 */ /* 0x000fe20000000000 */
[----:B------:R-:W-:Y:S01]  /*0510*/  LOP3.LUT R0, R3, R18, R10, 0x96, !PT ;  /* 0x0000001203007212 */ /* 0x000fe200078e960a */
[----:B------:R-:W-:Y:S02]  /*0520*/  IMAD.MOV.U32 R12, RZ, RZ, R8 ;  /* 0x000000ffff0c7224 */ /* 0x000fe400078e0008 */
[----:B------:R-:W-:Y:S01]  /*0530*/  IMAD.MOV.U32 R11, RZ, RZ, R9 ;  /* 0x000000ffff0b7224 */ /* 0x000fe200078e0009 */
[----:B------:R-:W-:Y:S01]  /*0540*/  LOP3.LUT R29, R5, R6, R29, 0x96, !PT ;  /* 0x00000006051d7212 */ /* 0x000fe200078e961d */
[----:B------:R-:W-:Y:S06]  /*0550*/  @!P0 BRA `(.L_x_228) ;  /* 0x0000000000188947 */ /* 0x000fec0003800000 */
[----:B------:R-:W-:Y:S01]  /*0560*/  ULDC UR8, c[0x0][0xc] ;  /* 0x0000030000087ab9 */ /* 0x000fe20000000800 */
[----:B------:R-:W-:Y:S01]  /*0570*/  MOV R18, 0x5b0 ;  /* 0x000005b000127802 */ /* 0x000fe20000000f00 */
[----:B------:R-:W-:-:S05]  /*0580*/  IMAD R6, R2, UR8, RZ ;  /* 0x0000000802067c24 */ /* 0x000fca000f8e02ff */
[----:B------:R-:W-:-:S07]  /*0590*/  SHF.L.U32 R6, R6, 0x1, RZ ;  /* 0x0000000106067819 */ /* 0x000fce00000006ff */
[----:B------:R-:W-:Y:S05]  /*05a0*/  CALL.REL.NOINC `($__internal_15_$__cuda_sm20_div_s64) ;  /* 0x0000002c00447944 */ /* 0x000fea0003c00000 */
[----:B------:R-:W-:Y:S05]  /*05b0*/  BRA `(.L_x_229) ;  /* 0x0000000000587947 */ /* 0x000fea0003800000 */
.L_x_228:
[----:B------:R-:W0:Y:S02]  /*05c0*/  LDC R3, c[0x0][0xc] ;  /* 0x00000300ff037b82 */ /* 0x000e240000000800 */
[----:B0-----:R-:W-:-:S04]  /*05d0*/  IMAD R3, R2, R3, RZ ;  /* 0x0000000302037224 */ /* 0x001fc800078e02ff */
[----:B------:R-:W-:-:S04]  /*05e0*/  IMAD.SHL.U32 R3, R3, 0x2, RZ ;  /* 0x0000000203037824 */ /* 0x000fc800078e00ff */
[----:B------:R-:W0:Y:S01]  /*05f0*/  I2F.U32.RP R5, R3 ;  /* 0x0000000300057306 */ /* 0x000e220000209000 */
[----:B------:R-:W-:Y:S01]  /*0600*/  IMAD.MOV R19, RZ, RZ, -R3 ;  /* 0x000000ffff137224 */ /* 0x000fe200078e0a03 */
[----:B------:R-:W-:-:S06]  /*0610*/  ISETP.NE.U32.AND P2, PT, R3, RZ, PT ;  /* 0x000000ff0300720c */ /* 0x000fcc0003f45070 */
[----:B0-----:R-:W0:Y:S02]  /*0620*/  MUFU.RCP R5, R5 ;  /* 0x0000000500057308 */ /* 0x001e240000001000 */
[----:B0-----:R-:W-:-:S06]  /*0630*/  VIADD R6, R5, 0xffffffe ;  /* 0x0ffffffe05067836 */ /* 0x001fcc0000000000 */
[----:B------:R0:W1:Y:S02]  /*0640*/  F2I.FTZ.U32.TRUNC.NTZ R7, R6 ;  /* 0x0000000600077305 */ /* 0x000064000021f000 */
[----:B0-----:R-:W-:Y:S02]  /*0650*/  IMAD.MOV.U32 R6, RZ, RZ, RZ ;  /* 0x000000ffff067224 */ /* 0x001fe400078e00ff */
[----:B-1----:R-:W-:-:S04]  /*0660*/  IMAD R19, R19, R7, RZ ;  /* 0x0000000713137224 */ /* 0x002fc800078e02ff */
[----:B------:R-:W-:-:S06]  /*0670*/  IMAD.HI.U32 R7, R7, R19, R6 ;  /* 0x0000001307077227 */ /* 0x000fcc00078e0006 */
[----:B------:R-:W-:-:S04]  /*0680*/  IMAD.HI.U32 R6, R7, UR4, RZ ;  /* 0x0000000407067c27 */ /* 0x000fc8000f8e00ff */
[----:B------:R-:W-:Y:S01]  /*0690*/  IMAD.MOV.U32 R7, RZ, RZ, RZ ;  /* 0x000000ffff077224 */ /* 0x000fe200078e00ff */
[----:B------:R-:W-:-:S05]  /*06a0*/  IADD3 R18, -R6, RZ, RZ ;  /* 0x000000ff06127210 */ /* 0x000fca0007ffe1ff */
[----:B------:R-:W-:-:S05]  /*06b0*/  IMAD R18, R3, R18, UR4 ;  /* 0x0000000403127e24 */ /* 0x000fca000f8e0212 */
[----:B------:R-:W-:-:S13]  /*06c0*/  ISETP.GE.U32.AND P0, PT, R18, R3, PT ;  /* 0x000000031200720c */ /* 0x000fda0003f06070 */
[----:B------:R-:W-:Y:S02]  /*06d0*/  @P0 IMAD.IADD R18, R18, 0x1, -R3 ;  /* 0x0000000112120824 */ /* 0x000fe400078e0a03 */
[----:B------:R-:W-:-:S03]  /*06e0*/  @P0 VIADD R6, R6, 0x1 ;  /* 0x0000000106060836 */ /* 0x000fc60000000000 */
[----:B------:R-:W-:-:S13]  /*06f0*/  ISETP.GE.U32.AND P1, PT, R18, R3, PT ;  /* 0x000000031200720c */ /* 0x000fda0003f26070 */
[----:B------:R-:W-:Y:S01]  /*0700*/  @P1 VIADD R6, R6, 0x1 ;  /* 0x0000000106061836 */ /* 0x000fe20000000000 */
[----:B------:R-:W-:-:S07]  /*0710*/  @!P2 LOP3.LUT R6, RZ, R3, RZ, 0x33, !PT ;  /* 0x00000003ff06a212 */ /* 0x000fce00078e33ff */
.L_x_229:
[----:B------:R-:W-:Y:S01]  /*0720*/  ULDC UR4, c[0x0][0xc] ;  /* 0x0000030000047ab9 */ /* 0x000fe20000000800 */
[----:B------:R-:W-:Y:S01]  /*0730*/  IADD3 R19, P0, R6, 0x1, RZ ;  /* 0x0000000106137810 */ /* 0x000fe20007f1e0ff */
[----:B------:R-:W-:-:S03]  /*0740*/  IMAD.WIDE.U32 R2, R2, UR4, RZ ;  /* 0x0000000402027c25 */ /* 0x000fc6000f8e00ff */
[----:B------:R-:W-:Y:S01]  /*0750*/  IADD3.X R7, RZ, R7, RZ, P0, !PT ;  /* 0x00000007ff077210 */ /* 0x000fe200007fe4ff */
[-C--:B------:R-:W-:Y:S02]  /*0760*/  IMAD R3, R3, R19.reuse, RZ ;  /* 0x0000001303037224 */ /* 0x080fe400078e02ff */
[----:B------:R-:W-:-:S04]  /*0770*/  IMAD.WIDE.U32 R18, R2, R19, RZ ;  /* 0x0000001302127225 */ /* 0x000fc800078e00ff */
[----:B------:R-:W-:Y:S02]  /*0780*/  IMAD R3, R2, R7, R3 ;  /* 0x0000000702037224 */ /* 0x000fe400078e0203 */
[----:B------:R-:W-:Y:S02]  /*0790*/  IMAD.SHL.U32 R7, R18, 0x2, RZ ;  /* 0x0000000212077824 */ /* 0x000fe400078e00ff */
[----:B------:R-:W-:-:S03]  /*07a0*/  IMAD.IADD R3, R19, 0x1, R3 ;  /* 0x0000000113037824 */ /* 0x000fc600078e0203 */
        /* <DEDUP_REMOVED lines=29> */
[----:B------:R-:W-:Y:S05]  /*0980*/  CALL.REL.NOINC `($__internal_14_$__cuda_sm20_div_rn_f64_full) ;  /* 0x0000002000dc7944 */ /* 0x000fea0003c00000 */
[----:B------:R-:W-:Y:S02]  /*0990*/  IMAD.MOV.U32 R18, RZ, RZ, R36 ;  /* 0x000000ffff127224 */ /* 0x000fe400078e0024 */
[----:B------:R-:W-:-:S07]  /*09a0*/  IMAD.MOV.U32 R19, RZ, RZ, R37 ;  /* 0x000000ffff137224 */ /* 0x000fce00078e0025 */
.L_x_230:
[----:B------:R-:W0:Y:S01]  /*09b0*/  LDC.64 R20, c[0x0][0x248] ;  /* 0x00009200ff147b82 */ /* 0x000e220000000a00 */
[----:B------:R-:W-:Y:S01]  /*09c0*/  ULDC.64 UR4, c[0x0][0x248] ;  /* 0x0000920000047ab9 */ /* 0x000fe20000000a00 */
[----:B------:R-:W-:Y:S01]  /*09d0*/  ULDC UR12, c[0x0][0x240] ;  /* 0x00009000000c7ab9 */ /* 0x000fe20000000800 */
[----:B------:R-:W-:Y:S01]  /*09e0*/  ULDC.64 UR8, c[0x0][0x210] ;  /* 0x0000840000087ab9 */ /* 0x000fe20000000a00 */
[----:B------:R-:W-:Y:S01]  /*09f0*/  ULDC.64 UR10, c[0x0][0x238] ;  /* 0x00008e00000a7ab9 */ /* 0x000fe20000000a00 */
[----:B0-----:R-:W-:Y:S02]  /*0a00*/  DMUL R18, R18, R20 ;  /* 0x0000001412127228 */ /* 0x001fe40000000000 */
[----:B------:R-:W-:Y:S02]  /*0a10*/  DADD R22, -R20, 1 ;  /* 0x3ff0000014167429 */ /* 0x000fe40000000100 */
[----:B------:R-:W-:-:S04]  /*0a20*/  DADD R2, -RZ, -R20 ;  /* 0x00000000ff027229 */ /* 0x000fc80000000914 */
[----:B------:R-:W-:Y:S02]  /*0a30*/  DADD R20, -R18, -R20 ;  /* 0x0000000012147229 */ /* 0x000fe40000000914 */
[----:B------:R-:W-:-:S04]  /*0a40*/  DMUL R22, R22, 1.80143985094819840000e+16 ;  /* 0x4350000016167828 */ /* 0x000fc80000000000 */
[----:B------:R-:W-:Y:S02]  /*0a50*/  MOV R5, R3 ;  /* 0x0000000300057202 */ /* 0x000fe40000000f00 */
[----:B------:R-:W-:-:S11]  /*0a60*/  DMUL R24, R20, R20 ;  /* 0x0000001414187228 */ /* 0x000fd60000000000 */
.L_x_252:
[----:B------:R-:W-:Y:S01]  /*0a70*/  VIADD R52, R52, 0x1 ;  /* 0x0000000134347836 */ /* 0x000fe20000000000 */
[----:B------:R-:W-:Y:S03]  /*0a80*/  BSSY B0, `(.L_x_231) ;  /* 0x000000c000007945 */ /* 0x000fe60003800000 */
[C---:B------:R-:W-:Y:S01]  /*0a90*/  IMAD.HI.U32 R3, R52.reuse, -0x2daee0ad, RZ ;  /* 0xd2511f5334037827 */ /* 0x040fe200078e00ff */
[----:B------:R-:W-:-:S13]  /*0aa0*/  ISETP.NE.AND P0, PT, R52, RZ, PT ;  /* 0x000000ff3400720c */ /* 0x000fda0003f05270 */
[----:B------:R-:W-:Y:S05]  /*0ab0*/  @P0 BRA `(.L_x_232) ;  /* 0x0000000000200947 */ /* 0x000fea0003800000 */
[----:B------:R-:W-:-:S05]  /*0ac0*/  VIADD R53, R53, 0x1 ;  /* 0x0000000135357836 */ /* 0x000fca0000000000 */
[----:B------:R-:W-:-:S13]  /*0ad0*/  ISETP.NE.AND P0, PT, R53, RZ, PT ;  /* 0x000000ff3500720c */ /* 0x000fda0003f05270 */
[----:B------:R-:W-:Y:S02]  /*0ae0*/  @!P0 VIADD R8, R8, 0x1 ;  /* 0x0000000108088836 */ /* 0x000fe40000000000 */
[----:B------:R-:W-:Y:S02]  /*0af0*/  @!P0 VIADD R2, R9, 0x1 ;  /* 0x0000000109028836 */ /* 0x000fe40000000000 */
[----:B------:R-:W-:Y:S01]  /*0b00*/  @!P0 IMAD.MOV.U32 R53, RZ, RZ, RZ ;  /* 0x000000ffff358224 */ /* 0x000fe200078e00ff */
[----:B------:R-:W-:-:S13]  /*0b10*/  ISETP.NE.AND P1, PT, R8, RZ, !P0 ;  /* 0x000000ff0800720c */ /* 0x000fda0004725270 */
[----:B------:R-:W-:-:S05]  /*0b20*/  @P1 IADD3 R2, R9, RZ, RZ ;  /* 0x000000ff09021210 */ /* 0x000fca0007ffe0ff */
[----:B------:R-:W-:-:S07]  /*0b30*/  @!P0 IMAD.MOV.U32 R9, RZ, RZ, R2 ;  /* 0x000000ffff098224 */ /* 0x000fce00078e0002 */
.L_x_232:
[----:B------:R-:W-:Y:S05]  /*0b40*/  BSYNC B0 ;  /* 0x0000000000007941 */ /* 0x000fea0003800000 */
.L_x_231:
        /* <DEDUP_REMOVED lines=12> */
[C---:B------:R-:W-:Y:S01]  /*0c10*/  VIADD R33, R16.reuse, 0x3c6ef372 ;  /* 0x3c6ef37210217836 */ /* 0x040fe20000000000 */
        /* <DEDUP_REMOVED lines=23> */
[----:B------:R-:W-:-:S04]  /*0d90*/  IMAD.WIDE.U32 R26, R27, -0x326172a9, RZ ;  /* 0xcd9e8d571b1a7825 */ /* 0x000fc800078e00ff */
[----:B------:R-:W-:Y:S02]  /*0da0*/  VIADD R3, R16, 0x5384540f ;  /* 0x5384540f10037836 */ /* 0x000fe40000000000 */
[----:B------:R-:W-:-:S03]  /*0db0*/  IMAD.WIDE.U32 R32, R32, -0x2daee0ad, RZ ;  /* 0xd2511f5320207825 */ /* 0x000fc600078e00ff */
[----:B------:R-:W-:Y:S02]  /*0dc0*/  LOP3.LUT R2, R27, R2, R3, 0x96, !PT ;  /* 0x000000021b027212 */ /* 0x000fe400078e9603 */
[----:B------:R-:W-:Y:S02]  /*0dd0*/  LOP3.LUT R30, R33, R30, R15, 0x96, !PT ;  /* 0x0000001e211e7212 */ /* 0x000fe400078e960f */
[----:B------:R-:W-:Y:S01]  /*0de0*/  IADD3 R33, R16, -0xe443238, RZ ;  /* 0xf1bbcdc810217810 */ /* 0x000fe20007ffe0ff */
[----:B------:R-:W-:-:S04]  /*0df0*/  IMAD.WIDE.U32 R2, R2, -0x2daee0ad, RZ ;  /* 0xd2511f5302027825 */ /* 0x000fc800078e00ff */
[----:B------:R-:W-:Y:S01]  /*0e00*/  IMAD.WIDE.U32 R30, R30, -0x326172a9, RZ ;  /* 0xcd9e8d571e1e7825 */ /* 0x000fe200078e00ff */
[----:B------:R-:W-:-:S03]  /*0e10*/  LOP3.LUT R27, R3, R32, R14, 0x96, !PT ;  /* 0x00000020031b7212 */ /* 0x000fc600078e960e */
[----:B------:R-:W-:Y:S01]  /*0e20*/  IMAD R32, R13, -0x2daee0ad, RZ ;  /* 0xd2511f530d207824 */ /* 0x000fe200078e02ff */
[----:B------:R-:W-:Y:S01]  /*0e30*/  LOP3.LUT R13, R31, R26, R33, 0x96, !PT ;  /* 0x0000001a1f0d7212 */ /* 0x000fe200078e9621 */
[----:B------:R-:W-:Y:S02]  /*0e40*/  VIADD R3, R16, 0x8ff34781 ;  /* 0x8ff3478110037836 */ /* 0x000fe40000000000 */
[----:B------:R-:W-:-:S04]  /*0e50*/  IMAD.WIDE.U32 R26, R27, -0x326172a9, RZ ;  /* 0xcd9e8d571b1a7825 */ /* 0x000fc800078e00ff */
[----:B------:R-:W-:Y:S01]  /*0e60*/  IMAD.HI.U32 R31, R13, -0x2daee0ad, RZ ;  /* 0xd2511f530d1f7827 */ /* 0x000fe200078e00ff */
[----:B------:R-:W-:-:S03]  /*0e70*/  LOP3.LUT R3, R27, R30, R3, 0x96, !PT ;  /* 0x0000001e1b037212 */ /* 0x000fc600078e9603 */
[----:B------:R-:W-:Y:S01]  /*0e80*/  IMAD.MOV.U32 R30, RZ, RZ, R28 ;  /* 0x000000ffff1e7224 */ /* 0x000fe200078e001c */
[----:B------:R-:W-:Y:S01]  /*0e90*/  LOP3.LUT R2, R31, R2, R10, 0x96, !PT ;  /* 0x000000021f027212 */ /* 0x000fe200078e960a */
        /* <DEDUP_REMOVED lines=10> */
.L_x_234:
[----:B------:R-:W-:Y:S02]  /*0f40*/  IMAD.MOV.U32 R30, RZ, RZ, R0 ;  /* 0x000000ffff1e7224 */ /* 0x000fe400078e0000 */
[----:B------:R-:W-:-:S07]  /*0f50*/  IMAD.MOV.U32 R0, RZ, RZ, R32 ;  /* 0x000000ffff007224 */ /* 0x000fce00078e0020 */
.L_x_233:
[----:B------:R-:W0:Y:S01]  /*0f60*/  LDC.64 R28, c[0x0][0x248] ;  /* 0x00009200ff1c7b82 */ /* 0x000e220000000a00 */
[----:B------:R-:W-:Y:S01]  /*0f70*/  ISETP.GE.U32.AND P0, PT, R12, UR8, PT ;  /* 0x000000080c007c0c */ /* 0x000fe2000bf06070 */
[----:B------:R-:W-:Y:S01]  /*0f80*/  IMAD.MOV.U32 R31, RZ, RZ, 0x2f800000 ;  /* 0x2f800000ff1f7424 */ /* 0x000fe200078e00ff */
[----:B------:R-:W-:Y:S01]  /*0f90*/  I2FP.F32.U32 R0, R0 ;  /* 0x0000000000007245 */ /* 0x000fe20000201000 */
[----:B------:R-:W-:Y:S01]  /*0fa0*/  BSSY B0, `(.L_x_235) ;  /* 0x00000e2000007945 */ /* 0x000fe20003800000 */
[----:B------:R-:W-:-:S03]  /*0fb0*/  ISETP.GE.AND.EX P0, PT, R11, UR9, PT, P0 ;  /* 0x000000090b007c0c */ /* 0x000fc6000bf06300 */
[----:B------:R-:W-:-:S10]  /*0fc0*/  FFMA.FTZ R0, R0, R31, 1.1641532182693481445e-10 ;  /* 0x2f00000000007423 */ /* 0x000fd4000001001f */
[----:B------:R-:W-:Y:S05]  /*0fd0*/  @P0 BRA `(.L_x_236) ;  /* 0x0000000c00780947 */ /* 0x000fea0003800000 */
[----:B------:R-:W-:Y:S01]  /*0fe0*/  I2FP.F32.U32 R30, R30 ;  /* 0x0000001e001e7245 */ /* 0x000fe20000201000 */
[----:B------:R-:W-:Y:S01]  /*0ff0*/  BSSY B1, `(.L_x_237) ;  /* 0x0000056000017945 */ /* 0x000fe20003800000 */
[C---:B------:R-:W-:Y:S02]  /*1000*/  FSETP.GEU.FTZ.AND P0, PT, R5.reuse, 1.7916666269302368164, PT ;  /* 0x3fe555550500780b */ /* 0x040fe40003f1e000 */
[----:B------:R-:W-:Y:S01]  /*1010*/  FSETP.GT.FTZ.AND P1, PT, R5, -1.6999999284744262695, PT ;  /* 0xbfd999990500780b */ /* 0x000fe20003f34000 */
[----:B------:R-:W-:-:S04]  /*1020*/  FFMA.FTZ R30, R30, R31, 1.1641532182693481445e-10 ;  /* 0x2f0000001e1e7423 */ /* 0x000fc8000001001f */
[----:B------:R-:W-:-:S06]  /*1030*/  FMUL.FTZ R34, R30, 1 ;  /* 0x3f8000001e227820 */ /* 0x000fcc0000410000 */
[----:B------:R-:W1:Y:S02]  /*1040*/  F2F.F64.F32 R34, R34 ;  /* 0x0000002200227310 */ /* 0x000e640000201800 */
[----:B-1----:R-:W-:Y:S01]  /*1050*/  ISETP.GT.AND P2, PT, R35, 0xfffff, PT ;  /* 0x000fffff2300780c */ /* 0x002fe20003f44270 */
[----:B------:R-:W-:Y:S01]  /*1060*/  IMAD.MOV.U32 R31, RZ, RZ, R35 ;  /* 0x000000ffff1f7224 */ /* 0x000fe200078e0023 */
[----:B------:R-:W-:Y:S01]  /*1070*/  MOV R30, R34 ;  /* 0x00000022001e7202 */ /* 0x000fe20000000f00 */
[----:B------:R-:W-:Y:S02]  /*1080*/  IMAD.MOV.U32 R36, RZ, RZ, R34 ;  /* 0x000000ffff247224 */ /* 0x000fe400078e0022 */
[----:B------:R-:W-:-:S08]  /*1090*/  IMAD.MOV.U32 R34, RZ, RZ, -0x3ff ;  /* 0xfffffc01ff227424 */ /* 0x000fd000078e00ff */
[----:B------:R-:W-:Y:S01]  /*10a0*/  @!P2 DMUL R30, R30, 1.80143985094819840000e+16 ;  /* 0x435000001e1ea828 */ /* 0x000fe20000000000 */
[----:B------:R-:W-:-:S09]  /*10b0*/  @!P2 IMAD.MOV.U32 R34, RZ, RZ, -0x435 ;  /* 0xfffffbcbff22a424 */ /* 0x000fd200078e00ff */
[----:B------:R-:W-:Y:S02]  /*10c0*/  @!P2 IMAD.MOV.U32 R35, RZ, RZ, R31 ;  /* 0x000000ffff23a224 */ /* 0x000fe400078e001f */
[----:B------:R-:W-:Y:S02]  /*10d0*/  @!P2 IMAD.MOV.U32 R36, RZ, RZ, R30 ;  /* 0x000000ffff24a224 */ /* 0x000fe400078e001e */
[----:B------:R-:W-:-:S05]  /*10e0*/  VIADD R32, R35, 0xffffffff ;  /* 0xffffffff23207836 */ /* 0x000fca0000000000 */
[----:B------:R-:W-:-:S13]  /*10f0*/  ISETP.GE.U32.AND P3, PT, R32, 0x7fefffff, PT ;  /* 0x7fefffff2000780c */ /* 0x000fda0003f66070 */
[----:B------:R-:W-:Y:S01]  /*1100*/  @P3 IMAD.MOV.U32 R32, RZ, RZ, 0x0 ;  /* 0x00000000ff203424 */ /* 0x000fe200078e00ff */
[----:B------:R-:W-:Y:S02]  /*1110*/  @P3 MOV R33, 0x7ff00000 ;  /* 0x7ff0000000213802 */ /* 0x000fe40000000f00 */
[----:B------:R-:W-:-:S04]  /*1120*/  @P3 FSETP.NEU.FTZ.AND P4, PT, R31, RZ, PT ;  /* 0x000000ff1f00320b */ /* 0x000fc80003f9d000 */
[----:B------:R-:W-:-:S10]  /*1130*/  @P3 DFMA R32, R30, R32, +INF ;  /* 0x7ff000001e20342b */ /* 0x000fd40000000020 */
[----:B------:R-:W-:Y:S02]  /*1140*/  @P3 FSEL R32, R32, RZ, P4 ;  /* 0x000000ff20203208 */ /* 0x000fe40002000000 */
[----:B------:R-:W-:Y:S01]  /*1150*/  @P3 FSEL R33, R33, -QNAN , P4 ;  /* 0xfff0000021213808 */ /* 0x000fe20002000000 */
[----:B------:R-:W-:Y:S06]  /*1160*/  @P3 BRA `(.L_x_238) ;  /* 0x0000000000f83947 */ /* 0x000fec0003800000 */
[----:B------:R-:W-:Y:S01]  /*1170*/  LOP3.LUT R30, R35, 0x800fffff, RZ, 0xc0, !PT ;  /* 0x800fffff231e7812 */ /* 0x000fe200078ec0ff */
[----:B------:R-:W-:Y:S01]  /*1180*/  IMAD.MOV.U32 R32, RZ, RZ, RZ ;  /* 0x000000ffff207224 */ /* 0x000fe200078e00ff */
[----:B------:R-:W-:Y:S01]  /*1190*/  UMOV UR14, 0x3ae80f1e ;  /* 0x3ae80f1e000e7882 */ /* 0x000fe20000000000 */
[----:B------:R-:W-:Y:S01]  /*11a0*/  UMOV UR15, 0x3eb1380b ;  /* 0x3eb1380b000f7882 */ /* 0x000fe20000000000 */
[----:B------:R-:W-:Y:S01]  /*11b0*/  LOP3.LUT R31, R30, 0x3ff00000, RZ, 0xfc, !PT ;  /* 0x3ff000001e1f7812 */ /* 0x000fe200078efcff */
[----:B------:R-:W-:Y:S01]  /*11c0*/  UMOV UR16, 0x80000000 ;  /* 0x8000000000107882 */ /* 0x000fe20000000000 */
[----:B------:R-:W-:Y:S01]  /*11d0*/  MOV R30, R36 ;  /* 0x00000024001e7202 */ /* 0x000fe20000000f00 */
[----:B------:R-:W-:Y:S01]  /*11e0*/  UMOV UR17, 0x43300000 ;  /* 0x4330000000117882 */ /* 0x000fe20000000000 */
[----:B------:R-:W-:Y:S02]  /*11f0*/  ISETP.GE.AND P2, PT, R31, 0x3ff6a09f, PT ;  /* 0x3ff6a09f1f00780c */ /* 0x000fe40003f46270 */
[----:B------:R-:W-:Y:S01]  /*1200*/  LEA.HI R34, R35, R34, RZ, 0xc ;  /* 0x0000002223227211 */ /* 0x000fe200078f60ff */
[----:B------:R-:W-:-:S10]  /*1210*/  IMAD.MOV.U32 R35, RZ, RZ, 0x43300000 ;  /* 0x43300000ff237424 */ /* 0x000fd400078e00ff */
[----:B------:R-:W-:Y:S02]  /*1220*/  @P2 VIADD R33, R31, 0xfff00000 ;  /* 0xfff000001f212836 */ /* 0x000fe40000000000 */
[----:B------:R-:W-:Y:S02]  /*1230*/  @P2 VIADD R34, R34, 0x1 ;  /* 0x0000000122222836 */ /* 0x000fe40000000000 */
[----:B------:R-:W-:-:S03]  /*1240*/  @P2 IMAD.MOV.U32 R31, RZ, RZ, R33 ;  /* 0x000000ffff1f2224 */ /* 0x000fc600078e0021 */
[----:B------:R-:W-:-:S03]  /*1250*/  LOP3.LUT R34, R34, 0x80000000, RZ, 0x3c, !PT ;  /* 0x8000000022227812 */ /* 0x000fc600078e3cff */
[C---:B------:R-:W-:Y:S02]  /*1260*/  DADD R36, R30.reuse, 1 ;  /* 0x3ff000001e247429 */ /* 0x040fe40000000000 */
[----:B------:R-:W-:Y:S02]  /*1270*/  DADD R30, R30, -1 ;  /* 0xbff000001e1e7429 */ /* 0x000fe40000000000 */
[----:B------:R-:W-:Y:S01]  /*1280*/  DADD R34, R34, -UR16 ;  /* 0x8000001022227e29 */ /* 0x000fe20008000000 */
[----:B------:R-:W-:Y:S01]  /*1290*/  UMOV UR16, 0xfefa39ef ;  /* 0xfefa39ef00107882 */ /* 0x000fe20000000000 */
[----:B------:R-:W1:Y:S01]  /*12a0*/  MUFU.RCP64H R33, R37 ;  /* 0x0000002500217308 */ /* 0x000e620000001800 */
[----:B------:R-:W-:Y:S01]  /*12b0*/  UMOV UR17, 0x3fe62e42 ;  /* 0x3fe62e4200117882 */ /* 0x000fe20000000000 */
[----:B-1----:R-:W-:-:S08]  /*12c0*/  DFMA R44, -R36, R32, 1 ;  /* 0x3ff00000242c742b */ /* 0x002fd00000000120 */
[----:B------:R-:W-:-:S08]  /*12d0*/  DFMA R44, R44, R44, R44 ;  /* 0x0000002c2c2c722b */ /* 0x000fd0000000002c */
[----:B------:R-:W-:Y:S01]  /*12e0*/  DFMA R44, R32, R44, R32 ;  /* 0x0000002c202c722b */ /* 0x000fe20000000020 */
[----:B------:R-:W-:Y:S01]  /*12f0*/  IMAD.MOV.U32 R32, RZ, RZ, -0x748574fc ;  /* 0x8b7a8b04ff207424 */ /* 0x000fe200078e00ff */
[----:B------:R-:W-:-:S06]  /*1300*/  MOV R33, 0x3ed0ee25 ;  /* 0x3ed0ee2500217802 */ /* 0x000fcc0000000f00 */
[----:B------:R-:W-:-:S08]  /*1310*/  DMUL R42, R44, R30 ;  /* 0x0000001e2c2a7228 */ /* 0x000fd00000000000 */
[----:B------:R-:W-:-:S08]  /*1320*/  DFMA R42, R44, R30, R42 ;  /* 0x0000001e2c2a722b */ /* 0x000fd0000000002a */
[----:B------:R-:W-:Y:S02]  /*1330*/  DMUL R40, R42, R42 ;  /* 0x0000002a2a287228 */ /* 0x000fe40000000000 */
[----:B------:R-:W-:-:S06]  /*1340*/  DADD R36, R30, -R42 ;  /* 0x000000001e247229 */ /* 0x000fcc000000082a */
[----:B------:R-:W-:Y:S01]  /*1350*/  DFMA R32, R40, UR14, R32 ;  /* 0x0000000e28207c2b */ /* 0x000fe20008000020 */
[----:B------:R-:W-:Y:S01]  /*1360*/  UMOV UR14, 0x9f02676f ;  /* 0x9f02676f000e7882 */ /* 0x000fe20000000000 */
[----:B------:R-:W-:Y:S01]  /*1370*/  UMOV UR15, 0x3ef3b266 ;  /* 0x3ef3b266000f7882 */ /* 0x000fe20000000000 */
[----:B------:R-:W-:-:S05]  /*1380*/  DADD R36, R36, R36 ;  /* 0x0000000024247229 */ /* 0x000fca0000000024 */
[----:B------:R-:W-:Y:S01]  /*1390*/  DFMA R38, R40, R32, UR14 ;  /* 0x0000000e28267e2b */ /* 0x000fe20008000020 */
[----:B------:R-:W-:Y:S01]  /*13a0*/  UMOV UR14, 0xa9ab0956 ;  /* 0xa9ab0956000e7882 */ /* 0x000fe20000000000 */
[----:B------:R-:W-:Y:S01]  /*13b0*/  UMOV UR15, 0x3f1745cb ;  /* 0x3f1745cb000f7882 */ /* 0x000fe20000000000 */
[----:B------:R-:W-:Y:S02]  /*13c0*/  DFMA R36, R30, -R42, R36 ;  /* 0x8000002a1e24722b */ /* 0x000fe40000000024 */
[----:B------:R-:W-:-:S03]  /*13d0*/  DFMA R32, R34, UR16, R42 ;  /* 0x0000001022207c2b */ /* 0x000fc6000800002a */
[----:B------:R-:W-:Y:S01]  /*13e0*/  DFMA R38, R40, R38, UR14 ;  /* 0x0000000e28267e2b */ /* 0x000fe20008000026 */
[----:B------:R-:W-:Y:S01]  /*13f0*/  UMOV UR14, 0x2d1b5154 ;  /* 0x2d1b5154000e7882 */ /* 0x000fe20000000000 */
[----:B------:R-:W-:Y:S01]  /*1400*/  UMOV UR15, 0x3f3c71c7 ;  /* 0x3f3c71c7000f7882 */ /* 0x000fe20000000000 */
[----:B------:R-:W-:Y:S02]  /*1410*/  DMUL R36, R44, R36 ;  /* 0x000000242c247228 */ /* 0x000fe40000000000 */
[----:B------:R-:W-:-:S03]  /*1420*/  DFMA R30, -R34, UR16, R32 ;  /* 0x00000010221e7c2b */ /* 0x000fc60008000120 */
[----:B------:R-:W-:Y:S01]  /*1430*/  DFMA R38, R40, R38, UR14 ;  /* 0x0000000e28267e2b */ /* 0x000fe20008000026 */
[----:B------:R-:W-:Y:S01]  /*1440*/  UMOV UR14, 0x923be72d ;  /* 0x923be72d000e7882 */ /* 0x000fe20000000000 */
[----:B------:R-:W-:-:S03]  /*1450*/  UMOV UR15, 0x3f624924 ;  /* 0x3f624924000f7882 */ /* 0x000fc60000000000 */
[----:B------:R-:W-:-:S03]  /*1460*/  DADD R30, -R42, R30 ;  /* 0x000000002a1e7229 */ /* 0x000fc6000000011e */
        /* <DEDUP_REMOVED lines=9> */
[----:B------:R-:W-:-:S08]  /*1500*/  DMUL R38, R40, R38 ;  /* 0x0000002628267228 */ /* 0x000fd00000000000 */
[----:B------:R-:W-:-:S08]  /*1510*/  DFMA R36, R42, R38, R36 ;  /* 0x000000262a24722b */ /* 0x000fd00000000024 */
[----:B------:R-:W-:-:S08]  /*1520*/  DADD R30, R36, -R30 ;  /* 0x00000000241e7229 */ /* 0x000fd0000000081e */
[----:B------:R-:W-:-:S08]  /*1530*/  DFMA R30, R34, UR14, R30 ;  /* 0x0000000e221e7c2b */ /* 0x000fd0000800001e */
[----:B------:R-:W-:-:S11]  /*1540*/  DADD R32, R32, R30 ;  /* 0x0000000020207229 */ /* 0x000fd6000000001e */
.L_x_238:
[----:B------:R-:W-:Y:S05]  /*1550*/  BSYNC B1 ;  /* 0x0000000000017941 */ /* 0x000fea0003800000 */
.L_x_237:
[----:B------:R-:W-:Y:S05]  /*1560*/  @P1 BRA !P0, `(.L_x_239) ;  /* 0x0000000400481947 */ /* 0x000fea0004000000 */
[----:B0-----:R-:W-:-:S10]  /*1570*/  DADD R30, -R28, 1 ;  /* 0x3ff000001c1e7429 */ /* 0x001fd40000000100 */
[----:B------:R-:W-:Y:S01]  /*1580*/  ISETP.GT.AND P0, PT, R31, 0xfffff, PT ;  /* 0x000fffff1f00780c */ /* 0x000fe20003f04270 */
[----:B------:R-:W-:Y:S02]  /*1590*/  IMAD.MOV.U32 R35, RZ, RZ, R31 ;  /* 0x000000ffff237224 */ /* 0x000fe400078e001f */
[----:B------:R-:W-:-:S10]  /*15a0*/  IMAD.MOV.U32 R42, RZ, RZ, R30 ;  /* 0x000000ffff2a7224 */ /* 0x000fd400078e001e */
[--C-:B------:R-:W-:Y:S01]  /*15b0*/  @!P0 IMAD.MOV.U32 R35, RZ, RZ, R23.reuse ;  /* 0x000000ffff238224 */ /* 0x100fe200078e0017 */
[----:B------:R-:W-:Y:S01]  /*15c0*/  @!P0 MOV R30, R22 ;  /* 0x00000016001e8202 */ /* 0x000fe20000000f00 */
[----:B------:R-:W-:Y:S02]  /*15d0*/  @!P0 IMAD.MOV.U32 R42, RZ, RZ, R22 ;  /* 0x000000ffff2a8224 */ /* 0x000fe400078e0016 */
[----:B------:R-:W-:Y:S01]  /*15e0*/  @!P0 IMAD.MOV.U32 R31, RZ, RZ, R23 ;  /* 0x000000ffff1f8224 */ /* 0x000fe200078e0017 */
[----:B------:R-:W-:-:S04]  /*15f0*/  IADD3 R34, R35, -0x1, RZ ;  /* 0xffffffff23227810 */ /* 0x000fc80007ffe0ff */
[----:B------:R-:W-:Y:S01]  /*1600*/  ISETP.GE.U32.AND P1, PT, R34, 0x7fefffff, PT ;  /* 0x7fefffff2200780c */ /* 0x000fe20003f26070 */
[----:B------:R-:W-:Y:S02]  /*1610*/  IMAD.MOV.U32 R34, RZ, RZ, -0x3ff ;  /* 0xfffffc01ff227424 */ /* 0x000fe400078e00ff */
[----:B------:R-:W-:-:S10]  /*1620*/  @!P0 IMAD.MOV.U32 R34, RZ, RZ, -0x435 ;  /* 0xfffffbcbff228424 */ /* 0x000fd400078e00ff */
[----:B------:R-:W-:Y:S05]  /*1630*/  @!P1 BRA `(.L_x_240) ;  /* 0x00000000001c9947 */ /* 0x000fea0003800000 */
[----:B------:R-:W-:Y:S01]  /*1640*/  IMAD.MOV.U32 R34, RZ, RZ, 0x0 ;  /* 0x00000000ff227424 */ /* 0x000fe200078e00ff */
[----:B------:R-:W-:Y:S01]  /*1650*/  FSETP.NEU.FTZ.AND P0, PT, R31, RZ, PT ;  /* 0x000000ff1f00720b */ /* 0x000fe20003f1d000 */
[----:B------:R-:W-:-:S06]  /*1660*/  IMAD.MOV.U32 R35, RZ, RZ, 0x7ff00000 ;  /* 0x7ff00000ff237424 */ /* 0x000fcc00078e00ff */
[----:B------:R-:W-:-:S10]  /*1670*/  DFMA R34, R30, R34, +INF ;  /* 0x7ff000001e22742b */ /* 0x000fd40000000022 */
[----:B------:R-:W-:Y:S02]  /*1680*/  FSEL R34, R34, RZ, P0 ;  /* 0x000000ff22227208 */ /* 0x000fe40000000000 */
[----:B------:R-:W-:Y:S01]  /*1690*/  FSEL R35, R35, -QNAN , P0 ;  /* 0xfff0000023237808 */ /* 0x000fe20000000000 */
[----:B------:R-:W-:Y:S06]  /*16a0*/  BRA `(.L_x_241) ;  /* 0x0000000400607947 */ /* 0x000fec0003800000 */
.L_x_240:
[----:B------:R-:W-:Y:S01]  /*16b0*/  LOP3.LUT R30, R35, 0x800fffff, RZ, 0xc0, !PT ;  /* 0x800fffff231e7812 */ /* 0x000fe200078ec0ff */
[----:B------:R-:W-:Y:S01]  /*16c0*/  UMOV UR14, 0x3ae80f1e ;  /* 0x3ae80f1e000e7882 */ /* 0x000fe20000000000 */
[----:B------:R-:W-:Y:S01]  /*16d0*/  UMOV UR15, 0x3eb1380b ;  /* 0x3eb1380b000f7882 */ /* 0x000fe20000000000 */
[----:B------:R-:W-:Y:S01]  /*16e0*/  UMOV UR16, 0x80000000 ;  /* 0x8000000000107882 */ /* 0x000fe20000000000 */
[----:B------:R-:W-:Y:S01]  /*16f0*/  LOP3.LUT R43, R30, 0x3ff00000, RZ, 0xfc, !PT ;  /* 0x3ff000001e2b7812 */ /* 0x000fe200078efcff */
[----:B------:R-:W-:Y:S01]  /*1700*/  IMAD.MOV.U32 R30, RZ, RZ, RZ ;  /* 0x000000ffff1e7224 */ /* 0x000fe200078e00ff */
[----:B------:R-:W-:Y:S02]  /*1710*/  UMOV UR17, 0x43300000 ;  /* 0x4330000000117882 */ /* 0x000fe40000000000 */
        /* <DEDUP_REMOVED lines=9> */
[----:B------:R-:W-:Y:S02]  /*17b0*/  IMAD.MOV.U32 R30, RZ, RZ, -0x748574fc ;  /* 0x8b7a8b04ff1e7424 */ /* 0x000fe400078e00ff */
[----:B------:R-:W-:-:S05]  /*17c0*/  IMAD.MOV.U32 R31, RZ, RZ, 0x3ed0ee25 ;  /* 0x3ed0ee25ff1f7424 */ /* 0x000fca00078e00ff */
        /* <DEDUP_REMOVED lines=24> */
[----:B------:R-:W-:Y:S01]  /*1950*/  UMOV UR15, 0x3f899999 ;  /* 0x3f899999000f7882 */ /* 0x000fe20000000000 */
[----:B------:R-:W-:Y:S01]  /*1960*/  DADD R30, R30, -UR16 ;  /* 0x800000101e1e7e29 */ /* 0x000fe20008000000 */
[----:B------:R-:W-:Y:S01]  /*1970*/  UMOV UR16, 0xfefa39ef ;  /* 0xfefa39ef00107882 */ /* 0x000fe20000000000 */
[----:B------:R-:W-:Y:S01]  /*1980*/  UMOV UR17, 0x3fe62e42 ;  /* 0x3fe62e4200117882 */ /* 0x000fe20000000000 */
[----:B------:R-:W-:Y:S02]  /*1990*/  DMUL R44, R44, R42 ;  /* 0x0000002a2c2c7228 */ /* 0x000fe40000000000 */
[----:B------:R-:W-:Y:S01]  /*19a0*/  DFMA R36, R38, R36, UR14 ;  /* 0x0000000e26247e2b */ /* 0x000fe20008000024 */
[----:B------:R-:W-:Y:S01]  /*19b0*/  UMOV UR14, 0x55555554 ;  /* 0x55555554000e7882 */ /* 0x000fe20000000000 */
[----:B------:R-:W-:Y:S01]  /*19c0*/  UMOV UR15, 0x3fb55555 ;  /* 0x3fb55555000f7882 */ /* 0x000fe20000000000 */
[----:B------:R-:W-:-:S05]  /*19d0*/  DFMA R34, R30, UR16, R40 ;  /* 0x000000101e227c2b */ /* 0x000fca0008000028 */
[----:B------:R-:W-:Y:S01]  /*19e0*/  DFMA R36, R38, R36, UR14 ;  /* 0x0000000e26247e2b */ /* 0x000fe20008000024 */
[----:B------:R-:W-:Y:S01]  /*19f0*/  UMOV UR14, 0x3b39803f ;  /* 0x3b39803f000e7882 */ /* 0x000fe20000000000 */
[----:B------:R-:W-:Y:S01]  /*1a00*/  UMOV UR15, 0x3c7abc9e ;  /* 0x3c7abc9e000f7882 */ /* 0x000fe20000000000 */
[----:B------:R-:W-:-:S05]  /*1a10*/  DFMA R42, -R30, UR16, R34 ;  /* 0x000000101e2a7c2b */ /* 0x000fca0008000122 */
[----:B------:R-:W-:-:S03]  /*1a20*/  DMUL R36, R38, R36 ;  /* 0x0000002426247228 */ /* 0x000fc60000000000 */
[----:B------:R-:W-:-:S05]  /*1a30*/  DADD R42, -R40, R42 ;  /* 0x00000000282a7229 */ /* 0x000fca000000012a */
[----:B------:R-:W-:-:S08]  /*1a40*/  DFMA R36, R40, R36, R44 ;  /* 0x000000242824722b */ /* 0x000fd0000000002c */
[----:B------:R-:W-:-:S08]  /*1a50*/  DADD R36, R36, -R42 ;  /* 0x0000000024247229 */ /* 0x000fd0000000082a */
[----:B------:R-:W-:-:S08]  /*1a60*/  DFMA R36, R30, UR14, R36 ;  /* 0x0000000e1e247c2b */ /* 0x000fd00008000024 */
[----:B------:R-:W-:Y:S01]  /*1a70*/  DADD R34, R34, R36 ;  /* 0x0000000022227229 */ /* 0x000fe20000000024 */
[----:B------:R-:W-:Y:S10]  /*1a80*/  BRA `(.L_x_241) ;  /* 0x0000000000687947 */ /* 0x000ff40003800000 */
.L_x_239:
[----:B------:R-:W-:Y:S01]  /*1a90*/  IMAD.MOV.U32 R30, RZ, RZ, -0x314d23bc ;  /* 0xceb2dc44ff1e7424 */ /* 0x000fe200078e00ff */
[----:B------:R-:W-:Y:S01]  /*1aa0*/  UMOV UR14, 0x2fbe14b5 ;  /* 0x2fbe14b5000e7882 */ /* 0x000fe20000000000 */
[----:B------:R-:W-:Y:S01]  /*1ab0*/  IMAD.MOV.U32 R31, RZ, RZ, 0x3ed087ff ;  /* 0x3ed087ffff1f7424 */ /* 0x000fe200078e00ff */
[----:B------:R-:W-:-:S05]  /*1ac0*/  UMOV UR15, 0x3eb372fb ;  /* 0x3eb372fb000f7882 */ /* 0x000fca0000000000 */
        /* <DEDUP_REMOVED lines=22> */
.L_x_241:
[----:B------:R-:W1:Y:S01]  /*1c30*/  MUFU.RCP64H R37, R35 ;  /* 0x0000002300257308 */ /* 0x000e620000001800 */
[----:B------:R-:W-:Y:S01]  /*1c40*/  IMAD.MOV.U32 R36, RZ, RZ, 0x1 ;  /* 0x00000001ff247424 */ /* 0x000fe200078e00ff */
[----:B------:R-:W-:Y:S01]  /*1c50*/  FSETP.GEU.AND P2, PT, |R33|, 6.5827683646048100446e-37, PT ;  /* 0x036000002100780b */ /* 0x000fe20003f4e200 */
[----:B------:R-:W-:Y:S04]  /*1c60*/  BSSY B1, `(.L_x_242) ;  /* 0x0000013000017945 */ /* 0x000fe80003800000 */
[----:B-1----:R-:W-:-:S08]  /*1c70*/  DFMA R30, R36, -R34, 1 ;  /* 0x3ff00000241e742b */ /* 0x002fd00000000822 */
[----:B------:R-:W-:-:S08]  /*1c80*/  DFMA R30, R30, R30, R30 ;  /* 0x0000001e1e1e722b */ /* 0x000fd0000000001e */
[----:B------:R-:W-:-:S08]  /*1c90*/  DFMA R30, R36, R30, R36 ;  /* 0x0000001e241e722b */ /* 0x000fd00000000024 */
[----:B------:R-:W-:-:S08]  /*1ca0*/  DFMA R38, R30, -R34, 1 ;  /* 0x3ff000001e26742b */ /* 0x000fd00000000822 */
[----:B------:R-:W-:-:S08]  /*1cb0*/  DFMA R38, R30, R38, R30 ;  /* 0x000000261e26722b */ /* 0x000fd0000000001e */
[----:B------:R-:W-:-:S08]  /*1cc0*/  DMUL R36, R38, R32 ;  /* 0x0000002026247228 */ /* 0x000fd00000000000 */
[----:B------:R-:W-:-:S08]  /*1cd0*/  DFMA R30, R36, -R34, R32 ;  /* 0x80000022241e722b */ /* 0x000fd00000000020 */
[----:B------:R-:W-:Y:S01]  /*1ce0*/  DFMA R36, R38, R30, R36 ;  /* 0x0000001e2624722b */ /* 0x000fe20000000024 */
[----:B------:R-:W-:-:S05]  /*1cf0*/  IMAD R31, R12, UR12, RZ ;  /* 0x0000000c0c1f7c24 */ /* 0x000fca000f8e02ff */
[----:B------:R-:W-:-:S04]  /*1d00*/  IADD3 R30, P1, R31, UR10, RZ ;  /* 0x0000000a1f1e7c10 */ /* 0x000fc8000ff3e0ff */
[----:B------:R-:W-:Y:S01]  /*1d10*/  FFMA R38, RZ, R35, R37 ;  /* 0x00000023ff267223 */ /* 0x000fe20000000025 */
[----:B------:R-:W-:-:S04]  /*1d20*/  LEA.HI.X.SX32 R31, R31, UR11, 0x1, P1 ;  /* 0x0000000b1f1f7c11 */ /* 0x000fc800088f0eff */
[----:B------:R-:W-:-:S13]  /*1d30*/  FSETP.GT.AND P0, PT, |R38|, 1.469367938527859385e-39, PT ;  /* 0x001000002600780b */ /* 0x000fda0003f04200 */
[----:B------:R-:W-:Y:S05]  /*1d40*/  @P0 BRA P2, `(.L_x_243) ;  /* 0x0000000000100947 */ /* 0x000fea0001000000 */
[----:B------:R-:W-:Y:S01]  /*1d50*/  IMAD.MOV.U32 R36, RZ, RZ, R32 ;  /* 0x000000ffff247224 */ /* 0x000fe200078e0020 */
[----:B------:R-:W-:Y:S02]  /*1d60*/  MOV R37, R33 ;  /* 0x0000002100257202 */ /* 0x000fe40000000f00 */
[----:B------:R-:W-:-:S07]  /*1d70*/  MOV R54, 0x1d90 ;  /* 0x00001d9000367802 */ /* 0x000fce0000000f00 */
[----:B0-----:R-:W-:Y:S05]  /*1d80*/  CALL.REL.NOINC `($__internal_14_$__cuda_sm20_div_rn_f64_full) ;  /* 0x0000000c00dc7944 */ /* 0x001fea0003c00000 */
.L_x_243:
[----:B------:R-:W-:Y:S05]  /*1d90*/  BSYNC B1 ;  /* 0x0000000000017941 */ /* 0x000fea0003800000 */
.L_x_242:
[----:B------:R-:W1:Y:S02]  /*1da0*/  FRND.F64.CEIL R36, R36 ;  /* 0x0000002400247313 */ /* 0x000e640000309800 */
[----:B-1----:R1:W-:Y:S02]  /*1db0*/  STG.E.64 desc[UR6][R30.64], R36 ;  /* 0x000000241e007986 */ /* 0x0023e4000c101b06 */
.L_x_236:
[----:B------:R-:W-:Y:S05]  /*1dc0*/  BSYNC B0 ;  /* 0x0000000000007941 */ /* 0x000fea0003800000 */
.L_x_235:
[----:B------:R-:W-:Y:S01]  /*1dd0*/  ULDC UR13, c[0x0][0xc] ;  /* 0x00000300000d7ab9 */ /* 0x000fe20000000800 */
[----:B-1----:R-:W1:Y:S02]  /*1de0*/  LDC R31, c[0x0][RZ] ;  /* 0x00000000ff1f7b82 */ /* 0x002e640000000800 */
[----:B-1----:R-:W-:-:S05]  /*1df0*/  IMAD R31, R31, UR13, RZ ;  /* 0x0000000d1f1f7c24 */ /* 0x002fca000f8e02ff */
[----:B------:R-:W-:-:S04]  /*1e00*/  IADD3 R30, P1, R31, R12, RZ ;  /* 0x0000000c1f1e7210 */ /* 0x000fc80007f3e0ff */
[----:B------:R-:W-:Y:S01]  /*1e10*/  ISETP.GE.U32.AND P0, PT, R30, UR8, PT ;  /* 0x000000081e007c0c */ /* 0x000fe2000bf06070 */
[----:B------:R-:W-:-:S05]  /*1e20*/  IMAD.X R32, RZ, RZ, R11, P1 ;  /* 0x000000ffff207224 */ /* 0x000fca00008e060b */
[----:B------:R-:W-:-:S13]  /*1e30*/  ISETP.GE.AND.EX P0, PT, R32, UR9, PT, P0 ;  /* 0x0000000920007c0c */ /* 0x000fda000bf06300 */
[----:B------:R-:W-:Y:S05]  /*1e40*/  @P0 BRA `(.L_x_244) ;  /* 0x0000000c00800947 */ /* 0x000fea0003800000 */
[----:B------:R-:W-:Y:S01]  /*1e50*/  FMUL.FTZ R0, R0, 1 ;  /* 0x3f80000000007820 */ /* 0x000fe20000410000 */
[----:B------:R-:W-:Y:S01]  /*1e60*/  BSSY B0, `(.L_x_245) ;  /* 0x0000053000007945 */ /* 0x000fe20003800000 */
[C---:B------:R-:W-:Y:S02]  /*1e70*/  FSETP.GEU.FTZ.AND P0, PT, R5.reuse, 1.7916666269302368164, PT ;  /* 0x3fe555550500780b */ /* 0x040fe40003f1e000 */
[----:B------:R1:W2:Y:S01]  /*1e80*/  F2F.F64.F32 R36, R0 ;  /* 0x0000000000247310 */ /* 0x0002a20000201800 */
[----:B------:R-:W-:Y:S02]  /*1e90*/  FSETP.GT.FTZ.AND P1, PT, R5, -1.6999999284744262695, PT ;  /* 0xbfd999990500780b */ /* 0x000fe40003f34000 */
[----:B-1----:R-:W-:Y:S02]  /*1ea0*/  MOV R0, 0xfffffc01 ;  /* 0xfffffc0100007802 */ /* 0x002fe40000000f00 */
[----:B--2---:R-:W-:Y:S01]  /*1eb0*/  ISETP.GT.AND P2, PT, R37, 0xfffff, PT ;  /* 0x000fffff2500780c */ /* 0x004fe20003f44270 */
[----:B------:R-:W-:-:S02]  /*1ec0*/  IMAD.MOV.U32 R34, RZ, RZ, R36 ;  /* 0x000000ffff227224 */ /* 0x000fc400078e0024 */
[----:B------:R-:W-:-:S10]  /*1ed0*/  IMAD.MOV.U32 R35, RZ, RZ, R37 ;  /* 0x000000ffff237224 */ /* 0x000fd400078e0025 */
[----:B------:R-:W-:Y:S01]  /*1ee0*/  @!P2 DMUL R34, R34, 1.80143985094819840000e+16 ;  /* 0x435000002222a828 */ /* 0x000fe20000000000 */
[----:B------:R-:W-:-:S09]  /*1ef0*/  @!P2 IMAD.MOV.U32 R0, RZ, RZ, -0x435 ;  /* 0xfffffbcbff00a424 */ /* 0x000fd200078e00ff */
[----:B------:R-:W-:Y:S01]  /*1f00*/  @!P2 MOV R37, R35 ;  /* 0x000000230025a202 */ /* 0x000fe20000000f00 */
[----:B------:R-:W-:-:S04]  /*1f10*/  @!P2 IMAD.MOV.U32 R36, RZ, RZ, R34 ;  /* 0x000000ffff24a224 */ /* 0x000fc800078e0022 */
[----:B------:R-:W-:-:S05]  /*1f20*/  VIADD R32, R37, 0xffffffff ;  /* 0xffffffff25207836 */ /* 0x000fca0000000000 */
[----:B------:R-:W-:-:S13]  /*1f30*/  ISETP.GE.U32.AND P3, PT, R32, 0x7fefffff, PT ;  /* 0x7fefffff2000780c */ /* 0x000fda0003f66070 */
[----:B------:R-:W-:Y:S01]  /*1f40*/  @P3 IMAD.MOV.U32 R32, RZ, RZ, 0x0 ;  /* 0x00000000ff203424 */ /* 0x000fe200078e00ff */
[----:B------:R-:W-:Y:S01]  /*1f50*/  @P3 FSETP.NEU.FTZ.AND P4, PT, R35, RZ, PT ;  /* 0x000000ff2300320b */ /* 0x000fe20003f9d000 */
[----:B------:R-:W-:-:S06]  /*1f60*/  @P3 IMAD.MOV.U32 R33, RZ, RZ, 0x7ff00000 ;  /* 0x7ff00000ff213424 */ /* 0x000fcc00078e00ff */
[----:B------:R-:W-:-:S10]  /*1f70*/  @P3 DFMA R32, R34, R32, +INF ;  /* 0x7ff000002220342b */ /* 0x000fd40000000020 */
[----:B------:R-:W-:Y:S02]  /*1f80*/  @P3 FSEL R32, R32, RZ, P4 ;  /* 0x000000ff20203208 */ /* 0x000fe40002000000 */
[----:B------:R-:W-:Y:S01]  /*1f90*/  @P3 FSEL R33, R33, -QNAN , P4 ;  /* 0xfff0000021213808 */ /* 0x000fe20002000000 */
[----:B------:R-:W-:Y:S06]  /*1fa0*/  @P3 BRA `(.L_x_246) ;  /* 0x0000000000f83947 */ /* 0x000fec0003800000 */
[C---:B------:R-:W-:Y:S01]  /*1fb0*/  LOP3.LUT R32, R37.reuse, 0x800fffff, RZ, 0xc0, !PT ;  /* 0x800fffff25207812 */ /* 0x040fe200078ec0ff */
[----:B------:R-:W-:Y:S01]  /*1fc0*/  IMAD.MOV.U32 R34, RZ, RZ, RZ ;  /* 0x000000ffff227224 */ /* 0x000fe200078e00ff */
[----:B------:R-:W-:Y:S01]  /*1fd0*/  UMOV UR14, 0x3ae80f1e ;  /* 0x3ae80f1e000e7882 */ /* 0x000fe20000000000 */
[----:B------:R-:W-:Y:S01]  /*1fe0*/  UMOV UR15, 0x3eb1380b ;  /* 0x3eb1380b000f7882 */ /* 0x000fe20000000000 */
[----:B------:R-:W-:Y:S01]  /*1ff0*/  LOP3.LUT R33, R32, 0x3ff00000, RZ, 0xfc, !PT ;  /* 0x3ff0000020217812 */ /* 0x000fe200078efcff */
[----:B------:R-:W-:Y:S01]  /*2000*/  IMAD.MOV.U32 R32, RZ, RZ, R36 ;  /* 0x000000ffff207224 */ /* 0x000fe200078e0024 */
[----:B------:R-:W-:Y:S01]  /*2010*/  LEA.HI R37, R37, R0, RZ, 0xc ;  /* 0x0000000025257211 */ /* 0x000fe200078f60ff */
[----:B------:R-:W-:Y:S01]  /*2020*/  UMOV UR16, 0x80000000 ;  /* 0x8000000000107882 */ /* 0x000fe20000000000 */
[----:B------:R-:W-:Y:S01]  /*2030*/  ISETP.GE.AND P2, PT, R33, 0x3ff6a09f, PT ;  /* 0x3ff6a09f2100780c */ /* 0x000fe20003f46270 */
[----:B------:R-:W-:-:S12]  /*2040*/  UMOV UR17, 0x43300000 ;  /* 0x4330000000117882 */ /* 0x000fd80000000000 */
[----:B------:R-:W-:Y:S01]  /*2050*/  @P2 IADD3 R35, R33, -0x100000, RZ ;  /* 0xfff0000021232810 */ /* 0x000fe20007ffe0ff */
[----:B------:R-:W-:-:S04]  /*2060*/  @P2 VIADD R37, R37, 0x1 ;  /* 0x0000000125252836 */ /* 0x000fc80000000000 */
[----:B------:R-:W-:Y:S01]  /*2070*/  @P2 IMAD.MOV.U32 R33, RZ, RZ, R35 ;  /* 0x000000ffff212224 */ /* 0x000fe200078e0023 */
[----:B------:R-:W-:Y:S01]  /*2080*/  LOP3.LUT R36, R37, 0x80000000, RZ, 0x3c, !PT ;  /* 0x8000000025247812 */ /* 0x000fe200078e3cff */
[----:B------:R-:W-:-:S04]  /*2090*/  IMAD.MOV.U32 R37, RZ, RZ, 0x43300000 ;  /* 0x43300000ff257424 */ /* 0x000fc800078e00ff */
        /* <DEDUP_REMOVED lines=47> */
.L_x_246:
[----:B------:R-:W-:Y:S05]  /*2390*/  BSYNC B0 ;  /* 0x0000000000007941 */ /* 0x000fea0003800000 */
.L_x_245:
[----:B------:R-:W-:Y:S05]  /*23a0*/  @P1 BRA !P0, `(.L_x_247) ;  /* 0x00000004004c1947 */ /* 0x000fea0004000000 */
[----:B0-----:R-:W-:-:S10]  /*23b0*/  DADD R28, -R28, 1 ;  /* 0x3ff000001c1c7429 */ /* 0x001fd40000000100 */
[----:B------:R-:W-:Y:S01]  /*23c0*/  ISETP.GT.AND P1, PT, R29, 0xfffff, PT ;  /* 0x000fffff1d00780c */ /* 0x000fe20003f24270 */
[----:B------:R-:W-:Y:S02]  /*23d0*/  IMAD.MOV.U32 R37, RZ, RZ, R29 ;  /* 0x000000ffff257224 */ /* 0x000fe400078e001d */
[----:B------:R-:W-:-:S10]  /*23e0*/  IMAD.MOV.U32 R34, RZ, RZ, R28 ;  /* 0x000000ffff227224 */ /* 0x000fd400078e001c */
[----:B------:R-:W-:Y:S01]  /*23f0*/  @!P1 MOV R37, R23 ;  /* 0x0000001700259202 */ /* 0x000fe20000000f00 */
[----:B------:R-:W-:Y:S01]  /*2400*/  @!P1 IMAD.MOV.U32 R28, RZ, RZ, R22 ;  /* 0x000000ffff1c9224 */ /* 0x000fe200078e0016 */
[----:B------:R-:W-:Y:S01]  /*2410*/  @!P1 MOV R34, R22 ;  /* 0x0000001600229202 */ /* 0x000fe20000000f00 */
[----:B------:R-:W-:Y:S02]  /*2420*/  @!P1 IMAD.MOV.U32 R29, RZ, RZ, R23 ;  /* 0x000000ffff1d9224 */ /* 0x000fe400078e0017 */
        /* <DEDUP_REMOVED lines=12> */
.L_x_248:
[C---:B------:R-:W-:Y:S01]  /*24f0*/  LOP3.LUT R28, R37.reuse, 0x800fffff, RZ, 0xc0, !PT ;  /* 0x800fffff251c7812 */ /* 0x040fe200078ec0ff */
[----:B------:R-:W-:Y:S01]  /*2500*/  UMOV UR14, 0x3ae80f1e ;  /* 0x3ae80f1e000e7882 */ /* 0x000fe20000000000 */
[----:B------:R-:W-:Y:S01]  /*2510*/  UMOV UR15, 0x3eb1380b ;  /* 0x3eb1380b000f7882 */ /* 0x000fe20000000000 */
[----:B------:R-:W-:Y:S01]  /*2520*/  LEA.HI R37, R37, R0, RZ, 0xc ;  /* 0x0000000025257211 */ /* 0x000fe200078f60ff */
[----:B------:R-:W-:Y:S01]  /*2530*/  UMOV UR16, 0x80000000 ;  /* 0x8000000000107882 */ /* 0x000fe20000000000 */
[----:B------:R-:W-:Y:S01]  /*2540*/  LOP3.LUT R29, R28, 0x3ff00000, RZ, 0xfc, !PT ;  /* 0x3ff000001c1d7812 */ /* 0x000fe200078efcff */
[----:B------:R-:W-:Y:S01]  /*2550*/  IMAD.MOV.U32 R28, RZ, RZ, R34 ;  /* 0x000000ffff1c7224 */ /* 0x000fe200078e0022 */
[----:B------:R-:W-:Y:S01]  /*2560*/  UMOV UR17, 0x43300000 ;  /* 0x4330000000117882 */ /* 0x000fe20000000000 */
[----:B------:R-:W-:Y:S01]  /*2570*/  IMAD.MOV.U32 R34, RZ, RZ, RZ ;  /* 0x000000ffff227224 */ /* 0x000fe200078e00ff */
[----:B------:R-:W-:-:S13]  /*2580*/  ISETP.GE.AND P0, PT, R29, 0x3ff6a09f, PT ;  /* 0x3ff6a09f1d00780c */ /* 0x000fda0003f06270 */
[----:B------:R-:W-:Y:S01]  /*2590*/  @P0 VIADD R35, R29, 0xfff00000 ;  /* 0xfff000001d230836 */ /* 0x000fe20000000000 */
[----:B------:R-:W-:-:S04]  /*25a0*/  @P0 IADD3 R37, R37, 0x1, RZ ;  /* 0x0000000125250810 */ /* 0x000fc80007ffe0ff */
[----:B------:R-:W-:Y:S02]  /*25b0*/  @P0 MOV R29, R35 ;  /* 0x00000023001d0202 */ /* 0x000fe40000000f00 */
[----:B------:R-:W-:Y:S01]  /*25c0*/  LOP3.LUT R36, R37, 0x80000000, RZ, 0x3c, !PT ;  /* 0x8000000025247812 */ /* 0x000fe200078e3cff */
[----:B------:R-:W-:-:S03]  /*25d0*/  IMAD.MOV.U32 R37, RZ, RZ, 0x43300000 ;  /* 0x43300000ff257424 */ /* 0x000fc600078e00ff */
[C---:B------:R-:W-:Y:S02]  /*25e0*/  DADD R38, R28.reuse, 1 ;  /* 0x3ff000001c267429 */ /* 0x040fe40000000000 */
[----:B------:R-:W-:Y:S02]  /*25f0*/  DADD R28, R28, -1 ;  /* 0xbff000001c1c7429 */ /* 0x000fe40000000000 */
[----:B------:R-:W-:Y:S01]  /*2600*/  DADD R36, R36, -UR16 ;  /* 0x8000001024247e29 */ /* 0x000fe20008000000 */
[----:B------:R-:W-:Y:S01]  /*2610*/  UMOV UR16, 0xfefa39ef ;  /* 0xfefa39ef00107882 */ /* 0x000fe20000000000 */
[----:B------:R-:W0:Y:S01]  /*2620*/  MUFU.RCP64H R35, R39 ;  /* 0x0000002700237308 */ /* 0x000e220000001800 */
[----:B------:R-:W-:Y:S01]  /*2630*/  UMOV UR17, 0x3fe62e42 ;  /* 0x3fe62e4200117882 */ /* 0x000fe20000000000 */
[----:B0-----:R-:W-:-:S08]  /*2640*/  DFMA R54, -R38, R34, 1 ;  /* 0x3ff000002636742b */ /* 0x001fd00000000122 */
[----:B------:R-:W-:-:S08]  /*2650*/  DFMA R54, R54, R54, R54 ;  /* 0x000000363636722b */ /* 0x000fd00000000036 */
[----:B------:R-:W-:Y:S01]  /*2660*/  DFMA R54, R34, R54, R34 ;  /* 0x000000362236722b */ /* 0x000fe20000000022 */
[----:B------:R-:W-:Y:S02]  /*2670*/  IMAD.MOV.U32 R34, RZ, RZ, -0x748574fc ;  /* 0x8b7a8b04ff227424 */ /* 0x000fe400078e00ff */
[----:B------:R-:W-:-:S05]  /*2680*/  IMAD.MOV.U32 R35, RZ, RZ, 0x3ed0ee25 ;  /* 0x3ed0ee25ff237424 */ /* 0x000fca00078e00ff */
        /* <DEDUP_REMOVED lines=35> */
[----:B------:R-:W-:Y:S01]  /*28c0*/  DADD R38, R34, R28 ;  /* 0x0000000022267229 */ /* 0x000fe2000000001c */
[----:B------:R-:W-:Y:S10]  /*28d0*/  BRA `(.L_x_249) ;  /* 0x0000000000687947 */ /* 0x000ff40003800000 */
.L_x_247:
        /* <DEDUP_REMOVED lines=26> */
.L_x_249:
        /* <DEDUP_REMOVED lines=16> */
[----:B------:R-:W-:Y:S01]  /*2b80*/  MOV R35, R39 ;  /* 0x0000002700237202 */ /* 0x000fe20000000f00 */
[----:B------:R-:W-:Y:S01]  /*2b90*/  IMAD.MOV.U32 R37, RZ, RZ, R33 ;  /* 0x000000ffff257224 */ /* 0x000fe200078e0021 */
[----:B------:R-:W-:Y:S01]  /*2ba0*/  MOV R54, 0x2bd0 ;  /* 0x00002bd000367802 */ /* 0x000fe20000000f00 */
[----:B------:R-:W-:-:S07]  /*2bb0*/  IMAD.MOV.U32 R34, RZ, RZ, R38 ;  /* 0x000000ffff227224 */ /* 0x000fce00078e0026 */
[----:B------:R-:W-:Y:S05]  /*2bc0*/  CALL.REL.NOINC `($__internal_14_$__cuda_sm20_div_rn_f64_full) ;  /* 0x00000000004c7944 */ /* 0x000fea0003c00000 */
[----:B------:R-:W-:Y:S02]  /*2bd0*/  IMAD.MOV.U32 R28, RZ, RZ, R36 ;  /* 0x000000ffff1c7224 */ /* 0x000fe400078e0024 */
[----:B------:R-:W-:-:S07]  /*2be0*/  IMAD.MOV.U32 R29, RZ, RZ, R37 ;  /* 0x000000ffff1d7224 */ /* 0x000fce00078e0025 */
.L_x_251:
[----:B------:R-:W-:Y:S05]  /*2bf0*/  BSYNC B0 ;  /* 0x0000000000007941 */ /* 0x000fea0003800000 */
.L_x_250:
[----:B------:R-:W0:Y:S01]  /*2c00*/  FRND.F64.CEIL R28, R28 ;  /* 0x0000001c001c7313 */ /* 0x000e220000309800 */
[----:B------:R-:W-:-:S05]  /*2c10*/  IMAD R30, R30, UR12, RZ ;  /* 0x0000000c1e1e7c24 */ /* 0x000fca000f8e02ff */
[----:B------:R-:W-:-:S04]  /*2c20*/  IADD3 R32, P0, R30, UR10, RZ ;  /* 0x0000000a1e207c10 */ /* 0x000fc8000ff1e0ff */
[----:B------:R-:W-:-:S05]  /*2c30*/  LEA.HI.X.SX32 R33, R30, UR11, 0x1, P0 ;  /* 0x0000000b1e217c11 */ /* 0x000fca00080f0eff */
[----:B0-----:R1:W-:Y:S04]  /*2c40*/  STG.E.64 desc[UR6][R32.64], R28 ;  /* 0x0000001c20007986 */ /* 0x0013e8000c101b06 */
.L_x_244:
[----:B------:R-:W-:Y:S01]  /*2c50*/  LEA R12, P0, R31, R12, 0x1 ;  /* 0x0000000c1f0c7211 */ /* 0x000fe200078008ff */
[----:B------:R-:W-:Y:S05]  /*2c60*/  WARPSYNC.ALL ;  /* 0x0000000000007948 */ /* 0x000fea0003800000 */
[----:B------:R-:W-:Y:S01]  /*2c70*/  IMAD.X R11, RZ, RZ, R11, P0 ;  /* 0x000000ffff0b7224 */ /* 0x000fe200000e060b */
[----:B------:R-:W-:Y:S01]  /*2c80*/  BAR.SYNC.DEFER_BLOCKING 0x0 ;  /* 0x0000000000007b1d */ /* 0x000fe20000010000 */
[----:B------:R-:W-:Y:S01]  /*2c90*/  ISETP.GE.U32.AND P0, PT, R12, R7, PT ;  /* 0x000000070c00720c */ /* 0x000fe20003f06070 */
[----:B01----:R-:W-:Y:S01]  /*2ca0*/  IMAD.MOV.U32 R29, RZ, RZ, R3 ;  /* 0x000000ffff1d7224 */ /* 0x003fe200078e0003 */
[----:B------:R-:W-:Y:S01]  /*2cb0*/  MOV R28, R26 ;  /* 0x0000001a001c7202 */ /* 0x000fe20000000f00 */
[----:B------:R-:W-:Y:S01]  /*2cc0*/  IMAD.MOV.U32 R0, RZ, RZ, R2 ;  /* 0x000000ffff007224 */ /* 0x000fe200078e0002 */
[----:B------:R-:W-:-:S13]  /*2cd0*/  ISETP.GE.AND.EX P0, PT, R11, R6, PT, P0 ;  /* 0x000000060b00720c */ /* 0x000fda0003f06300 */
[----:B------:R-:W-:Y:S05]  /*2ce0*/  @!P0 BRA `(.L_x_252) ;  /* 0xffffffdc00608947 */ /* 0x000fea000383ffff */
[----:B------:R-:W-:Y:S05]  /*2cf0*/  EXIT ;  /* 0x000000000000794d */ /* 0x000fea0003800000 */
        .weak           $__internal_14_$__cuda_sm20_div_rn_f64_full
        .type           $__internal_14_$__cuda_sm20_div_rn_f64_full,@function
        .size           $__internal_14_$__cuda_sm20_div_rn_f64_full,($__internal_15_$__cuda_sm20_div_s64 - $__internal_14_$__cuda_sm20_div_rn_f64_full)
$__internal_14_$__cuda_sm20_div_rn_f64_full:
[C---:B------:R-:W-:Y:S01]  /*2d00*/  FSETP.GEU.AND P0, PT, |R35|.reuse, 1.469367938527859385e-39, PT ;  /* 0x001000002300780b */ /* 0x040fe20003f0e200 */
[----:B------:R-:W-:Y:S01]  /*2d10*/  IMAD.MOV.U32 R56, RZ, RZ, 0x1ca00000 ;  /* 0x1ca00000ff387424 */ /* 0x000fe200078e00ff */
[----:B------:R-:W-:Y:S01]  /*2d20*/  LOP3.LUT R32, R35, 0x800fffff, RZ, 0xc0, !PT ;  /* 0x800fffff23207812 */ /* 0x000fe200078ec0ff */
[----:B------:R-:W-:Y:S01]  /*2d30*/  BSSY B2, `(.L_x_253) ;  /* 0x0000054000027945 */ /* 0x000fe20003800000 */
[----:B------:R-:W-:Y:S02]  /*2d40*/  MOV R38, 0x1 ;  /* 0x0000000100267802 */ /* 0x000fe40000000f00 */
[----:B------:R-:W-:Y:S01]  /*2d50*/  LOP3.LUT R33, R32, 0x3ff00000, RZ, 0xfc, !PT ;  /* 0x3ff0000020217812 */ /* 0x000fe200078efcff */
[----:B------:R-:W-:Y:S01]  /*2d60*/  IMAD.MOV.U32 R32, RZ, RZ, R34 ;  /* 0x000000ffff207224 */ /* 0x000fe200078e0022 */
[C---:B------:R-:W-:Y:S02]  /*2d70*/  FSETP.GEU.AND P2, PT, |R37|.reuse, 1.469367938527859385e-39, PT ;  /* 0x001000002500780b */ /* 0x040fe40003f4e200 */
[----:B------:R-:W-:-:S02]  /*2d80*/  LOP3.LUT R55, R37, 0x7ff00000, RZ, 0xc0, !PT ;  /* 0x7ff0000025377812 */ /* 0x000fc400078ec0ff */
[----:B------:R-:W-:Y:S01]  /*2d90*/  LOP3.LUT R58, R35, 0x7ff00000, RZ, 0xc0, !PT ;  /* 0x7ff00000233a7812 */ /* 0x000fe200078ec0ff */
[----:B------:R-:W-:-:S03]  /*2da0*/  @!P0 DMUL R32, R34, 8.98846567431157953865e+307 ;  /* 0x7fe0000022208828 */ /* 0x000fc60000000000 */
[----:B------:R-:W-:-:S03]  /*2db0*/  ISETP.GE.U32.AND P1, PT, R55, R58, PT ;  /* 0x0000003a3700720c */ /* 0x000fc60003f26070 */
[----:B------:R-:W0:Y:S02]  /*2dc0*/  MUFU.RCP64H R39, R33 ;  /* 0x0000002100277308 */ /* 0x000e240000001800 */
[----:B------:R-:W-:Y:S02]  /*2dd0*/  @!P2 LOP3.LUT R42, R35, 0x7ff00000, RZ, 0xc0, !PT ;  /* 0x7ff00000232aa812 */ /* 0x000fe400078ec0ff */
[----:B------:R-:W-:Y:S02]  /*2de0*/  @!P0 LOP3.LUT R58, R33, 0x7ff00000, RZ, 0xc0, !PT ;  /* 0x7ff00000213a8812 */ /* 0x000fe400078ec0ff */
[----:B------:R-:W-:-:S04]  /*2df0*/  @!P2 ISETP.GE.U32.AND P3, PT, R55, R42, PT ;  /* 0x0000002a3700a20c */ /* 0x000fc80003f66070 */
[----:B------:R-:W-:-:S04]  /*2e00*/  @!P2 SEL R43, R56, 0x63400000, !P3 ;  /* 0x63400000382ba807 */ /* 0x000fc80005800000 */
[----:B------:R-:W-:Y:S01]  /*2e10*/  @!P2 LOP3.LUT R44, R43, 0x80000000, R37, 0xf8, !PT ;  /* 0x800000002b2ca812 */ /* 0x000fe200078ef825 */
[----:B0-----:R-:W-:-:S03]  /*2e20*/  DFMA R40, R38, -R32, 1 ;  /* 0x3ff000002628742b */ /* 0x001fc60000000820 */
[----:B------:R-:W-:Y:S01]  /*2e30*/  @!P2 LOP3.LUT R45, R44, 0x100000, RZ, 0xfc, !PT ;  /* 0x001000002c2da812 */ /* 0x000fe200078efcff */
[----:B------:R-:W-:-:S04]  /*2e40*/  @!P2 IMAD.MOV.U32 R44, RZ, RZ, RZ ;  /* 0x000000ffff2ca224 */ /* 0x000fc800078e00ff */
[----:B------:R-:W-:-:S08]  /*2e50*/  DFMA R40, R40, R40, R40 ;  /* 0x000000282828722b */ /* 0x000fd00000000028 */
[----:B------:R-:W-:Y:S01]  /*2e60*/  DFMA R40, R38, R40, R38 ;  /* 0x000000282628722b */ /* 0x000fe20000000026 */
[----:B------:R-:W-:Y:S01]  /*2e70*/  SEL R39, R56, 0x63400000, !P1 ;  /* 0x6340000038277807 */ /* 0x000fe20004800000 */
[----:B------:R-:W-:-:S03]  /*2e80*/  IMAD.MOV.U32 R38, RZ, RZ, R36 ;  /* 0x000000ffff267224 */ /* 0x000fc600078e0024 */
[----:B------:R-:W-:-:S03]  /*2e90*/  LOP3.LUT R39, R39, 0x800fffff, R37, 0xf8, !PT ;  /* 0x800fffff27277812 */ /* 0x000fc600078ef825 */
[----:B------:R-:W-:-:S03]  /*2ea0*/  DFMA R42, R40, -R32, 1 ;  /* 0x3ff00000282a742b */ /* 0x000fc60000000820 */
[----:B------:R-:W-:-:S05]  /*2eb0*/  @!P2 DFMA R38, R38, 2, -R44 ;  /* 0x400000002626a82b */ /* 0x000fca000000082c */
[----:B------:R-:W-:-:S08]  /*2ec0*/  DFMA R40, R40, R42, R40 ;  /* 0x0000002a2828722b */ /* 0x000fd00000000028 */
[----:B------:R-:W-:-:S08]  /*2ed0*/  DMUL R42, R40, R38 ;  /* 0x00000026282a7228 */ /* 0x000fd00000000000 */
[----:B------:R-:W-:-:S08]  /*2ee0*/  DFMA R44, R42, -R32, R38 ;  /* 0x800000202a2c722b */ /* 0x000fd00000000026 */
[----:B------:R-:W-:Y:S01]  /*2ef0*/  DFMA R44, R40, R44, R42 ;  /* 0x0000002c282c722b */ /* 0x000fe2000000002a */
[----:B------:R-:W-:Y:S02]  /*2f00*/  MOV R42, R55 ;  /* 0x00000037002a7202 */ /* 0x000fe40000000f00 */
[----:B------:R-:W-:-:S05]  /*2f10*/  @!P2 LOP3.LUT R42, R39, 0x7ff00000, RZ, 0xc0, !PT ;  /* 0x7ff00000272aa812 */ /* 0x000fca00078ec0ff */
[----:B------:R-:W-:-:S05]  /*2f20*/  VIADD R40, R42, 0xffffffff ;  /* 0xffffffff2a287836 */ /* 0x000fca0000000000 */
[----:B------:R-:W-:Y:S01]  /*2f30*/  ISETP.GT.U32.AND P0, PT, R40, 0x7feffffe, PT ;  /* 0x7feffffe2800780c */ /* 0x000fe20003f04070 */
[----:B------:R-:W-:-:S05]  /*2f40*/  VIADD R40, R58, 0xffffffff ;  /* 0xffffffff3a287836 */ /* 0x000fca0000000000 */
[----:B------:R-:W-:-:S13]  /*2f50*/  ISETP.GT.U32.OR P0, PT, R40, 0x7feffffe, P0 ;  /* 0x7feffffe2800780c */ /* 0x000fda0000704470 */
[----:B------:R-:W-:Y:S05]  /*2f60*/  @P0 BRA `(.L_x_254) ;  /* 0x00000000006c0947 */ /* 0x000fea0003800000 */
[----:B------:R-:W-:-:S04]  /*2f70*/  LOP3.LUT R40, R35, 0x7ff00000, RZ, 0xc0, !PT ;  /* 0x7ff0000023287812 */ /* 0x000fc800078ec0ff */
[CC--:B------:R-:W-:Y:S02]  /*2f80*/  VIADDMNMX R36, R55.reuse, -R40.reuse, 0xb9600000, !PT ;  /* 0xb960000037247446 */ /* 0x0c0fe40007800928 */
[----:B------:R-:W-:Y:S02]  /*2f90*/  ISETP.GE.U32.AND P0, PT, R55, R40, PT ;  /* 0x000000283700720c */ /* 0x000fe40003f06070 */
[----:B------:R-:W-:Y:S02]  /*2fa0*/  VIMNMX R36, R36, 0x46a00000, PT ;  /* 0x46a0000024247848 */ /* 0x000fe40003fe0100 */
[----:B------:R-:W-:-:S05]  /*2fb0*/  SEL R37, R56, 0x63400000, !P0 ;  /* 0x6340000038257807 */ /* 0x000fca0004000000 */
[----:B------:R-:W-:Y:S02]  /*2fc0*/  IMAD.IADD R42, R36, 0x1, -R37 ;  /* 0x00000001242a7824 */ /* 0x000fe400078e0a25 */
[----:B------:R-:W-:-:S03]  /*2fd0*/  IMAD.MOV.U32 R36, RZ, RZ, RZ ;  /* 0x000000ffff247224 */ /* 0x000fc600078e00ff */
[----:B------:R-:W-:-:S06]  /*2fe0*/  IADD3 R37, R42, 0x7fe00000, RZ ;  /* 0x7fe000002a257810 */ /* 0x000fcc0007ffe0ff */
        /* <DEDUP_REMOVED lines=9> */
[----:B------:R-:W-:Y:S01]  /*3080*/  IMAD.MOV R33, RZ, RZ, -R42 ;  /* 0x000000ffff217224 */ /* 0x000fe200078e0a2a */
[----:B------:R-:W-:Y:S01]  /*3090*/  MOV R32, RZ ;  /* 0x000000ff00207202 */ /* 0x000fe20000000f00 */
        /* <DEDUP_REMOVED lines=8> */
.L_x_254:
[----:B------:R-:W-:-:S14]  /*3120*/  DSETP.NAN.AND P0, PT, R36, R36, PT ;  /* 0x000000242400722a */ /* 0x000fdc0003f08000 */
[----:B------:R-:W-:Y:S05]  /*3130*/  @P0 BRA `(.L_x_256) ;  /* 0x0000000000440947 */ /* 0x000fea0003800000 */
[----:B------:R-:W-:-:S14]  /*3140*/  DSETP.NAN.AND P0, PT, R34, R34, PT ;  /* 0x000000222200722a */ /* 0x000fdc0003f08000 */
[----:B------:R-:W-:Y:S05]  /*3150*/  @P0 BRA `(.L_x_257) ;  /* 0x0000000000300947 */ /* 0x000fea0003800000 */
[----:B------:R-:W-:Y:S01]  /*3160*/  ISETP.NE.AND P0, PT, R42, R58, PT ;  /* 0x0000003a2a00720c */ /* 0x000fe20003f05270 */
[----:B------:R-:W-:Y:S02]  /*3170*/  IMAD.MOV.U32 R40, RZ, RZ, 0x0 ;  /* 0x00000000ff287424 */ /* 0x000fe400078e00ff */
[----:B------:R-:W-:-:S10]  /*3180*/  IMAD.MOV.U32 R41, RZ, RZ, -0x80000 ;  /* 0xfff80000ff297424 */ /* 0x000fd400078e00ff */
[----:B------:R-:W-:Y:S05]  /*3190*/  @!P0 BRA `(.L_x_255) ;  /* 0x0000000000348947 */ /* 0x000fea0003800000 */
[----:B------:R-:W-:Y:S02]  /*31a0*/  ISETP.NE.AND P0, PT, R42, 0x7ff00000, PT ;  /* 0x7ff000002a00780c */ /* 0x000fe40003f05270 */
[----:B------:R-:W-:Y:S02]  /*31b0*/  LOP3.LUT R41, R37, 0x80000000, R35, 0x48, !PT ;  /* 0x8000000025297812 */ /* 0x000fe400078e4823 */
[----:B------:R-:W-:-:S13]  /*31c0*/  ISETP.EQ.OR P0, PT, R58, RZ, !P0 ;  /* 0x000000ff3a00720c */ /* 0x000fda0004702670 */
[----:B------:R-:W-:Y:S01]  /*31d0*/  @P0 LOP3.LUT R32, R41, 0x7ff00000, RZ, 0xfc, !PT ;  /* 0x7ff0000029200812 */ /* 0x000fe200078efcff */
[----:B------:R-:W-:Y:S01]  /*31e0*/  @!P0 IMAD.MOV.U32 R40, RZ, RZ, RZ ;  /* 0x000000ffff288224 */ /* 0x000fe200078e00ff */
[----:B------:R-:W-:-:S03]  /*31f0*/  @P0 MOV R40, RZ ;  /* 0x000000ff00280202 */ /* 0x000fc60000000f00 */
[----:B------:R-:W-:Y:S01]  /*3200*/  @P0 IMAD.MOV.U32 R41, RZ, RZ, R32 ;  /* 0x000000ffff290224 */ /* 0x000fe200078e0020 */
[----:B------:R-:W-:Y:S06]  /*3210*/  BRA `(.L_x_255) ;  /* 0x0000000000147947 */ /* 0x000fec0003800000 */
.L_x_257:
[----:B------:R-:W-:Y:S01]  /*3220*/  LOP3.LUT R41, R35, 0x80000, RZ, 0xfc, !PT ;  /* 0x0008000023297812 */ /* 0x000fe200078efcff */
[----:B------:R-:W-:Y:S01]  /*3230*/  IMAD.MOV.U32 R40, RZ, RZ, R34 ;  /* 0x000000ffff287224 */ /* 0x000fe200078e0022 */
[----:B------:R-:W-:Y:S06]  /*3240*/  BRA `(.L_x_255) ;  /* 0x0000000000087947 */ /* 0x000fec0003800000 */
.L_x_256:
[----:B------:R-:W-:Y:S01]  /*3250*/  LOP3.LUT R41, R37, 0x80000, RZ, 0xfc, !PT ;  /* 0x0008000025297812 */ /* 0x000fe200078efcff */
[----:B------:R-:W-:-:S07]  /*3260*/  IMAD.MOV.U32 R40, RZ, RZ, R36 ;  /* 0x000000ffff287224 */ /* 0x000fce00078e0024 */
.L_x_255:
[----:B------:R-:W-:Y:S05]  /*3270*/  BSYNC B2 ;  /* 0x0000000000027941 */ /* 0x000fea0003800000 */
.L_x_253:
[----:B------:R-:W-:Y:S01]  /*3280*/  IMAD.MOV.U32 R55, RZ, RZ, 0x0 ;  /* 0x00000000ff377424 */ /* 0x000fe200078e00ff */
[----:B------:R-:W-:Y:S01]  /*3290*/  MOV R36, R40 ;  /* 0x0000002800247202 */ /* 0x000fe20000000f00 */
[----:B------:R-:W-:Y:S02]  /*32a0*/  IMAD.MOV.U32 R37, RZ, RZ, R41 ;  /* 0x000000ffff257224 */ /* 0x000fe400078e0029 */
[----:B------:R-:W-:Y:S05]  /*32b0*/  RET.REL.NODEC R54 `(_ZN2at6native63_GLOBAL__N__7310b794_30_DistributionGeometricKernel_cu_fa6e70a443distribution_elementwise_grid_stride_kernelIdLi2EZNS0_9templates4cuda21uniform_and_transformIddPNS_17CUDAGeneratorImplEZZZNS4_16geometric_kernelIS7_EEvRNS_18TensorIteratorBaseEdT_ENKUlvE_clEvENKUlvE4_clEvEUldE_EEvSA_T1_T2_EUlP24curandStatePhilox4_32_10E0_ZNS1_27distribution_nullary_kernelIdd6float4S7_SJ_SE_EEvSA_SG_RKT3_T4_EUlidE_EEvlNS_15PhiloxCudaStateESF_SG_) ;  /* 0xffffffcc36507950 */ /* 0x000fea0003c3ffff */
        .weak           $__internal_15_$__cuda_sm20_div_s64
        .type           $__internal_15_$__cuda_sm20_div_s64,@function
        .size           $__internal_15_$__cuda_sm20_div_s64,(.L_x_675 - $__internal_15_$__cuda_sm20_div_s64)
$__internal_15_$__cuda_sm20_div_s64:
[----:B------:R-:W-:-:S04]  /*32c0*/  IMAD.MOV.U32 R7, RZ, RZ, RZ ;  /* 0x000000ffff077224 */ /* 0x000fc800078e00ff */
[----:B------:R-:W0:Y:S08]  /*32d0*/  I2F.U64.RP R3, R6 ;  /* 0x0000000600037312 */ /* 0x000e300000309000 */
[----:B0-----:R-:W0:Y:S02]  /*32e0*/  MUFU.RCP R3, R3 ;  /* 0x0000000300037308 */ /* 0x001e240000001000 */
[----:B0-----:R-:W-:-:S06]  /*32f0*/  IADD3 R20, R3, 0x1ffffffe, RZ ;  /* 0x1ffffffe03147810 */ /* 0x001fcc0007ffe0ff */
[----:B------:R-:W0:Y:S02]  /*3300*/  F2I.U64.TRUNC R20, R20 ;  /* 0x0000001400147311 */ /* 0x000e24000020d800 */
[----:B0-----:R-:W-:-:S04]  /*3310*/  IMAD.WIDE.U32 R22, R20, R6, RZ ;  /* 0x0000000614167225 */ /* 0x001fc800078e00ff */
[----:B------:R-:W-:Y:S01]  /*3320*/  IMAD R23, R6, R21, R23 ;  /* 0x0000001506177224 */ /* 0x000fe200078e0217 */
[----:B------:R-:W-:-:S05]  /*3330*/  IADD3 R5, P0, RZ, -R22, RZ ;  /* 0x80000016ff057210 */ /* 0x000fca0007f1e0ff */
[----:B------:R-:W-:-:S04]  /*3340*/  IMAD.HI.U32 R22, R20, R5, RZ ;  /* 0x0000000514167227 */ /* 0x000fc800078e00ff */
[----:B------:R-:W-:Y:S02]  /*3350*/  IMAD.X R19, RZ, RZ, ~R23, P0 ;  /* 0x000000ffff137224 */ /* 0x000fe400000e0e17 */
[----:B------:R-:W-:Y:S02]  /*3360*/  IMAD.MOV.U32 R23, RZ, RZ, R20 ;  /* 0x000000ffff177224 */ /* 0x000fe400078e0014 */
[-C--:B------:R-:W-:Y:S02]  /*3370*/  IMAD R7, R21, R19.reuse, RZ ;  /* 0x0000001315077224 */ /* 0x080fe400078e02ff */
[----:B------:R-:W-:-:S04]  /*3380*/  IMAD.WIDE.U32 R22, P0, R20, R19, R22 ;  /* 0x0000001314167225 */ /* 0x000fc80007800016 */
[----:B------:R-:W-:Y:S01]  /*3390*/  IMAD.HI.U32 R3, R21, R19, RZ ;  /* 0x0000001315037227 */ /* 0x000fe200078e00ff */
[----:B------:R-:W-:-:S03]  /*33a0*/  IADD3 R19, P4, RZ, -UR4, RZ ;  /* 0x80000004ff137c10 */ /* 0x000fc6000ff9e0ff */
[----:B------:R-:W-:-:S04]  /*33b0*/  IMAD.HI.U32 R22, P1, R21, R5, R22 ;  /* 0x0000000515167227 */ /* 0x000fc80007820016 */
[----:B------:R-:W-:Y:S01]  /*33c0*/  IMAD.X R3, R3, 0x1, R21, P0 ;  /* 0x0000000103037824 */ /* 0x000fe200000e0615 */
[----:B------:R-:W-:Y:S01]  /*33d0*/  IADD3 R23, P2, R7, R22, RZ ;  /* 0x0000001607177210 */ /* 0x000fe20007f5e0ff */
[----:B------:R-:W-:-:S03]  /*33e0*/  IMAD.X R24, RZ, RZ, ~UR5, P4 ;  /* 0x80000005ff187e24 */ /* 0x000fc6000a0e06ff */
[----:B------:R-:W-:Y:S01]  /*33f0*/  IADD3.X R3, RZ, RZ, R3, P2, P1 ;  /* 0x000000ffff037210 */ /* 0x000fe200017e2403 */
[----:B------:R-:W-:Y:S01]  /*3400*/  IMAD.WIDE.U32 R20, R23, R6, RZ ;  /* 0x0000000617147225 */ /* 0x000fe200078e00ff */
[----:B------:R-:W-:Y:S02]  /*3410*/  ISETP.LE.AND P1, PT, RZ, UR5, PT ;  /* 0x00000005ff007c0c */ /* 0x000fe4000bf23270 */
[----:B------:R-:W-:Y:S01]  /*3420*/  IADD3 R5, P0, RZ, -R20, RZ ;  /* 0x80000014ff057210 */ /* 0x000fe20007f1e0ff */
[----:B------:R-:W-:Y:S01]  /*3430*/  IMAD R20, R6, R3, R21 ;  /* 0x0000000306147224 */ /* 0x000fe200078e0215 */
[----:B------:R-:W-:Y:S01]  /*3440*/  SEL R19, R19, UR4, !P1 ;  /* 0x0000000413137c07 */ /* 0x000fe2000c800000 */
[----:B------:R-:W-:Y:S01]  /*3450*/  IMAD.MOV.U32 R21, RZ, RZ, RZ ;  /* 0x000000ffff157224 */ /* 0x000fe200078e00ff */
[----:B------:R-:W-:Y:S01]  /*3460*/  SEL R24, R24, UR5, !P1 ;  /* 0x0000000518187c07 */ /* 0x000fe2000c800000 */
[----:B------:R-:W-:Y:S01]  /*3470*/  IMAD.HI.U32 R22, R23, R5, RZ ;  /* 0x0000000517167227 */ /* 0x000fe200078e00ff */
[----:B------:R-:W-:-:S05]  /*3480*/  IADD3.X R20, RZ, ~R20, RZ, P0, !PT ;  /* 0x80000014ff147210 */ /* 0x000fca00007fe4ff */
        /* <DEDUP_REMOVED lines=12> */
[----:B------:R-:W-:-:S04]  /*3550*/  IADD3 R5, P2, R22, R5, RZ ;  /* 0x0000000516057210 */ /* 0x000fc80007f5e0ff */
[----:B------:R-:W-:Y:S01]  /*3560*/  IADD3.X R3, R3, RZ, RZ, P0, !PT ;  /* 0x000000ff03037210 */ /* 0x000fe200007fe4ff */
[----:B------:R-:W-:-:S04]  /*3570*/  IMAD.WIDE.U32 R20, R5, R6, RZ ;  /* 0x0000000605147225 */ /* 0x000fc800078e00ff */
[----:B------:R-:W-:-:S04]  /*3580*/  IMAD.X R3, RZ, RZ, R3, P2 ;  /* 0x000000ffff037224 */ /* 0x000fc800010e0603 */
[----:B------:R-:W-:Y:S01]  /*3590*/  IMAD R7, R6, R3, R21 ;  /* 0x0000000306077224 */ /* 0x000fe200078e0215 */
[----:B------:R-:W-:Y:S02]  /*35a0*/  IADD3 R21, P0, -R20, R19, RZ ;  /* 0x0000001314157210 */ /* 0x000fe40007f1e1ff */
[----:B------:R-:W-:-:S03]  /*35b0*/  IADD3 R20, P3, R5, 0x1, RZ ;  /* 0x0000000105147810 */ /* 0x000fc60007f7e0ff */
[----:B------:R-:W-:Y:S01]  /*35c0*/  IMAD.X R24, R24, 0x1, ~R7, P0 ;  /* 0x0000000118187824 */ /* 0x000fe200000e0e07 */
[----:B------:R-:W-:Y:S01]  /*35d0*/  ISETP.GE.U32.AND P0, PT, R21, R6, PT ;  /* 0x000000061500720c */ /* 0x000fe20003f06070 */
[----:B------:R-:W-:Y:S01]  /*35e0*/  IMAD.X R22, RZ, RZ, R3, P3 ;  /* 0x000000ffff167224 */ /* 0x000fe200018e0603 */
        /* <DEDUP_REMOVED lines=9> */
[----:B------:R-:W-:Y:S01]  /*3680*/  ISETP.GE.U32.AND.EX P0, PT, R19, RZ, PT, P2 ;  /* 0x000000ff1300720c */ /* 0x000fe20003f06120 */
[----:B------:R-:W-:Y:S01]  /*3690*/  IMAD.MOV.U32 R19, RZ, RZ, 0x0 ;  /* 0x00000000ff137424 */ /* 0x000fe200078e00ff */
[----:B------:R-:W-:-:S02]  /*36a0*/  IADD3.X R7, RZ, R22, RZ, P3, !PT ;  /* 0x00000016ff077210 */ /* 0x000fc40001ffe4ff */
[----:B------:R-:W-:Y:S02]  /*36b0*/  SEL R3, R3, R20, P0 ;  /* 0x0000001403037207 */ /* 0x000fe40000000000 */
[----:B------:R-:W-:Y:S02]  /*36c0*/  SEL R7, R7, R22, P0 ;  /* 0x0000001607077207 */ /* 0x000fe40000000000 */
[-C--:B------:R-:W-:Y:S02]  /*36d0*/  IADD3 R20, P2, RZ, -R3.reuse, RZ ;  /* 0x80000003ff147210 */ /* 0x080fe40007f5e0ff */
[----:B------:R-:W-:Y:S02]  /*36e0*/  ISETP.NE.U32.AND P0, PT, R6, RZ, PT ;  /* 0x000000ff0600720c */ /* 0x000fe40003f05070 */
[----:B------:R-:W-:Y:S01]  /*36f0*/  SEL R6, R20, R3, !P1 ;  /* 0x0000000314067207 */ /* 0x000fe20004800000 */
[----:B------:R-:W-:Y:S01]  /*3700*/  IMAD.X R22, RZ, RZ, ~R7, P2 ;  /* 0x000000ffff167224 */ /* 0x000fe200010e0e07 */
[----:B------:R-:W-:-:S04]  /*3710*/  ISETP.NE.AND.EX P0, PT, RZ, RZ, PT, P0 ;  /* 0x000000ffff00720c */ /* 0x000fc80003f05300 */
[----:B------:R-:W-:Y:S02]  /*3720*/  SEL R7, R22, R7, !P1 ;  /* 0x0000000716077207 */ /* 0x000fe40004800000 */
[----:B------:R-:W-:Y:S02]  /*3730*/  SEL R6, R6, 0xffffffff, P0 ;  /* 0xffffffff06067807 */ /* 0x000fe40000000000 */
[----:B------:R-:W-:Y:S01]  /*3740*/  SEL R7, R7, 0xffffffff, P0 ;  /* 0xffffffff07077807 */ /* 0x000fe20000000000 */
[----:B------:R-:W-:Y:S06]  /*3750*/  RET.REL.NODEC R18 `(_ZN2at6native63_GLOBAL__N__7310b794_30_DistributionGeometricKernel_cu_fa6e70a443distribution_elementwise_grid_stride_kernelIdLi2EZNS0_9templates4cuda21uniform_and_transformIddPNS_17CUDAGeneratorImplEZZZNS4_16geometric_kernelIS7_EEvRNS_18TensorIteratorBaseEdT_ENKUlvE_clEvENKUlvE4_clEvEUldE_EEvSA_T1_T2_EUlP24curandStatePhilox4_32_10E0_ZNS1_27distribution_nullary_kernelIdd6float4S7_SJ_SE_EEvSA_SG_RKT3_T4_EUlidE_EEvlNS_15PhiloxCudaStateESF_SG_) ;  /* 0xffffffc812287950 */ /* 0x000fec0003c3ffff */
.L_x_258:
        /* <DEDUP_REMOVED lines=10> */
.L_x_675:


//--------------------- .text._ZN2at6native63_GLOBAL__N__7310b794_30_DistributionGeometricKernel_cu_fa6e70a443distribution_elementwise_grid_stride_kernelIdLi2EZNS0_9templates4cuda21uniform_and_transformIddPNS_17CUDAGeneratorImplEZZZNS4_16geometric_kernelIS7_EEvRNS_18TensorIteratorBaseEdT_ENKUlvE_clEvENKUlvE4_clEvEUldE_EEvSA_T1_T2_EUlP24curandStatePhilox4_32_10E_ZNS1_27distribution_nullary_kernelIdd7double2S7_SJ_SE_EEvSA_SG_RKT3_T4_EUlidE0_EEvlNS_15PhiloxCudaStateESF_SG_ --------------------------
	.section	.text._ZN2at6native63_GLOBAL__N__7310b794_30_DistributionGeometricKernel_cu_fa6e70a443distribution_elementwise_grid_stride_kernelIdLi2EZNS0_9templates4cuda21uniform_and_transformIddPNS_17CUDAGeneratorImplEZZZNS4_16geometric_kernelIS7_EEvRNS_18TensorIteratorBaseEdT_ENKUlvE_clEvENKUlvE4_clEvEUldE_EEvSA_T1_T2_EUlP24curandStatePhilox4_32_10E_ZNS1_27distribution_nullary_kernelIdd7double2S7_SJ_SE_EEvSA_SG_RKT3_T4_EUlidE0_EEvlNS_15PhiloxCudaStateESF_SG_,"ax",@progbits
	.align	128
.text._ZN2at6native63_GLOBAL__N__7310b794_30_DistributionGeometricKernel_cu_fa6e70a443distribution_elementwise_grid_stride_kernelIdLi2EZNS0_9templates4cuda21uniform_and_transformIddPNS_17CUDAGeneratorImplEZZZNS4_16geometric_kernelIS7_EEvRNS_18TensorIteratorBaseEdT_ENKUlvE_clEvENKUlvE4_clEvEUldE_EEvSA_T1_T2_EUlP24curandStatePhilox4_32_10E_ZNS1_27distribution_nullary_kernelIdd7double2S7_SJ_SE_EEvSA_SG_RKT3_T4_EUlidE0_EEvlNS_15PhiloxCudaStateESF_SG_:
        .type           _ZN2at6native63_GLOBAL__N__7310b794_30_DistributionGeometricKernel_cu_fa6e70a443distribution_elementwise_grid_stride_kernelIdLi2EZNS0_9templates4cuda21uniform_and_transformIddPNS_17CUDAGeneratorImplEZZZNS4_16geometric_kernelIS7_EEvRNS_18TensorIteratorBaseEdT_ENKUlvE_clEvENKUlvE4_clEvEUldE_EEvSA_T1_T2_EUlP24curandStatePhilox4_32_10E_ZNS1_27distribution_nullary_kernelIdd7double2S7_SJ_SE_EEvSA_SG_RKT3_T4_EUlidE0_EEvlNS_15PhiloxCudaStateESF_SG_,@function
        .size           _ZN2at6native63_GLOBAL__N__7310b794_30_DistributionGeometricKernel_cu_fa6e70a443distribution_elementwise_grid_stride_kernelIdLi2EZNS0_9templates4cuda21uniform_and_transformIddPNS_17CUDAGeneratorImplEZZZNS4_16geometric_kernelIS7_EEvRNS_18TensorIteratorBaseEdT_ENKUlvE_clEvENKUlvE4_clEvEUldE_EEvSA_T1_T2_EUlP24curandStatePhilox4_32_10E_ZNS1_27distribution_nullary_kernelIdd7double2S7_SJ_SE_EEvSA_SG_RKT3_T4_EUlidE0_EEvlNS_15PhiloxCudaStateESF_SG_,(.L_x_678 - _ZN2at6native63_GLOBAL__N__7310b794_30_DistributionGeometricKernel_cu_fa6e70a443distribution_elementwise_grid_stride_kernelIdLi2EZNS0_9templates4cuda21uniform_and_transformIddPNS_17CUDAGeneratorImplEZZZNS4_16geometric_kernelIS7_EEvRNS_18TensorIteratorBaseEdT_ENKUlvE_clEvENKUlvE4_clEvEUldE_EEvSA_T1_T2_EUlP24curandStatePhilox4_32_10E_ZNS1_27distribution_nullary_kernelIdd7double2S7_SJ_SE_EEvSA_SG_RKT3_T4_EUlidE0_EEvlNS_15PhiloxCudaStateESF_SG_)
        .other          _ZN2at6native63_GLOBAL__N__7310b794_30_DistributionGeometricKernel_cu_fa6e70a443distribution_elementwise_grid_stride_kernelIdLi2EZNS0_9templates4cuda21uniform_and_transformIddPNS_17CUDAGeneratorImplEZZZNS4_16geometric_kernelIS7_EEvRNS_18TensorIteratorBaseEdT_ENKUlvE_clEvENKUlvE4_clEvEUldE_EEvSA_T1_T2_EUlP24curandStatePhilox4_32_10E_ZNS1_27distribution_nullary_kernelIdd7double2S7_SJ_SE_EEvSA_SG_RKT3_T4_EUlidE0_EEvlNS_15PhiloxCudaStateESF_SG_,@"STO_CUDA_ENTRY STV_DEFAULT"
_ZN2at6native63_GLOBAL__N__7310b794_30_DistributionGeometricKernel_cu_fa6e70a443distribution_elementwise_grid_stride_kernelIdLi2EZNS0_9templates4cuda21uniform_and_transformIddPNS_17CUDAGeneratorImplEZZZNS4_16geometric_kernelIS7_EEvRNS_18TensorIteratorBaseEdT_ENKUlvE_clEvENKUlvE4_clEvEUldE_EEvSA_T1_T2_EUlP24curandStatePhilox4_32_10E_ZNS1_27distribution_nullary_kernelIdd7double2S7_SJ_SE_EEvSA_SG_RKT3_T4_EUlidE0_EEvlNS_15PhiloxCudaStateESF_SG_:
        /* <DEDUP_REMOVED lines=15> */
[----:B------:R-:W2:Y:S01]  /*00f0*/  S2UR UR4, SR_CTAID.X ;  /* 0x00000000000479c3 */ /* 0x000ea20000002500 */
[----:B------:R-:W-:-:S07]  /*0100*/  IMAD.MOV.U32 R47, RZ, RZ, RZ ;  /* 0x000000ffff2f7224 */ /* 0x000fce00078e00ff */
[----:B------:R-:W2:Y:S02]  /*0110*/  LDC R18, c[0x0][RZ] ;  /* 0x00000000ff127b82 */ /* 0x000ea40000000800 */
[----:B--2---:R-:W-:Y:S01]  /*0120*/  IMAD.WIDE.U32 R46, R18, UR4, R46 ;  /* 0x00000004122e7c25 */ /* 0x004fe2000f8e002e */
[----:B------:R-:W-:Y:S02]  /*0130*/  ULDC.64 UR4, c[0x0][0x210] ;  /* 0x0000840000047ab9 */ /* 0x000fe40000000a00 */
[----:B------:R-:W-:Y:S01]  /*0140*/  UIADD3 UR4, UP0, UR4, -0x1, URZ ;  /* 0xffffffff04047890 */ /* 0x000fe2000ff1e03f */
[----:B------:R-:W-:-:S03]  /*0150*/  IMAD.WIDE.U32 R8, R46, -0x326172a9, RZ ;  /* 0xcd9e8d572e087825 */ /* 0x000fc600078e00ff */
[----:B------:R-:W-:Y:S01]  /*0160*/  UIADD3.X UR5, UR5, -0x1, URZ, UP0, !UPT ;  /* 0xffffffff05057890 */ /* 0x000fe200087fe43f */
[----:B---3--:R-:W-:-:S04]  /*0170*/  @P0 IADD3 R0, P1, R2, R7, RZ ;  /* 0x0000000702000210 */ /* 0x008fc80007f3e0ff */
[----:B------:R-:W-:Y:S02]  /*0180*/  @P0 IADD3.X R5, RZ, R3, RZ, P1, !PT ;  /* 0x00000003ff050210 */ /* 0x000fe40000ffe4ff */
[----:B------:R-:W-:Y:S02]  /*0190*/  ISETP.NE.U32.AND P0, PT, RZ, UR5, PT ;  /* 0x00000005ff007c0c */ /* 0x000fe4000bf05070 */
[--C-:B------:R-:W-:Y:S01]  /*01a0*/  SHF.R.U64 R2, R0, 0x2, R5.reuse ;  /* 0x0000000200027819 */ /* 0x100fe20000001205 */
[----:B----4-:R-:W-:Y:S01]  /*01b0*/  VIADD R4, R29, 0xbb67ae85 ;  /* 0xbb67ae851d047836 */ /* 0x010fe20000000000 */
[----:B------:R-:W-:Y:S01]  /*01c0*/  SHF.R.U32.HI R3, RZ, 0x2, R5 ;  /* 0x00000002ff037819 */ /* 0x000fe20000011605 */
[----:B------:R-:W-:Y:S02]  /*01d0*/  VIADD R5, R28, 0x9e3779b9 ;  /* 0x9e3779b91c057836 */ /* 0x000fe40000000000 */
        /* <DEDUP_REMOVED lines=12> */
[----:B------:R-:W-:-:S05]  /*02a0*/  VIADD R5, R29, 0x76cf5d0a ;  /* 0x76cf5d0a1d057836 */ /* 0x000fca0000000000 */
[----:B------:R-:W-:Y:S01]  /*02b0*/  LOP3.LUT R12, R9, R10, R5, 0x96, !PT ;  /* 0x0000000a090c7212 */ /* 0x000fe200078e9605 */
[----:B------:R-:W-:Y:S01]  /*02c0*/  IMAD.WIDE.U32 R10, R7, -0x2daee0ad, RZ ;  /* 0xd2511f53070a7825 */ /* 0x000fe200078e00ff */
[----:B------:R-:W-:-:S03]  /*02d0*/  IADD3 R7, R28, -0x255992d5, RZ ;  /* 0xdaa66d2b1c077810 */ /* 0x000fc60007ffe0ff */
        /* <DEDUP_REMOVED lines=8> */
[----:B------:R-:W-:-:S05]  /*0360*/  VIADD R7, R29, 0xed9eba14 ;  /* 0xed9eba141d077836 */ /* 0x000fca0000000000 */
        /* <DEDUP_REMOVED lines=9> */
[----:B------:R-:W-:Y:S02]  /*0400*/  IADD3 R9, R29, 0x646e171e, RZ ;  /* 0x646e171e1d097810 */ /* 0x000fe40007ffe0ff */
[----:B------:R-:W-:Y:S01]  /*0410*/  LOP3.LUT R11, R17, R12, R11, 0x96, !PT ;  /* 0x0000000c110b7212 */ /* 0x000fe200078e960b */
[----:B------:R-:W-:Y:S01]  /*0420*/  VIADD R17, R28, 0x8ff34781 ;  /* 0x8ff347811c117836 */ /* 0x000fe20000000000 */
[----:B------:R-:W-:Y:S01]  /*0430*/  LOP3.LUT R12, R15, R10, R9, 0x96, !PT ;  /* 0x0000000a0f0c7212 */ /* 0x000fe200078e9609 */
[----:B------:R-:W-:Y:S01]  /*0440*/  VIADD R10, R29, 0x1fd5c5a3 ;  /* 0x1fd5c5a31d0a7836 */ /* 0x000fe20000000000 */
[----:B------:R-:W-:Y:S01]  /*0450*/  MOV R15, R47 ;  /* 0x0000002f000f7202 */ /* 0x000fe20000000f00 */
[----:B------:R-:W-:-:S04]  /*0460*/  IMAD.WIDE.U32 R22, R11, -0x2daee0ad, RZ ;  /* 0xd2511f530b167825 */ /* 0x000fc800078e00ff */
[----:B------:R-:W-:Y:S01]  /*0470*/  IMAD.WIDE.U32 R12, R12, -0x326172a9, RZ ;  /* 0xcd9e8d570c0c7825 */ /* 0x000fe200078e00ff */
[----:B------:R-:W-:-:S03]  /*0480*/  LOP3.LUT R20, R23, R14, R10, 0x96, !PT ;  /* 0x0000000e17147212 */ /* 0x000fc600078e960a */
[----:B------:R-:W-:Y:S02]  /*0490*/  VIADD R11, R28, 0x5384540f ;  /* 0x5384540f1c0b7836 */ /* 0x000fe40000000000 */
[----:B------:R-:W-:-:S03]  /*04a0*/  IMAD.WIDE.U32 R20, R20, -0x326172a9, RZ ;  /* 0xcd9e8d5714147825 */ /* 0x000fc600078e00ff */
[----:B------:R-:W-:Y:S01]  /*04b0*/  LOP3.LUT R11, R13, R16, R11, 0x96, !PT ;  /* 0x000000100d0b7212 */ /* 0x000fe200078e960b */
[----:B------:R-:W-:Y:S01]  /*04c0*/  VIADD R14, R29, 0x96a522ad ;  /* 0x96a522ad1d0e7836 */ /* 0x000fe20000000000 */
[----:B------:R-:W-:-:S03]  /*04d0*/  IADD3 R13, R28, -0xe443238, RZ ;  /* 0xf1bbcdc81c0d7810 */ /* 0x000fc60007ffe0ff */
[----:B------:R-:W-:Y:S01]  /*04e0*/  IMAD.WIDE.U32 R44, R11, -0x2daee0ad, RZ ;  /* 0xd2511f530b2c7825 */ /* 0x000fe200078e00ff */
[----:B------:R-:W-:-:S03]  /*04f0*/  LOP3.LUT R12, R21, R12, R13, 0x96, !PT ;  /* 0x0000000c150c7212 */ /* 0x000fc600078e960d */
[----:B------:R-:W-:Y:S02]  /*0500*/  VIADD R11, R29, 0xdb3d7428 ;  /* 0xdb3d74281d0b7836 */ /* 0x000fe40000000000 */
[----:B------:R-:W-:-:S03]  /*0510*/  IMAD.HI.U32 R19, R12, -0x2daee0ad, RZ ;  /* 0xd2511f530c137827 */ /* 0x000fc600078e00ff */
[----:B------:R-:W-:Y:S01]  /*0520*/  LOP3.LUT R16, R45, R22, R11, 0x96, !PT ;  /* 0x000000162d107212 */ /* 0x000fe200078e960b */
[----:B------:R-:W-:Y:S01]  /*0530*/  IMAD.MOV.U32 R13, RZ, RZ, R46 ;  /* 0x000000ffff0d7224 */ /* 0x000fe200078e002e */
        /* <DEDUP_REMOVED lines=8> */
[----:B------:R-:W-:Y:S05]  /*05c0*/  CALL.REL.NOINC `($__internal_17_$__cuda_sm20_div_s64) ;  /* 0x0000005000147944 */ /* 0x000fea0003c00000 */
[----:B------:R-:W-:Y:S05]  /*05d0*/  BRA `(.L_x_260) ;  /* 0x0000000000587947 */ /* 0x000fea0003800000 */
.L_x_259:
        /* <DEDUP_REMOVED lines=22> */
.L_x_260:
        /* <DEDUP_REMOVED lines=16> */
[----:B------:R-:W-:Y:S01]  /*0840*/  IMAD R16, R16, -0x326172a9, RZ ;  /* 0xcd9e8d5710107824 */ /* 0x000fe200078e02ff */
[----:B0-----:R-:W-:-:S06]  /*0850*/  DADD R18, -R20, 2 ;  /* 0x4000000014127429 */ /* 0x001fcc0000000100 */
[----:B------:R-:W0:Y:S02]  /*0860*/  MUFU.RCP64H R23, R19 ;  /* 0x0000001300177308 */ /* 0x000e240000001800 */
[----:B0-----:R-:W-:-:S08]  /*0870*/  DFMA R24, -R18, R22, 1 ;  /* 0x3ff000001218742b */ /* 0x001fd00000000116 */
[----:B------:R-:W-:-:S08]  /*0880*/  DFMA R24, R24, R24, R24 ;  /* 0x000000181818722b */ /* 0x000fd00000000018 */
[----:B------:R-:W-:-:S08]  /*0890*/  DFMA R24, R22, R24, R22 ;  /* 0x000000181618722b */ /* 0x000fd00000000016 */
[----:B------:R-:W-:-:S08]  /*08a0*/  DFMA R22, -R18, R24, 1 ;  /* 0x3ff000001216742b */ /* 0x000fd00000000118 */
[----:B------:R-:W-:Y:S01]  /*08b0*/  DFMA R22, R24, R22, R24 ;  /* 0x000000161816722b */ /* 0x000fe20000000018 */
[----:B------:R-:W0:Y:S07]  /*08c0*/  LDC R24, c[0x0][0x3dc] ;  /* 0x0000f700ff187b82 */ /* 0x000e2e0000000800 */
[----:B------:R-:W-:-:S08]  /*08d0*/  DMUL R26, R22, R20 ;  /* 0x00000014161a7228 */ /* 0x000fd00000000000 */
[----:B------:R-:W-:-:S08]  /*08e0*/  DFMA R20, -R18, R26, R20 ;  /* 0x0000001a1214722b */ /* 0x000fd00000000114 */
[----:B------:R-:W-:Y:S01]  /*08f0*/  DFMA R26, R22, R20, R26 ;  /* 0x00000014161a722b */ /* 0x000fe2000000001a */
[----:B0-----:R-:W-:-:S09]  /*0900*/  FSETP.GEU.AND P1, PT, |R24|, 6.5827683646048100446e-37, PT ;  /* 0x036000001800780b */ /* 0x001fd20003f2e200 */
        /* <DEDUP_REMOVED lines=9> */
[----:B------:R-:W-:Y:S05]  /*09a0*/  CALL.REL.NOINC `($__internal_16_$__cuda_sm20_div_rn_f64_full) ;  /* 0x0000004400ac7944 */ /* 0x000fea0003c00000 */
[----:B------:R-:W-:Y:S01]  /*09b0*/  MOV R26, R38 ;  /* 0x00000026001a7202 */ /* 0x000fe20000000f00 */
[----:B------:R-:W-:-:S07]  /*09c0*/  IMAD.MOV.U32 R27, RZ, RZ, R39 ;  /* 0x000000ffff1b7224 */ /* 0x000fce00078e0027 */
.L_x_261:
        /* <DEDUP_REMOVED lines=37> */
[----:B------:R-:W-:Y:S01]  /*0c20*/  IMAD.MOV.U32 R51, RZ, RZ, R19 ;  /* 0x000000ffff337224 */ /* 0x000fe200078e0013 */
        /* <DEDUP_REMOVED lines=22> */
.L_x_285:
[----:B------:R-:W-:Y:S01]  /*0d90*/  IADD3 R2, R2, 0x1, RZ ;  /* 0x0000000102027810 */ /* 0x000fe20007ffe0ff */
[----:B------:R-:W-:Y:S03]  /*0da0*/  BSSY B0, `(.L_x_262) ;  /* 0x000000c000007945 */ /* 0x000fe60003800000 */
[C---:B------:R-:W-:Y:S01]  /*0db0*/  ISETP.NE.AND P0, PT, R2.reuse, RZ, PT ;  /* 0x000000ff0200720c */ /* 0x040fe20003f05270 */
[----:B------:R-:W-:-:S12]  /*0dc0*/  IMAD.HI.U32 R18, R2, -0x2daee0ad, RZ ;  /* 0xd2511f5302127827 */ /* 0x000fd800078e00ff */
        /* <DEDUP_REMOVED lines=9> */
.L_x_263:
[----:B------:R-:W-:Y:S05]  /*0e60*/  BSYNC B0 ;  /* 0x0000000000007941 */ /* 0x000fea0003800000 */
.L_x_262:
        /* <DEDUP_REMOVED lines=33> */
[----:B------:R-:W-:-:S03]  /*1080*/  IADD3 R33, R28, -0x4ab325aa, RZ ;  /* 0xb54cda561c217810 */ /* 0x000fc60007ffe0ff */
[----:B------:R-:W-:Y:S01]  /*1090*/  IMAD.WIDE.U32 R30, R30, -0x326172a9, RZ ;  /* 0xcd9e8d571e1e7825 */ /* 0x000fe200078e00ff */
[----:B------:R-:W-:-:S03]  /*10a0*/  LOP3.LUT R19, R35, R32, R9, 0x96, !PT ;  /* 0x0000002023137212 */ /* 0x000fc600078e9609 */
[----:B------:R-:W-:Y:S01]  /*10b0*/  IMAD.MOV.U32 R35, RZ, RZ, R16 ;  /* 0x000000ffff237224 */ /* 0x000fe200078e0010 */
[----:B------:R-:W-:Y:S01]  /*10c0*/  LOP3.LUT R32, R31, R18, R33, 0x96, !PT ;  /* 0x000000121f207212 */ /* 0x000fe200078e9621 */
[----:B------:R-:W-:-:S04]  /*10d0*/  IMAD.WIDE.U32 R18, R19, -0x326172a9, RZ ;  /* 0xcd9e8d5713127825 */ /* 0x000fc800078e00ff */
[----:B------:R-:W-:Y:S02]  /*10e0*/  VIADD R31, R28, 0x5384540f ;  /* 0x5384540f1c1f7836 */ /* 0x000fe40000000000 */
[----:B------:R-:W-:-:S03]  /*10f0*/  IMAD.WIDE.U32 R32, R32, -0x2daee0ad, RZ ;  /* 0xd2511f5320207825 */ /* 0x000fc600078e00ff */
[----:B------:R-:W-:Y:S02]  /*1100*/  LOP3.LUT R30, R19, R30, R31, 0x96, !PT ;  /* 0x0000001e131e7212 */ /* 0x000fe400078e961f */
[----:B------:R-:W-:Y:S01]  /*1110*/  LOP3.LUT R52, R33, R34, R10, 0x96, !PT ;  /* 0x0000002221347212 */ /* 0x000fe200078e960a */
[----:B------:R-:W-:Y:S02]  /*1120*/  VIADD R33, R28, 0xf1bbcdc8 ;  /* 0xf1bbcdc81c217836 */ /* 0x000fe40000000000 */
[----:B------:R-:W-:-:S04]  /*1130*/  IMAD.WIDE.U32 R30, R30, -0x2daee0ad, RZ ;  /* 0xd2511f531e1e7825 */ /* 0x000fc800078e00ff */
[----:B------:R-:W-:Y:S01]  /*1140*/  IMAD.WIDE.U32 R52, R52, -0x326172a9, RZ ;  /* 0xcd9e8d5734347825 */ /* 0x000fe200078e00ff */
[----:B------:R-:W-:-:S03]  /*1150*/  LOP3.LUT R19, R31, R32, R11, 0x96, !PT ;  /* 0x000000201f137212 */ /* 0x000fc600078e960b */
[----:B------:R-:W-:Y:S01]  /*1160*/  IMAD R31, R12, -0x2daee0ad, RZ ;  /* 0xd2511f530c1f7824 */ /* 0x000fe200078e02ff */
[----:B------:R-:W-:Y:S01]  /*1170*/  LOP3.LUT R12, R53, R18, R33, 0x96, !PT ;  /* 0x00000012350c7212 */ /* 0x000fe200078e9621 */
[----:B------:R-:W-:Y:S01]  /*1180*/  IMAD.WIDE.U32 R18, R19, -0x326172a9, RZ ;  /* 0xcd9e8d5713127825 */ /* 0x000fe200078e00ff */
[----:B------:R-:W-:-:S03]  /*1190*/  IADD3 R33, R28, -0x700cb87f, RZ ;  /* 0x8ff347811c217810 */ /* 0x000fc60007ffe0ff */
[----:B------:R-:W-:Y:S01]  /*11a0*/  IMAD.HI.U32 R53, R12, -0x2daee0ad, RZ ;  /* 0xd2511f530c357827 */ /* 0x000fe200078e00ff */
[----:B------:R-:W-:Y:S02]  /*11b0*/  LOP3.LUT R52, R19, R52, R33, 0x96, !PT ;  /* 0x0000003413347212 */ /* 0x000fe400078e9621 */
[----:B------:R-:W-:Y:S02]  /*11c0*/  MOV R33, R31 ;  /* 0x0000001f00217202 */ /* 0x000fe40000000f00 */
        /* <DEDUP_REMOVED lines=10> */
[----:B------:R-:W-:Y:S05]  /*1270*/  @!P0 BRA `(.L_x_264) ;  /* 0x0000000000248947 */ /* 0x000fea0003800000 */
[----:B------:R-:W-:Y:S01]  /*1280*/  MOV R35, R17 ;  /* 0x0000001100237202 */ /* 0x000fe20000000f00 */
[----:B------:R-:W-:Y:S01]  /*1290*/  IMAD.MOV.U32 R0, RZ, RZ, R16 ;  /* 0x000000ffff007224 */ /* 0x000fe200078e0010 */
[----:B------:R-:W-:Y:S01]  /*12a0*/  MOV R32, R31 ;  /* 0x0000001f00207202 */ /* 0x000fe20000000f00 */
[----:B------:R-:W-:Y:S01]  /*12b0*/  IMAD.MOV.U32 R33, RZ, RZ, R44 ;  /* 0x000000ffff217224 */ /* 0x000fe200078e002c */
[----:B------:R-:W-:Y:S06]  /*12c0*/  BRA `(.L_x_264) ;  /* 0x0000000000107947 */ /* 0x000fec0003800000 */
.L_x_265:
[----:B------:R-:W-:Y:S01]  /*12d0*/  IMAD.MOV.U32 R35, RZ, RZ, R44 ;  /* 0x000000ffff237224 */ /* 0x000fe200078e002c */
[----:B------:R-:W-:Y:S01]  /*12e0*/  MOV R33, R52 ;  /* 0x0000003400217202 */ /* 0x000fe20000000f00 */
[----:B------:R-:W-:Y:S02]  /*12f0*/  IMAD.MOV.U32 R0, RZ, RZ, R31 ;  /* 0x000000ffff007224 */ /* 0x000fe400078e001f */
[----:B------:R-:W-:-:S07]  /*1300*/  IMAD.MOV.U32 R32, RZ, RZ, R18 ;  /* 0x000000ffff207224 */ /* 0x000fce00078e0012 */
.L_x_264:
[----:B------:R-:W-:Y:S01]  /*1310*/  IMAD.WIDE.U32 R16, R32, 0x200000, RZ ;  /* 0x0020000020107825 */ /* 0x000fe200078e00ff */
[----:B------:R-:W-:Y:S01]  /*1320*/  ISETP.GE.U32.AND P0, PT, R13, UR32, PT ;  /* 0x000000200d007c0c */ /* 0x000fe2000bf06070 */
[----:B------:R-:W-:Y:S02]  /*1330*/  BSSY B0, `(.L_x_266) ;  /* 0x00001e7000007945 */ /* 0x000fe40003800000 */
[----:B------:R-:W-:Y:S01]  /*1340*/  IMAD.WIDE.U32 R30, R0, 0x200000, RZ ;  /* 0x00200000001e7825 */ /* 0x000fe200078e00ff */
[----:B------:R-:W-:Y:S02]  /*1350*/  LOP3.LUT R32, R16, R33, RZ, 0x3c, !PT ;  /* 0x0000002110207212 */ /* 0x000fe400078e3cff */
[----:B------:R-:W-:Y:S01]  /*1360*/  MOV R33, R17 ;  /* 0x0000001100217202 */ /* 0x000fe20000000f00 */
[----:B------:R-:W-:Y:S01]  /*1370*/  IMAD.MOV.U32 R16, RZ, RZ, 0x0 ;  /* 0x00000000ff107424 */ /* 0x000fe200078e00ff */
[----:B------:R-:W-:Y:S01]  /*1380*/  LOP3.LUT R34, R30, R35, RZ, 0x3c, !PT ;  /* 0x000000231e227212 */ /* 0x000fe200078e3cff */
[----:B------:R-:W-:Y:S01]  /*1390*/  IMAD.MOV.U32 R35, RZ, RZ, R31 ;  /* 0x000000ffff237224 */ /* 0x000fe200078e001f */
[----:B------:R-:W-:Y:S01]  /*13a0*/  ISETP.GE.AND.EX P0, PT, R15, UR33, PT, P0 ;  /* 0x000000210f007c0c */ /* 0x000fe2000bf06300 */
[----:B------:R-:W-:Y:S01]  /*13b0*/  IMAD.MOV.U32 R17, RZ, RZ, 0x3ca00000 ;  /* 0x3ca00000ff117424 */ /* 0x000fe200078e00ff */
[----:B------:R-:W-:Y:S08]  /*13c0*/  I2F.F64.U64 R32, R32 ;  /* 0x0000002000207312 */ /* 0x000ff00000301800 */
[----:B------:R-:W0:Y:S02]  /*13d0*/  I2F.F64.U64 R30, R34 ;  /* 0x00000022001e7312 */ /* 0x000e240000301800 */
[----:B0-----:R-:W-:-:S02]  /*13e0*/  DFMA R30, R30, R16, 5.5511151231257827021e-17 ;  /* 0x3c9000001e1e742b */ /* 0x001fc40000000010 */
[----:B------:R-:W-:Y:S01]  /*13f0*/  DFMA R16, R32, R16, 5.5511151231257827021e-17 ;  /* 0x3c9000002010742b */ /* 0x000fe20000000010 */
[----:B------:R-:W-:Y:S10]  /*1400*/  @P0 BRA `(.L_x_267) ;  /* 0x0000001c00640947 */ /* 0x000ff40003800000 */
[----:B------:R-:W0:Y:S01]  /*1410*/  LDC R0, c[0x0][0x238] ;  /* 0x00008e00ff007b82 */ /* 0x000e220000000800 */
[----:B------:R-:W-:Y:S02]  /*1420*/  MOV R44, RZ ;  /* 0x000000ff002c7202 */ /* 0x000fe40000000f00 */
[----:B0-----:R-:W-:-:S13]  /*1430*/  ISETP.NE.AND P0, PT, R0, RZ, PT ;  /* 0x000000ff0000720c */ /* 0x001fda0003f05270 */
[----:B------:R-:W-:Y:S05]  /*1440*/  @!P0 BRA `(.L_x_268) ;  /* 0x0000000c00e08947 */ /* 0x000fea0003800000 */
[----:B------:R-:W-:Y:S01]  /*1450*/  IMAD.MOV.U32 R32, RZ, RZ, RZ ;  /* 0x000000ffff207224 */ /* 0x000fe200078e00ff */
[----:B------:R-:W-:Y:S01]  /*1460*/  ULDC.64 UR34, c[0x0][0x240] ;  /* 0x0000900000227ab9 */ /* 0x000fe20000000a00 */
[----:B------:R-:W-:Y:S01]  /*1470*/  IMAD.MOV.U32 R33, RZ, RZ, R13 ;  /* 0x000000ffff217224 */ /* 0x000fe200078e000d */
[----:B------:R-:W-:Y:S01]  /*1480*/  ISETP.NE.AND P0, PT, R0, 0x1, PT ;  /* 0x000000010000780c */ /* 0x000fe20003f05270 */
        /* <DEDUP_REMOVED lines=238> */
[----:B------:R-:W-:Y:S02]  /*2370*/  IMAD.MOV.U32 R33, RZ, RZ, R35 ;  /* 0x000000ffff217224 */ /* 0x000fe400078e0023 */
[----:B------:R-:W-:-:S05]  /*2380*/  IMAD.HI.U32 R0, R35, UR34, R32 ;  /* 0x0000002223007c27 */ /* 0x000fca000f8e0020 */
[----:B------:R-:W-:-:S04]  /*2390*/  SHF.R.U32.HI R0, RZ, UR35, R0 ;  /* 0x00000023ff007c19 */ /* 0x000fc80008011600 */
[----:B------:R-:W-:-:S05]  /*23a0*/  IADD3 R0, -R0, RZ, RZ ;  /* 0x000000ff00007210 */ /* 0x000fca0007ffe1ff */
[----:B------:R-:W-:-:S04]  /*23b0*/  IMAD R33, R0, UR29, R35 ;  /* 0x0000001d00217c24 */ /* 0x000fc8000f8e0223 */
[----:B------:R-:W-:-:S07]  /*23c0*/  IMAD R44, R33, UR30, R44 ;  /* 0x0000001e212c7c24 */ /* 0x000fce000f8e022c */
.L_x_268:
[----:B------:R-:W-:Y:S01]  /*23d0*/  ISETP.GT.AND P3, PT, R31, 0xfffff, PT ;  /* 0x000fffff1f00780c */ /* 0x000fe20003f64270 */
[----:B------:R-:W-:Y:S01]  /*23e0*/  IMAD.MOV.U32 R34, RZ, RZ, R30 ;  /* 0x000000ffff227224 */ /* 0x000fe200078e001e */
[----:B------:R-:W-:Y:S01]  /*23f0*/  ULDC.64 UR34, c[0x0][0x3d0] ;  /* 0x0000f40000227ab9 */ /* 0x000fe20000000a00 */
[----:B------:R-:W-:Y:S01]  /*2400*/  IMAD.MOV.U32 R35, RZ, RZ, R31 ;  /* 0x000000ffff237224 */ /* 0x000fe200078e001f */
[----:B------:R-:W-:Y:S01]  /*2410*/  IADD3 R44, P4, R44, UR34, RZ ;  /* 0x000000222c2c7c10 */ /* 0x000fe2000ff9e0ff */
[----:B------:R-:W-:Y:S01]  /*2420*/  BSSY B1, `(.L_x_269) ;  /* 0x0000050000017945 */ /* 0x000fe20003800000 */
[----:B------:R-:W-:Y:S02]  /*2430*/  FSETP.GEU.FTZ.AND P0, PT, R51, 1.7916666269302368164, PT ;  /* 0x3fe555553300780b */ /* 0x000fe40003f1e000 */
[----:B------:R-:W-:-:S05]  /*2440*/  IADD3.X R45, RZ, UR35, RZ, P4, !PT ;  /* 0x00000023ff2d7c10 */ /* 0x000fca000a7fe4ff */
[----:B------:R-:W-:-:S10]  /*2450*/  @!P3 DMUL R30, R30, 1.80143985094819840000e+16 ;  /* 0x435000001e1eb828 */ /* 0x000fd40000000000 */
[----:B------:R-:W-:Y:S01]  /*2460*/  @!P3 MOV R35, R31 ;  /* 0x0000001f0023b202 */ /* 0x000fe20000000f00 */
[----:B------:R-:W-:-:S04]  /*2470*/  @!P3 IMAD.MOV.U32 R34, RZ, RZ, R30 ;  /* 0x000000ffff22b224 */ /* 0x000fc800078e001e */
[----:B------:R-:W-:-:S05]  /*2480*/  VIADD R0, R35, 0xffffffff ;  /* 0xffffffff23007836 */ /* 0x000fca0000000000 */
[----:B------:R-:W-:Y:S01]  /*2490*/  ISETP.GE.U32.AND P2, PT, R0, 0x7fefffff, PT ;  /* 0x7fefffff0000780c */ /* 0x000fe20003f46070 */
[----:B------:R-:W-:Y:S02]  /*24a0*/  IMAD.MOV.U32 R0, RZ, RZ, -0x3ff ;  /* 0xfffffc01ff007424 */ /* 0x000fe400078e00ff */
[----:B------:R-:W-:-:S10]  /*24b0*/  @!P3 IMAD.MOV.U32 R0, RZ, RZ, -0x435 ;  /* 0xfffffbcbff00b424 */ /* 0x000fd400078e00ff */
        /* <DEDUP_REMOVED lines=8> */
[C---:B------:R-:W-:Y:S01]  /*2540*/  LOP3.LUT R30, R35.reuse, 0x800fffff, RZ, 0xc0, !PT ;  /* 0x800fffff231e7812 */ /* 0x040fe200078ec0ff */
[----:B------:R-:W-:Y:S01]  /*2550*/  IMAD.MOV.U32 R32, RZ, RZ, RZ ;  /* 0x000000ffff207224 */ /* 0x000fe200078e00ff */
[----:B------:R-:W-:Y:S01]  /*2560*/  UMOV UR34, 0x3ae80f1e ;  /* 0x3ae80f1e00227882 */ /* 0x000fe20000000000 */
[----:B------:R-:W-:Y:S01]  /*2570*/  UMOV UR35, 0x3eb1380b ;  /* 0x3eb1380b00237882 */ /* 0x000fe20000000000 */
[----:B------:R-:W-:Y:S01]  /*2580*/  LOP3.LUT R31, R30, 0x3ff00000, RZ, 0xfc, !PT ;  /* 0x3ff000001e1f7812 */ /* 0x000fe200078efcff */
[----:B------:R-:W-:Y:S01]  /*2590*/  IMAD.MOV.U32 R30, RZ, RZ, R34 ;  /* 0x000000ffff1e7224 */ /* 0x000fe200078e0022 */
[----:B------:R-:W-:Y:S02]  /*25a0*/  LEA.HI R0, R35, R0, RZ, 0xc ;  /* 0x0000000023007211 */ /* 0x000fe400078f60ff */
[----:B------:R-:W-:-:S13]  /*25b0*/  ISETP.GE.AND P2, PT, R31, 0x3ff6a09f, PT ;  /* 0x3ff6a09f1f00780c */ /* 0x000fda0003f46270 */
[----:B------:R-:W-:Y:S01]  /*25c0*/  @P2 IADD3 R33, R31, -0x100000, RZ ;  /* 0xfff000001f212810 */ /* 0x000fe20007ffe0ff */
[----:B------:R-:W-:-:S04]  /*25d0*/  @P2 VIADD R0, R0, 0x1 ;  /* 0x0000000100002836 */ /* 0x000fc80000000000 */
[----:B------:R-:W-:-:S06]  /*25e0*/  @P2 IMAD.MOV.U32 R31, RZ, RZ, R33 ;  /* 0x000000ffff1f2224 */ /* 0x000fcc00078e0021 */
[C---:B------:R-:W-:Y:S02]  /*25f0*/  DADD R36, R30.reuse, 1 ;  /* 0x3ff000001e247429 */ /* 0x040fe40000000000 */
[----:B------:R-:W-:-:S04]  /*2600*/  DADD R30, R30, -1 ;  /* 0xbff000001e1e7429 */ /* 0x000fc80000000000 */
[----:B------:R-:W0:Y:S02]  /*2610*/  MUFU.RCP64H R33, R37 ;  /* 0x0000002500217308 */ /* 0x000e240000001800 */
[----:B0-----:R-:W-:-:S08]  /*2620*/  DFMA R42, -R36, R32, 1 ;  /* 0x3ff00000242a742b */ /* 0x001fd00000000120 */
[----:B------:R-:W-:-:S08]  /*2630*/  DFMA R42, R42, R42, R42 ;  /* 0x0000002a2a2a722b */ /* 0x000fd0000000002a */
[----:B------:R-:W-:Y:S01]  /*2640*/  DFMA R42, R32, R42, R32 ;  /* 0x0000002a202a722b */ /* 0x000fe20000000020 */
[----:B------:R-:W-:Y:S01]  /*2650*/  MOV R32, 0x8b7a8b04 ;  /* 0x8b7a8b0400207802 */ /* 0x000fe20000000f00 */
[----:B------:R-:W-:-:S06]  /*2660*/  IMAD.MOV.U32 R33, RZ, RZ, 0x3ed0ee25 ;  /* 0x3ed0ee25ff217424 */ /* 0x000fcc00078e00ff */
        /* <DEDUP_REMOVED lines=11> */
[----:B------:R-:W-:Y:S01]  /*2720*/  LOP3.LUT R32, R0, 0x80000000, RZ, 0x3c, !PT ;  /* 0x8000000000207812 */ /* 0x000fe200078e3cff */
[----:B------:R-:W-:Y:S01]  /*2730*/  DFMA R34, R30, -R40, R34 ;  /* 0x800000281e22722b */ /* 0x000fe20000000022 */
[----:B------:R-:W-:-:S03]  /*2740*/  MOV R33, 0x43300000 ;  /* 0x4330000000217802 */ /* 0x000fc60000000f00 */
        /* <DEDUP_REMOVED lines=29> */
.L_x_270:
[----:B------:R-:W-:Y:S05]  /*2920*/  BSYNC B1 ;  /* 0x0000000000017941 */ /* 0x000fea0003800000 */
.L_x_269:
[----:B------:R-:W-:Y:S05]  /*2930*/  @P1 BRA !P0, `(.L_x_271) ;  /* 0x00000004004c1947 */ /* 0x000fea0004000000 */
[----:B------:R-:W0:Y:S02]  /*2940*/  LDC.64 R30, c[0x0][0x3d8] ;  /* 0x0000f600ff1e7b82 */ /* 0x000e240000000a00 */
[----:B0-----:R-:W-:-:S10]  /*2950*/  DADD R30, -R30, 1 ;  /* 0x3ff000001e1e7429 */ /* 0x001fd40000000100 */
[----:B------:R-:W-:Y:S01]  /*2960*/  ISETP.GT.AND P0, PT, R31, 0xfffff, PT ;  /* 0x000fffff1f00780c */ /* 0x000fe20003f04270 */
[----:B------:R-:W-:Y:S02]  /*2970*/  IMAD.MOV.U32 R33, RZ, RZ, R31 ;  /* 0x000000ffff217224 */ /* 0x000fe400078e001f */
[----:B------:R-:W-:-:S10]  /*2980*/  IMAD.MOV.U32 R40, RZ, RZ, R30 ;  /* 0x000000ffff287224 */ /* 0x000fd400078e001e */
[----:B------:R-:W-:Y:S01]  /*2990*/  @!P0 IMAD.MOV.U32 R33, RZ, RZ, R23 ;  /* 0x000000ffff218224 */ /* 0x000fe200078e0017 */
[----:B------:R-:W-:Y:S01]  /*29a0*/  @!P0 MOV R40, R22 ;  /* 0x0000001600288202 */ /* 0x000fe20000000f00 */
[----:B------:R-:W-:Y:S01]  /*29b0*/  @!P0 IMAD.MOV.U32 R30, RZ, RZ, R22 ;  /* 0x000000ffff1e8224 */ /* 0x000fe200078e0016 */
[----:B------:R-:W-:Y:S02]  /*29c0*/  @!P0 MOV R31, R23 ;  /* 0x00000017001f8202 */ /* 0x000fe40000000f00 */
        /* <DEDUP_REMOVED lines=12> */
.L_x_272:
[C---:B------:R-:W-:Y:S01]  /*2a90*/  LOP3.LUT R30, R33.reuse, 0x800fffff, RZ, 0xc0, !PT ;  /* 0x800fffff211e7812 */ /* 0x040fe200078ec0ff */
[----:B------:R-:W-:Y:S01]  /*2aa0*/  UMOV UR34, 0x3ae80f1e ;  /* 0x3ae80f1e00227882 */ /* 0x000fe20000000000 */
[----:B------:R-:W-:Y:S01]  /*2ab0*/  UMOV UR35, 0x3eb1380b ;  /* 0x3eb1380b00237882 */ /* 0x000fe20000000000 */
[----:B------:R-:W-:Y:S02]  /*2ac0*/  LEA.HI R0, R33, R0, RZ, 0xc ;  /* 0x0000000021007211 */ /* 0x000fe400078f60ff */
[----:B------:R-:W-:Y:S02]  /*2ad0*/  LOP3.LUT R41, R30, 0x3ff00000, RZ, 0xfc, !PT ;  /* 0x3ff000001e297812 */ /* 0x000fe400078efcff */
[----:B------:R-:W-:Y:S02]  /*2ae0*/  MOV R30, RZ ;  /* 0x000000ff001e7202 */ /* 0x000fe40000000f00 */
        /* <DEDUP_REMOVED lines=56> */
.L_x_271:
        /* <DEDUP_REMOVED lines=26> */
.L_x_273:
        /* <DEDUP_REMOVED lines=17> */
[----:B------:R-:W-:Y:S02]  /*3120*/  MOV R33, R37 ;  /* 0x0000002500217202 */ /* 0x000fe40000000f00 */
[----:B------:R-:W-:-:S07]  /*3130*/  MOV R0, 0x3150 ;  /* 0x0000315000007802 */ /* 0x000fce0000000f00 */
[----:B------:R-:W-:Y:S05]  /*3140*/  CALL.REL.NOINC `($__internal_16_$__cuda_sm20_div_rn_f64_full) ;  /* 0x0000001c00c47944 */ /* 0x000fea0003c00000 */
[----:B------:R-:W-:Y:S01]  /*3150*/  IMAD.MOV.U32 R30, RZ, RZ, R38 ;  /* 0x000000ffff1e7224 */ /* 0x000fe200078e0026 */
[----:B------:R-:W-:-:S07]  /*3160*/  MOV R31, R39 ;  /* 0x00000027001f7202 */ /* 0x000fce0000000f00 */
.L_x_275:
[----:B------:R-:W-:Y:S05]  /*3170*/  BSYNC B1 ;  /* 0x0000000000017941 */ /* 0x000fea0003800000 */
.L_x_274:
[----:B------:R-:W0:Y:S02]  /*3180*/  FRND.F64.CEIL R30, R30 ;  /* 0x0000001e001e7313 */ /* 0x000e240000309800 */
[----:B0-----:R0:W-:Y:S02]  /*3190*/  STG.E.64 desc[UR60][R44.64], R30 ;  /* 0x0000001e2c007986 */ /* 0x0011e4000c101b3c */
.L_x_267:
[----:B------:R-:W-:Y:S05]  /*31a0*/  BSYNC B0 ;  /* 0x0000000000007941 */ /* 0x000fea0003800000 */
.L_x_266:
[----:B------:R-:W-:Y:S01]  /*31b0*/  ULDC UR34, c[0x0][0xc] ;  /* 0x0000030000227ab9 */ /* 0x000fe20000000800 */
[----:B------:R-:W1:Y:S02]  /*31c0*/  LDC R56, c[0x0][RZ] ;  /* 0x00000000ff387b82 */ /* 0x000e640000000800 */
[----:B-1----:R-:W-:-:S05]  /*31d0*/  IMAD R56, R56, UR34, RZ ;  /* 0x0000002238387c24 */ /* 0x002fca000f8e02ff */
[----:B0-----:R-:W-:-:S04]  /*31e0*/  IADD3 R31, P1, R56, R13, RZ ;  /* 0x0000000d381f7210 */ /* 0x001fc80007f3e0ff */
[----:B------:R-:W-:Y:S01]  /*31f0*/  ISETP.GE.U32.AND P0, PT, R31, UR32, PT ;  /* 0x000000201f007c0c */ /* 0x000fe2000bf06070 */
[----:B------:R-:W-:-:S05]  /*3200*/  IMAD.X R0, RZ, RZ, R15, P1 ;  /* 0x000000ffff007224 */ /* 0x000fca00008e060f */
[----:B------:R-:W-:-:S13]  /*3210*/  ISETP.GE.AND.EX P0, PT, R0, UR33, PT, P0 ;  /* 0x0000002100007c0c */ /* 0x000fda000bf06300 */
[----:B------:R-:W-:Y:S05]  /*3220*/  @P0 BRA `(.L_x_276) ;  /* 0x0000001c00600947 */ /* 0x000fea0003800000 */
[----:B------:R-:W0:Y:S01]  /*3230*/  LDC R0, c[0x0][0x238] ;  /* 0x00008e00ff007b82 */ /* 0x000e220000000800 */
[----:B------:R-:W-:Y:S01]  /*3240*/  HFMA2.MMA R44, -RZ, RZ, 0, 0 ;  /* 0x00000000ff2c7435 */ /* 0x000fe200000001ff */
[----:B0-----:R-:W-:-:S13]  /*3250*/  ISETP.NE.AND P0, PT, R0, RZ, PT ;  /* 0x000000ff0000720c */ /* 0x001fda0003f05270 */
[----:B------:R-:W-:Y:S05]  /*3260*/  @!P0 BRA `(.L_x_277) ;  /* 0x0000000c00dc8947 */ /* 0x000fea0003800000 */
        /* <DEDUP_REMOVED lines=247> */
.L_x_277:
[----:B------:R-:W-:Y:S01]  /*41e0*/  ISETP.GT.AND P3, PT, R17, 0xfffff, PT ;  /* 0x000fffff1100780c */ /* 0x000fe20003f64270 */
[----:B------:R-:W-:Y:S01]  /*41f0*/  IMAD.MOV.U32 R32, RZ, RZ, R16 ;  /* 0x000000ffff207224 */ /* 0x000fe200078e0010 */
[----:B------:R-:W-:Y:S01]  /*4200*/  MOV R33, R17 ;  /* 0x0000001100217202 */ /* 0x000fe20000000f00 */
[----:B------:R-:W-:Y:S01]  /*4210*/  ULDC.64 UR34, c[0x0][0x3d0] ;  /* 0x0000f40000227ab9 */ /* 0x000fe20000000a00 */
[----:B------:R-:W-:Y:S01]  /*4220*/  BSSY B0, `(.L_x_278) ;  /* 0x0000051000007945 */ /* 0x000fe20003800000 */
[----:B------:R-:W-:Y:S02]  /*4230*/  IADD3 R44, P4, R44, UR34, RZ ;  /* 0x000000222c2c7c10 */ /* 0x000fe4000ff9e0ff */
[----:B------:R-:W-:-:S03]  /*4240*/  FSETP.GEU.FTZ.AND P0, PT, R51, 1.7916666269302368164, PT ;  /* 0x3fe555553300780b */ /* 0x000fc60003f1e000 */
[----:B------:R-:W-:-:S03]  /*4250*/  IMAD.X R45, RZ, RZ, UR35, P4 ;  /* 0x00000023ff2d7e24 */ /* 0x000fc6000a0e06ff */
[----:B------:R-:W-:-:S10]  /*4260*/  @!P3 DMUL R16, R16, 1.80143985094819840000e+16 ;  /* 0x435000001010b828 */ /* 0x000fd40000000000 */
[----:B------:R-:W-:Y:S01]  /*4270*/  @!P3 IMAD.MOV.U32 R33, RZ, RZ, R17 ;  /* 0x000000ffff21b224 */ /* 0x000fe200078e0011 */
[----:B------:R-:W-:-:S04]  /*4280*/  @!P3 MOV R32, R16 ;  /* 0x000000100020b202 */ /* 0x000fc80000000f00 */
[----:B------:R-:W-:-:S04]  /*4290*/  IADD3 R0, R33, -0x1, RZ ;  /* 0xffffffff21007810 */ /* 0x000fc80007ffe0ff */
[----:B------:R-:W-:Y:S01]  /*42a0*/  ISETP.GE.U32.AND P2, PT, R0, 0x7fefffff, PT ;  /* 0x7fefffff0000780c */ /* 0x000fe20003f46070 */
[----:B------:R-:W-:Y:S01]  /*42b0*/  IMAD.MOV.U32 R0, RZ, RZ, -0x3ff ;  /* 0xfffffc01ff007424 */ /* 0x000fe200078e00ff */
[----:B------:R-:W-:-:S11]  /*42c0*/  @!P3 MOV R0, 0xfffffbcb ;  /* 0xfffffbcb0000b802 */ /* 0x000fd60000000f00 */
        /* <DEDUP_REMOVED lines=9> */
[----:B------:R-:W-:Y:S01]  /*4360*/  UMOV UR34, 0x3ae80f1e ;  /* 0x3ae80f1e00227882 */ /* 0x000fe20000000000 */
[----:B------:R-:W-:Y:S01]  /*4370*/  MOV R30, RZ ;  /* 0x000000ff001e7202 */ /* 0x000fe20000000f00 */
[----:B------:R-:W-:Y:S01]  /*4380*/  UMOV UR35, 0x3eb1380b ;  /* 0x3eb1380b00237882 */ /* 0x000fe20000000000 */
[----:B------:R-:W-:Y:S01]  /*4390*/  LOP3.LUT R17, R16, 0x3ff00000, RZ, 0xfc, !PT ;  /* 0x3ff0000010117812 */ /* 0x000fe200078efcff */
[----:B------:R-:W-:Y:S01]  /*43a0*/  IMAD.MOV.U32 R16, RZ, RZ, R32 ;  /* 0x000000ffff107224 */ /* 0x000fe200078e0020 */
[----:B------:R-:W-:Y:S02]  /*43b0*/  LEA.HI R33, R33, R0, RZ, 0xc ;  /* 0x0000000021217211 */ /* 0x000fe400078f60ff */
[----:B------:R-:W-:-:S13]  /*43c0*/  ISETP.GE.AND P2, PT, R17, 0x3ff6a09f, PT ;  /* 0x3ff6a09f1100780c */ /* 0x000fda0003f46270 */
[----:B------:R-:W-:Y:S01]  /*43d0*/  @P2 IADD3 R31, R17, -0x100000, RZ ;  /* 0xfff00000111f2810 */ /* 0x000fe20007ffe0ff */
[----:B------:R-:W-:-:S04]  /*43e0*/  @P2 VIADD R33, R33, 0x1 ;  /* 0x0000000121212836 */ /* 0x000fc80000000000 */
[----:B------:R-:W-:Y:S01]  /*43f0*/  @P2 IMAD.MOV.U32 R17, RZ, RZ, R31 ;  /* 0x000000ffff112224 */ /* 0x000fe200078e001f */
[----:B------:R-:W-:Y:S02]  /*4400*/  LOP3.LUT R32, R33, 0x80000000, RZ, 0x3c, !PT ;  /* 0x8000000021207812 */ /* 0x000fe400078e3cff */
[----:B------:R-:W-:-:S03]  /*4410*/  MOV R33, 0x43300000 ;  /* 0x4330000000217802 */ /* 0x000fc60000000f00 */
        /* <DEDUP_REMOVED lines=19> */
[----:B------:R-:W-:-:S05]  /*4550*/  DFMA R34, R16, -R40, R34 ;  /* 0x800000281022722b */ /* 0x000fca0000000022 */
[----:B------:R-:W-:Y:S01]  /*4560*/  DFMA R36, R38, R36, UR34 ;  /* 0x0000002226247e2b */ /* 0x000fe20008000024 */
[----:B------:R-:W-:Y:S01]  /*4570*/  UMOV UR34, 0x2d1b5154 ;  /* 0x2d1b515400227882 */ /* 0x000fe20000000000 */
[----:B------:R-:W-:Y:S01]  /*4580*/  UMOV UR35, 0x3f3c71c7 ;  /* 0x3f3c71c700237882 */ /* 0x000fe20000000000 */
[----:B------:R-:W-:-:S05]  /*4590*/  DMUL R34, R42, R34 ;  /* 0x000000222a227228 */ /* 0x000fca0000000000 */
        /* <DEDUP_REMOVED lines=25> */
.L_x_279:
[----:B------:R-:W-:Y:S05]  /*4730*/  BSYNC B0 ;  /* 0x0000000000007941 */ /* 0x000fea0003800000 */
.L_x_278:
        /* <DEDUP_REMOVED lines=22> */
.L_x_281:
        /* <DEDUP_REMOVED lines=62> */
.L_x_280:
        /* <DEDUP_REMOVED lines=26> */
.L_x_282:
        /* <DEDUP_REMOVED lines=22> */
.L_x_284:
[----:B------:R-:W-:Y:S05]  /*4f80*/  BSYNC B0 ;  /* 0x0000000000007941 */ /* 0x000fea0003800000 */
.L_x_283:
[----:B------:R-:W0:Y:S02]  /*4f90*/  FRND.F64.CEIL R16, R16 ;  /* 0x0000001000107313 */ /* 0x000e240000309800 */
[----:B0-----:R0:W-:Y:S02]  /*4fa0*/  STG.E.64 desc[UR60][R44.64], R16 ;  /* 0x000000102c007986 */ /* 0x0011e4000c101b3c */
.L_x_276:
[----:B------:R-:W-:Y:S01]  /*4fb0*/  LEA R13, P0, R56, R13, 0x1 ;  /* 0x0000000d380d7211 */ /* 0x000fe200078008ff */
[----:B------:R-:W-:Y:S05]  /*4fc0*/  WARPSYNC.ALL ;  /* 0x0000000000007948 */ /* 0x000fea0003800000 */
[----:B------:R-:W-:Y:S01]  /*4fd0*/  IMAD.X R15, RZ, RZ, R15, P0 ;  /* 0x000000ffff0f7224 */ /* 0x000fe200000e060f */
[----:B------:R-:W-:Y:S01]  /*4fe0*/  BAR.SYNC.DEFER_BLOCKING 0x0 ;  /* 0x0000000000007b1d */ /* 0x000fe20000010000 */
[----:B------:R-:W-:Y:S01]  /*4ff0*/  ISETP.GE.U32.AND P0, PT, R13, R48, PT ;  /* 0x000000300d00720c */ /* 0x000fe20003f06070 */
[----:B0-----:R-:W-:Y:S01]  /*5000*/  IMAD.MOV.U32 R17, RZ, RZ, R52 ;  /* 0x000000ffff117224 */ /* 0x001fe200078e0034 */
[----:B------:R-:W-:-:S02]  /*5010*/  MOV R16, R18 ;  /* 0x0000001200107202 */ /* 0x000fc40000000f00 */
[----:B------:R-:W-:Y:S02]  /*5020*/  ISETP.GE.AND.EX P0, PT, R15, R50, PT, P0 ;  /* 0x000000320f00720c */ /* 0x000fe40003f06300 */
[----:B------:R-:W-:-:S11]  /*5030*/  MOV R44, R53 ;  /* 0x00000035002c7202 */ /* 0x000fd60000000f00 */
[----:B------:R-:W-:Y:S05]  /*5040*/  @!P0 BRA `(.L_x_285) ;  /* 0xffffffbc00508947 */ /* 0x000fea000383ffff */
[----:B------:R-:W-:Y:S05]  /*5050*/  EXIT ;  /* 0x000000000000794d */ /* 0x000fea0003800000 */
        .weak           $__internal_16_$__cuda_sm20_div_rn_f64_full
        .type           $__internal_16_$__cuda_sm20_div_rn_f64_full,@function
        .size           $__internal_16_$__cuda_sm20_div_rn_f64_full,($__internal_17_$__cuda_sm20_div_s64 - $__internal_16_$__cuda_sm20_div_rn_f64_full)
$__internal_16_$__cuda_sm20_div_rn_f64_full:
[C---:B------:R-:W-:Y:S01]  /*5060*/  FSETP.GEU.AND P0, PT, |R33|.reuse, 1.469367938527859385e-39, PT ;  /* 0x001000002100780b */ /* 0x040fe20003f0e200 */
[----:B------:R-:W-:Y:S01]  /*5070*/  IMAD.MOV.U32 R32, RZ, RZ, R36 ;  /* 0x000000ffff207224 */ /* 0x000fe200078e0024 */
[----:B------:R-:W-:Y:S01]  /*5080*/  LOP3.LUT R30, R33, 0x800fffff, RZ, 0xc0, !PT ;  /* 0x800fffff211e7812 */ /* 0x000fe200078ec0ff */
[----:B------:R-:W-:Y:S01]  /*5090*/  BSSY B2, `(.L_x_286) ;  /* 0x0000055000027945 */ /* 0x000fe20003800000 */
[C---:B------:R-:W-:Y:S02]  /*50a0*/  FSETP.GEU.AND P2, PT, |R35|.reuse, 1.469367938527859385e-39, PT ;  /* 0x001000002300780b */ /* 0x040fe40003f4e200 */
[----:B------:R-:W-:Y:S02]  /*50b0*/  LOP3.LUT R31, R30, 0x3ff00000, RZ, 0xfc, !PT ;  /* 0x3ff000001e1f7812 */ /* 0x000fe400078efcff */
[----:B------:R-:W-:Y:S01]  /*50c0*/  MOV R30, R36 ;  /* 0x00000024001e7202 */ /* 0x000fe20000000f00 */
[----:B------:R-:W-:Y:S01]  /*50d0*/  IMAD.MOV.U32 R36, RZ, RZ, 0x1 ;  /* 0x00000001ff247424 */ /* 0x000fe200078e00ff */
[----:B------:R-:W-:-:S02]  /*50e0*/  LOP3.LUT R54, R35, 0x7ff00000, RZ, 0xc0, !PT ;  /* 0x7ff0000023367812 */ /* 0x000fc400078ec0ff */
[----:B------:R-:W-:Y:S01]  /*50f0*/  MOV R55, 0x1ca00000 ;  /* 0x1ca0000000377802 */ /* 0x000fe20000000f00 */
[----:B------:R-:W-:Y:S01]  /*5100*/  @!P0 DMUL R30, R32, 8.98846567431157953865e+307 ;  /* 0x7fe00000201e8828 */ /* 0x000fe20000000000 */
[----:B------:R-:W-:-:S03]  /*5110*/  LOP3.LUT R57, R33, 0x7ff00000, RZ, 0xc0, !PT ;  /* 0x7ff0000021397812 */ /* 0x000fc600078ec0ff */
[----:B------:R-:W-:Y:S02]  /*5120*/  @!P2 LOP3.LUT R39, R33, 0x7ff00000, RZ, 0xc0, !PT ;  /* 0x7ff000002127a812 */ /* 0x000fe400078ec0ff */
[----:B------:R-:W0:Y:S01]  /*5130*/  MUFU.RCP64H R37, R31 ;  /* 0x0000001f00257308 */ /* 0x000e220000001800 */
[C---:B------:R-:W-:Y:S02]  /*5140*/  ISETP.GE.U32.AND P1, PT, R54.reuse, R57, PT ;  /* 0x000000393600720c */ /* 0x040fe40003f26070 */
[----:B------:R-:W-:Y:S02]  /*5150*/  @!P2 ISETP.GE.U32.AND P3, PT, R54, R39, PT ;  /* 0x000000273600a20c */ /* 0x000fe40003f66070 */
[----:B------:R-:W-:Y:S02]  /*5160*/  @!P0 LOP3.LUT R57, R31, 0x7ff00000, RZ, 0xc0, !PT ;  /* 0x7ff000001f398812 */ /* 0x000fe400078ec0ff */
[----:B------:R-:W-:-:S04]  /*5170*/  @!P2 SEL R39, R55, 0x63400000, !P3 ;  /* 0x634000003727a807 */ /* 0x000fc80005800000 */
[----:B------:R-:W-:-:S04]  /*5180*/  @!P2 LOP3.LUT R42, R39, 0x80000000, R35, 0xf8, !PT ;  /* 0x80000000272aa812 */ /* 0x000fc800078ef823 */
[----:B------:R-:W-:Y:S01]  /*5190*/  @!P2 LOP3.LUT R43, R42, 0x100000, RZ, 0xfc, !PT ;  /* 0x001000002a2ba812 */ /* 0x000fe200078efcff */
[----:B0-----:R-:W-:Y:S01]  /*51a0*/  DFMA R40, R36, -R30, 1 ;  /* 0x3ff000002428742b */ /* 0x001fe2000000081e */
[----:B------:R-:W-:-:S07]  /*51b0*/  @!P2 MOV R42, RZ ;  /* 0x000000ff002aa202 */ /* 0x000fce0000000f00 */
        /* <DEDUP_REMOVED lines=11> */
[----:B------:R-:W-:Y:S01]  /*5270*/  IMAD.MOV.U32 R40, RZ, RZ, R54 ;  /* 0x000000ffff287224 */ /* 0x000fe200078e0036 */
[----:B------:R-:W-:Y:S01]  /*5280*/  @!P2 LOP3.LUT R40, R37, 0x7ff00000, RZ, 0xc0, !PT ;  /* 0x7ff000002528a812 */ /* 0x000fe200078ec0ff */
[----:B------:R-:W-:-:S03]  /*5290*/  VIADD R39, R57, 0xffffffff ;  /* 0xffffffff39277836 */ /* 0x000fc60000000000 */
[----:B------:R-:W-:-:S04]  /*52a0*/  IADD3 R38, R40, -0x1, RZ ;  /* 0xffffffff28267810 */ /* 0x000fc80007ffe0ff */
[----:B------:R-:W-:-:S04]  /*52b0*/  ISETP.GT.U32.AND P0, PT, R38, 0x7feffffe, PT ;  /* 0x7feffffe2600780c */ /* 0x000fc80003f04070 */
[----:B------:R-:W-:-:S13]  /*52c0*/  ISETP.GT.U32.OR P0, PT, R39, 0x7feffffe, P0 ;  /* 0x7feffffe2700780c */ /* 0x000fda0000704470 */
        /* <DEDUP_REMOVED lines=28> */
.L_x_287:
        /* <DEDUP_REMOVED lines=16> */
.L_x_290:
[----:B------:R-:W-:Y:S01]  /*5590*/  LOP3.LUT R39, R33, 0x80000, RZ, 0xfc, !PT ;  /* 0x0008000021277812 */ /* 0x000fe200078efcff */
[----:B------:R-:W-:Y:S01]  /*55a0*/  IMAD.MOV.U32 R38, RZ, RZ, R32 ;  /* 0x000000ffff267224 */ /* 0x000fe200078e0020 */
[----:B------:R-:W-:Y:S06]  /*55b0*/  BRA `(.L_x_288) ;  /* 0x0000000000087947 */ /* 0x000fec0003800000 */
.L_x_289:
[----:B------:R-:W-:Y:S02]  /*55c0*/  LOP3.LUT R39, R35, 0x80000, RZ, 0xfc, !PT ;  /* 0x0008000023277812 */ /* 0x000fe400078efcff */
[----:B------:R-:W-:-:S07]  /*55d0*/  MOV R38, R34 ;  /* 0x0000002200267202 */ /* 0x000fce0000000f00 */
.L_x_288:
[----:B------:R-:W-:Y:S05]  /*55e0*/  BSYNC B2 ;  /* 0x0000000000027941 */ /* 0x000fea0003800000 */
.L_x_286:
[----:B------:R-:W-:Y:S01]  /*55f0*/  HFMA2.MMA R31, -RZ, RZ, 0, 0 ;  /* 0x00000000ff1f7435 */ /* 0x000fe200000001ff */
[----:B------:R-:W-:-:S05]  /*5600*/  IMAD.MOV.U32 R30, RZ, RZ, R0 ;  /* 0x000000ffff1e7224 */ /* 0x000fca00078e0000 */
[----:B------:R-:W-:Y:S05]  /*5610*/  RET.REL.NODEC R30 `(_ZN2at6native63_GLOBAL__N__7310b794_30_DistributionGeometricKernel_cu_fa6e70a443distribution_elementwise_grid_stride_kernelIdLi2EZNS0_9templates4cuda21uniform_and_transformIddPNS_17CUDAGeneratorImplEZZZNS4_16geometric_kernelIS7_EEvRNS_18TensorIteratorBaseEdT_ENKUlvE_clEvENKUlvE4_clEvEUldE_EEvSA_T1_T2_EUlP24curandStatePhilox4_32_10E_ZNS1_27distribution_nullary_kernelIdd7double2S7_SJ_SE_EEvSA_SG_RKT3_T4_EUlidE0_EEvlNS_15PhiloxCudaStateESF_SG_) ;  /* 0xffffffa81e787950 */ /* 0x000fea0003c3ffff */
        .weak           $__internal_17_$__cuda_sm20_div_s64
        .type           $__internal_17_$__cuda_sm20_div_s64,@function
        .size           $__internal_17_$__cuda_sm20_div_s64,(.L_x_678 - $__internal_17_$__cuda_sm20_div_s64)
$__internal_17_$__cuda_sm20_div_s64:
        /* <DEDUP_REMOVED lines=9> */
[----:B------:R-:W-:Y:S01]  /*56b0*/  IMAD.X R31, RZ, RZ, ~R27, P0 ;  /* 0x000000ffff1f7224 */ /* 0x000fe200000e0e1b */
[----:B------:R-:W-:-:S03]  /*56c0*/  MOV R27, R24 ;  /* 0x00000018001b7202 */ /* 0x000fc60000000f00 */
[-C--:B------:R-:W-:Y:S02]  /*56d0*/  IMAD R21, R25, R31.reuse, RZ ;  /* 0x0000001f19157224 */ /* 0x080fe400078e02ff */
[----:B------:R-:W-:-:S04]  /*56e0*/  IMAD.WIDE.U32 R26, P0, R24, R31, R26 ;  /* 0x0000001f181a7225 */ /* 0x000fc8000780001a */
[----:B------:R-:W-:-:S04]  /*56f0*/  IMAD.HI.U32 R19, R25, R31, RZ ;  /* 0x0000001f19137227 */ /* 0x000fc800078e00ff */
[----:B------:R-:W-:Y:S01]  /*5700*/  IMAD.HI.U32 R26, P1, R25, R23, R26 ;  /* 0x00000017191a7227 */ /* 0x000fe2000782001a */
[----:B------:R-:W-:-:S03]  /*5710*/  IADD3 R23, P4, RZ, -UR4, RZ ;  /* 0x80000004ff177c10 */ /* 0x000fc6000ff9e0ff */
[----:B------:R-:W-:Y:S01]  /*5720*/  IMAD.X R19, R19, 0x1, R25, P0 ;  /* 0x0000000113137824 */ /* 0x000fe200000e0619 */
[----:B------:R-:W-:Y:S01]  /*5730*/  IADD3 R27, P2, R21, R26, RZ ;  /* 0x0000001a151b7210 */ /* 0x000fe20007f5e0ff */
[----:B------:R-:W-:-:S03]  /*5740*/  IMAD.X R30, RZ, RZ, ~UR5, P4 ;  /* 0x80000005ff1e7e24 */ /* 0x000fc6000a0e06ff */
[----:B------:R-:W-:Y:S01]  /*5750*/  IADD3.X R19, RZ, RZ, R19, P2, P1 ;  /* 0x000000ffff137210 */ /* 0x000fe200017e2413 */
[C---:B------:R-:W-:Y:S01]  /*5760*/  IMAD.WIDE.U32 R24, R27.reuse, R20, RZ ;  /* 0x000000141b187225 */ /* 0x040fe200078e00ff */
[----:B------:R-:W-:Y:S02]  /*5770*/  ISETP.LE.AND P1, PT, RZ, UR5, PT ;  /* 0x00000005ff007c0c */ /* 0x000fe4000bf23270 */
[----:B------:R-:W-:Y:S01]  /*5780*/  IADD3 R21, P0, RZ, -R24, RZ ;  /* 0x80000018ff157210 */ /* 0x000fe20007f1e0ff */
[----:B------:R-:W-:Y:S01]  /*5790*/  IMAD R24, R20, R19, R25 ;  /* 0x0000001314187224 */ /* 0x000fe200078e0219 */
[----:B------:R-:W-:Y:S01]  /*57a0*/  SEL R30, R30, UR5, !P1 ;  /* 0x000000051e1e7c07 */ /* 0x000fe2000c800000 */
[----:B------:R-:W-:Y:S02]  /*57b0*/  IMAD.MOV.U32 R25, RZ, RZ, RZ ;  /* 0x000000ffff197224 */ /* 0x000fe400078e00ff */
[----:B------:R-:W-:Y:S01]  /*57c0*/  IMAD.HI.U32 R26, R27, R21, RZ ;  /* 0x000000151b1a7227 */ /* 0x000fe200078e00ff */
[----:B------:R-:W-:-:S05]  /*57d0*/  IADD3.X R24, RZ, ~R24, RZ, P0, !PT ;  /* 0x80000018ff187210 */ /* 0x000fca00007fe4ff */
[----:B------:R-:W-:-:S04]  /*57e0*/  IMAD.WIDE.U32 R26, P0, R27, R24, R26 ;  /* 0x000000181b1a7225 */ /* 0x000fc8000780001a */
[----:B------:R-:W-:Y:S01]  /*57f0*/  IMAD.HI.U32 R21, P2, R19, R21, R26 ;  /* 0x0000001513157227 */ /* 0x000fe2000784001a */
[----:B------:R-:W-:-:S03]  /*5800*/  SEL R27, R23, UR4, !P1 ;  /* 0x00000004171b7c07 */ /* 0x000fc6000c800000 */
[CC--:B------:R-:W-:Y:S02]  /*5810*/  IMAD R26, R19.reuse, R24.reuse, RZ ;  /* 0x00000018131a7224 */ /* 0x0c0fe400078e02ff */
[----:B------:R-:W-:-:S03]  /*5820*/  IMAD.HI.U32 R24, R19, R24, RZ ;  /* 0x0000001813187227 */ /* 0x000fc600078e00ff */
[----:B------:R-:W-:Y:S02]  /*5830*/  IADD3 R21, P3, R26, R21, RZ ;  /* 0x000000151a157210 */ /* 0x000fe40007f7e0ff */
[----:B------:R-:W-:-:S03]  /*5840*/  IADD3.X R19, R24, R19, RZ, P0, !PT ;  /* 0x0000001318137210 */ /* 0x000fc600007fe4ff */
        /* <DEDUP_REMOVED lines=9> */
[----:B------:R-:W-:Y:S01]  /*58e0*/  IMAD.X R19, RZ, RZ, R19, P2 ;  /* 0x000000ffff137224 */ /* 0x000fe200010e0613 */
[----:B------:R-:W-:Y:S02]  /*58f0*/  IADD3 R27, P0, -R24, R27, RZ ;  /* 0x0000001b181b7210 */ /* 0x000fe40007f1e1ff */
[----:B------:R-:W-:Y:S01]  /*5900*/  IADD3 R24, P3, R21, 0x1, RZ ;  /* 0x0000000115187810 */ /* 0x000fe20007f7e0ff */
[----:B------:R-:W-:-:S04]  /*5910*/  IMAD R23, R20, R19, R25 ;  /* 0x0000001314177224 */ /* 0x000fc800078e0219 */
[----:B------:R-:W-:Y:S01]  /*5920*/  IMAD.X R26, RZ, RZ, R19, P3 ;  /* 0x000000ffff1a7224 */ /* 0x000fe200018e0613 */
[----:B------:R-:W-:Y:S02]  /*5930*/  IADD3.X R30, ~R23, R30, RZ, P0, !PT ;  /* 0x0000001e171e7210 */ /* 0x000fe400007fe5ff */
[----:B------:R-:W-:Y:S02]  /*5940*/  ISETP.GE.U32.AND P0, PT, R27, R20, PT ;  /* 0x000000141b00720c */ /* 0x000fe40003f06070 */
[-C--:B------:R-:W-:Y:S02]  /*5950*/  IADD3 R23, P2, -R20, R27.reuse, RZ ;  /* 0x0000001b14177210 */ /* 0x080fe40007f5e1ff */
[C---:B------:R-:W-:Y:S02]  /*5960*/  ISETP.GE.U32.AND.EX P0, PT, R30.reuse, RZ, PT, P0 ;  /* 0x000000ff1e00720c */ /* 0x040fe40003f06100 */
[----:B------:R-:W-:Y:S02]  /*5970*/  IADD3.X R25, R30, -0x1, RZ, P2, !PT ;  /* 0xffffffff1e197810 */ /* 0x000fe400017fe4ff */
[----:B------:R-:W-:-:S02]  /*5980*/  SEL R23, R23, R27, P0 ;  /* 0x0000001b17177207 */ /* 0x000fc40000000000 */
[----:B------:R-:W-:Y:S02]  /*5990*/  SEL R25, R25, R30, P0 ;  /* 0x0000001e19197207 */ /* 0x000fe40000000000 */
[----:B------:R-:W-:Y:S02]  /*59a0*/  SEL R24, R24, R21, P0 ;  /* 0x0000001518187207 */ /* 0x000fe40000000000 */
[----:B------:R-:W-:Y:S01]  /*59b0*/  ISETP.GE.U32.AND P2, PT, R23, R20, PT ;  /* 0x000000141700720c */ /* 0x000fe20003f46070 */
[----:B------:R-:W-:Y:S01]  /*59c0*/  HFMA2.MMA R23, -RZ, RZ, 0, 0 ;  /* 0x00000000ff177435 */ /* 0x000fe200000001ff */
[----:B------:R-:W-:Y:S02]  /*59d0*/  SEL R26, R26, R19, P0 ;  /* 0x000000131a1a7207 */ /* 0x000fe40000000000 */
[----:B------:R-:W-:Y:S02]  /*59e0*/  IADD3 R19, P3, R24, 0x1, RZ ;  /* 0x0000000118137810 */ /* 0x000fe40007f7e0ff */
[----:B------:R-:W-:-:S02]  /*59f0*/  ISETP.GE.U32.AND.EX P0, PT, R25, RZ, PT, P2 ;  /* 0x000000ff1900720c */ /* 0x000fc40003f06120 */
[----:B------:R-:W-:Y:S02]  /*5a00*/  IADD3.X R21, RZ, R26, RZ, P3, !PT ;  /* 0x0000001aff157210 */ /* 0x000fe40001ffe4ff */
        /* <DEDUP_REMOVED lines=10> */
[----:B------:R-:W-:Y:S06]  /*5ab0*/  RET.REL.NODEC R22 `(_ZN2at6native63_GLOBAL__N__7310b794_30_DistributionGeometricKernel_cu_fa6e70a443distribution_elementwise_grid_stride_kernelIdLi2EZNS0_9templates4cuda21uniform_and_transformIddPNS_17CUDAGeneratorImplEZZZNS4_16geometric_kernelIS7_EEvRNS_18TensorIteratorBaseEdT_ENKUlvE_clEvENKUlvE4_clEvEUldE_EEvSA_T1_T2_EUlP24curandStatePhilox4_32_10E_ZNS1_27distribution_nullary_kernelIdd7double2S7_SJ_SE_EEvSA_SG_RKT3_T4_EUlidE0_EEvlNS_15PhiloxCudaStateESF_SG_) ;  /* 0xffffffa416507950 */ /* 0x000fec0003c3ffff */
.L_x_291:
        /* <DEDUP_REMOVED lines=12> */
.L_x_678:


//--------------------- .text._ZN2at6native63_GLOBAL__N__7310b794_30_DistributionGeometricKernel_cu_fa6e70a443distribution_elementwise_grid_stride_kernelIdLi2EZNS0_9templates4cuda21uniform_and_transformIddPNS_17CUDAGeneratorImplEZZZNS4_16geometric_kernelIS7_EEvRNS_18TensorIteratorBaseEdT_ENKUlvE_clEvENKUlvE4_clEvEUldE_EEvSA_T1_T2_EUlP24curandStatePhilox4_32_10E_ZNS1_27distribution_nullary_kernelIdd7double2S7_SJ_SE_EEvSA_SG_RKT3_T4_EUlidE_EEvlNS_15PhiloxCudaStateESF_SG_ --------------------------
	.section	.text._ZN2at6native63_GLOBAL__N__7310b794_30_DistributionGeometricKernel_cu_fa6e70a443distribution_elementwise_grid_stride_kernelIdLi2EZNS0_9templates4cuda21uniform_and_transformIddPNS_17CUDAGeneratorImplEZZZNS4_16geometric_kernelIS7_EEvRNS_18TensorIteratorBaseEdT_ENKUlvE_clEvENKUlvE4_clEvEUldE_EEvSA_T1_T2_EUlP24curandStatePhilox4_32_10E_ZNS1_27distribution_nullary_kernelIdd7double2S7_SJ_SE_EEvSA_SG_RKT3_T4_EUlidE_EEvlNS_15PhiloxCudaStateESF_SG_,"ax",@progbits
	.align	128
.text._ZN2at6native63_GLOBAL__N__7310b794_30_DistributionGeometricKernel_cu_fa6e70a443distribution_elementwise_grid_stride_kernelIdLi2EZNS0_9templates4cuda21uniform_and_transformIddPNS_17CUDAGeneratorImplEZZZNS4_16geometric_kernelIS7_EEvRNS_18TensorIteratorBaseEdT_ENKUlvE_clEvENKUlvE4_clEvEUldE_EEvSA_T1_T2_EUlP24curandStatePhilox4_32_10E_ZNS1_27distribution_nullary_kernelIdd7double2S7_SJ_SE_EEvSA_SG_RKT3_T4_EUlidE_EEvlNS_15PhiloxCudaStateESF_SG_:
        .type           _ZN2at6native63_GLOBAL__N__7310b794_30_DistributionGeometricKernel_cu_fa6e70a443distribution_elementwise_grid_stride_kernelIdLi2EZNS0_9templates4cuda21uniform_and_transformIddPNS_17CUDAGeneratorImplEZZZNS4_16geometric_kernelIS7_EEvRNS_18TensorIteratorBaseEdT_ENKUlvE_clEvENKUlvE4_clEvEUldE_EEvSA_T1_T2_EUlP24curandStatePhilox4_32_10E_ZNS1_27distribution_nullary_kernelIdd7double2S7_SJ_SE_EEvSA_SG_RKT3_T4_EUlidE_EEvlNS_15PhiloxCudaStateESF_SG_,@function
        .size           _ZN2at6native63_GLOBAL__N__7310b794_30_DistributionGeometricKernel_cu_fa6e70a443distribution_elementwise_grid_stride_kernelIdLi2EZNS0_9templates4cuda21uniform_and_transformIddPNS_17CUDAGeneratorImplEZZZNS4_16geometric_kernelIS7_EEvRNS_18TensorIteratorBaseEdT_ENKUlvE_clEvENKUlvE4_clEvEUldE_EEvSA_T1_T2_EUlP24curandStatePhilox4_32_10E_ZNS1_27distribution_nullary_kernelIdd7double2S7_SJ_SE_EEvSA_SG_RKT3_T4_EUlidE_EEvlNS_15PhiloxCudaStateESF_SG_,(.L_x_681 - _ZN2at6native63_GLOBAL__N__7310b794_30_DistributionGeometricKernel_cu_fa6e70a443distribution_elementwise_grid_stride_kernelIdLi2EZNS0_9templates4cuda21uniform_and_transformIddPNS_17CUDAGeneratorImplEZZZNS4_16geometric_kernelIS7_EEvRNS_18TensorIteratorBaseEdT_ENKUlvE_clEvENKUlvE4_clEvEUldE_EEvSA_T1_T2_EUlP24curandStatePhilox4_32_10E_ZNS1_27distribution_nullary_kernelIdd7double2S7_SJ_SE_EEvSA_SG_RKT3_T4_EUlidE_EEvlNS_15PhiloxCudaStateESF_SG_)
        .other          _ZN2at6native63_GLOBAL__N__7310b794_30_DistributionGeometricKernel_cu_fa6e70a443distribution_elementwise_grid_stride_kernelIdLi2EZNS0_9templates4cuda21uniform_and_transformIddPNS_17CUDAGeneratorImplEZZZNS4_16geometric_kernelIS7_EEvRNS_18TensorIteratorBaseEdT_ENKUlvE_clEvENKUlvE4_clEvEUldE_EEvSA_T1_T2_EUlP24curandStatePhilox4_32_10E_ZNS1_27distribution_nullary_kernelIdd7double2S7_SJ_SE_EEvSA_SG_RKT3_T4_EUlidE_EEvlNS_15PhiloxCudaStateESF_SG_,@"STO_CUDA_ENTRY STV_DEFAULT"
_ZN2at6native63_GLOBAL__N__7310b794_30_DistributionGeometricKernel_cu_fa6e70a443distribution_elementwise_grid_stride_kernelIdLi2EZNS0_9templates4cuda21uniform_and_transformIddPNS_17CUDAGeneratorImplEZZZNS4_16geometric_kernelIS7_EEvRNS_18TensorIteratorBaseEdT_ENKUlvE_clEvENKUlvE4_clEvEUldE_EEvSA_T1_T2_EUlP24curandStatePhilox4_32_10E_ZNS1_27distribution_nullary_kernelIdd7double2S7_SJ_SE_EEvSA_SG_RKT3_T4_EUlidE_EEvlNS_15PhiloxCudaStateESF_SG_:
        /* <DEDUP_REMOVED lines=12> */
[----:B------:R-:W-:Y:S02]  /*00c0*/  IMAD.U32 R16, RZ, RZ, UR4 ;  /* 0x00000004ff107e24 */ /* 0x000fe4000f8e00ff */
[----:B------:R-:W-:-:S06]  /*00d0*/  IMAD.U32 R17, RZ, RZ, UR5 ;  /* 0x00000005ff117e24 */ /* 0x000fcc000f8e00ff */
[----:B------:R-:W4:Y:S01]  /*00e0*/  @P0 LDG.E.64 R16, desc[UR6][R16.64] ;  /* 0x0000000610100981 */ /* 0x000f22000c1e1b00 */
[----:B------:R-:W2:Y:S08]  /*00f0*/  S2UR UR4, SR_CTAID.X ;  /* 0x00000000000479c3 */ /* 0x000eb00000002500 */
[----:B------:R-:W2:Y:S01]  /*0100*/  LDC R0, c[0x0][RZ] ;  /* 0x00000000ff007b82 */ /* 0x000ea20000000800 */
[----:B---3--:R-:W-:Y:S01]  /*0110*/  @P0 IADD3 R4, P1, R2, R7, RZ ;  /* 0x0000000702040210 */ /* 0x008fe20007f3e0ff */
[----:B------:R-:W-:-:S04]  /*0120*/  HFMA2.MMA R7, -RZ, RZ, 0, 0 ;  /* 0x00000000ff077435 */ /* 0x000fc800000001ff */
[----:B------:R-:W-:Y:S02]  /*0130*/  @P0 IMAD.X R5, RZ, RZ, R3, P1 ;  /* 0x000000ffff050224 */ /* 0x000fe400008e0603 */
[----:B----4-:R-:W-:-:S03]  /*0140*/  VIADD R50, R17, 0xbb67ae85 ;  /* 0xbb67ae8511327836 */ /* 0x010fc60000000000 */
[----:B------:R-:W-:Y:S01]  /*0150*/  SHF.R.U64 R52, R4, 0x2, R5 ;  /* 0x0000000204347819 */ /* 0x000fe20000001205 */
[----:B--2---:R-:W-:Y:S01]  /*0160*/  IMAD.WIDE.U32 R6, R0, UR4, R6 ;  /* 0x0000000400067c25 */ /* 0x004fe2000f8e0006 */
[----:B------:R-:W-:Y:S01]  /*0170*/  SHF.R.U32.HI R51, RZ, 0x2, R5 ;  /* 0x00000002ff337819 */ /* 0x000fe20000011605 */
[----:B------:R-:W-:Y:S01]  /*0180*/  ULDC.64 UR4, c[0x0][0x210] ;  /* 0x0000840000047ab9 */ /* 0x000fe20000000a00 */
[C---:B------:R-:W-:Y:S01]  /*0190*/  IADD3 R49, R17.reuse, 0x76cf5d0a, RZ ;  /* 0x76cf5d0a11317810 */ /* 0x040fe20007ffe0ff */
[----:B------:R-:W-:Y:S01]  /*01a0*/  IMAD.WIDE.U32 R2, R52, -0x2daee0ad, RZ ;  /* 0xd2511f5334027825 */ /* 0x000fe200078e00ff */
[C---:B------:R-:W-:Y:S01]  /*01b0*/  IADD3 R46, R17.reuse, -0x56f99767, RZ ;  /* 0xa9066899112e7810 */ /* 0x040fe20007ffe0ff */
[----:B------:R-:W-:Y:S02]  /*01c0*/  UIADD3 UR4, UP0, UR4, -0x1, URZ ;  /* 0xffffffff04047890 */ /* 0x000fe4000ff1e03f */
[----:B------:R-:W-:Y:S01]  /*01d0*/  IMAD.WIDE.U32 R8, R6, -0x326172a9, RZ ;  /* 0xcd9e8d5706087825 */ /* 0x000fe200078e00ff */
[----:B------:R-:W-:Y:S01]  /*01e0*/  LOP3.LUT R12, R17, R3, R7, 0x96, !PT ;  /* 0x00000003110c7212 */ /* 0x000fe200078e9607 */
[----:B------:R-:W-:-:S02]  /*01f0*/  UIADD3.X UR5, UR5, -0x1, URZ, UP0, !UPT ;  /* 0xffffffff05057890 */ /* 0x000fc400087fe43f */
[----:B------:R-:W-:Y:S01]  /*0200*/  VIADD R3, R16, 0x9e3779b9 ;  /* 0x9e3779b910037836 */ /* 0x000fe20000000000 */
[----:B------:R-:W-:Y:S01]  /*0210*/  LOP3.LUT R10, R9, R51, R16, 0x96, !PT ;  /* 0x00000033090a7212 */ /* 0x000fe200078e9610 */
[----:B------:R-:W-:Y:S02]  /*0220*/  IMAD.WIDE.U32 R12, R12, -0x326172a9, RZ ;  /* 0xcd9e8d570c0c7825 */ /* 0x000fe400078e00ff */
[----:B------:R-:W-:Y:S02]  /*0230*/  ISETP.NE.U32.AND P0, PT, RZ, UR5, PT ;  /* 0x00000005ff007c0c */ /* 0x000fe4000bf05070 */
[----:B------:R-:W-:Y:S01]  /*0240*/  IMAD.WIDE.U32 R10, R10, -0x2daee0ad, RZ ;  /* 0xd2511f530a0a7825 */ /* 0x000fe200078e00ff */
[----:B------:R-:W-:-:S03]  /*0250*/  LOP3.LUT R3, R13, R3, R8, 0x96, !PT ;  /* 0x000000030d037212 */ /* 0x000fc600078e9608 */
[----:B------:R-:W-:Y:S01]  /*0260*/  VIADD R5, R16, 0x3c6ef372 ;  /* 0x3c6ef37210057836 */ /* 0x000fe20000000000 */
[----:B------:R-:W-:Y:S01]  /*0270*/  LOP3.LUT R9, R11, R2, R50, 0x96, !PT ;  /* 0x000000020b097212 */ /* 0x000fe200078e9632 */
[----:B------:R-:W-:-:S04]  /*0280*/  IMAD.WIDE.U32 R2, R3, -0x2daee0ad, RZ ;  /* 0xd2511f5303027825 */ /* 0x000fc800078e00ff */
[----:B------:R-:W-:-:S04]  /*0290*/  IMAD.WIDE.U32 R8, R9, -0x326172a9, RZ ;  /* 0xcd9e8d5709087825 */ /* 0x000fc800078e00ff */
[----:B------:R-:W-:Y:S01]  /*02a0*/  VIADD R48, R17, 0x32370b8f ;  /* 0x32370b8f11307836 */ /* 0x000fe20000000000 */
[----:B------:R-:W-:Y:S01]  /*02b0*/  LOP3.LUT R5, R9, R12, R5, 0x96, !PT ;  /* 0x0000000c09057212 */ /* 0x000fe200078e9605 */
[----:B------:R-:W-:Y:S01]  /*02c0*/  VIADD R47, R17, 0xed9eba14 ;  /* 0xed9eba14112f7836 */ /* 0x000fe20000000000 */
[----:B------:R-:W-:Y:S01]  /*02d0*/  LOP3.LUT R12, R3, R10, R49, 0x96, !PT ;  /* 0x0000000a030c7212 */ /* 0x000fe200078e9631 */
[----:B------:R-:W-:Y:S02]  /*02e0*/  VIADD R3, R16, 0xdaa66d2b ;  /* 0xdaa66d2b10037836 */ /* 0x000fe40000000000 */
        /* <DEDUP_REMOVED lines=13> */
[C---:B------:R-:W-:Y:S02]  /*03c0*/  VIADD R3, R16.reuse, 0x1715609d ;  /* 0x1715609d10037836 */ /* 0x040fe40000000000 */
[----:B------:R-:W-:Y:S02]  /*03d0*/  VIADD R5, R16, 0xb54cda56 ;  /* 0xb54cda5610057836 */ /* 0x000fe40000000000 */
[----:B------:R-:W-:Y:S01]  /*03e0*/  VIADD R14, R17, 0x1fd5c5a3 ;  /* 0x1fd5c5a3110e7836 */ /* 0x000fe20000000000 */
[----:B------:R-:W-:Y:S01]  /*03f0*/  LOP3.LUT R3, R13, R8, R3, 0x96, !PT ;  /* 0x000000080d037212 */ /* 0x000fe200078e9603 */
[----:B------:R-:W-:-:S04]  /*0400*/  IMAD.WIDE.U32 R8, R9, -0x326172a9, RZ ;  /* 0xcd9e8d5709087825 */ /* 0x000fc800078e00ff */
[----:B------:R-:W-:Y:S01]  /*0410*/  IMAD.WIDE.U32 R2, R3, -0x2daee0ad, RZ ;  /* 0xd2511f5303027825 */ /* 0x000fe200078e00ff */
[----:B------:R-:W-:Y:S02]  /*0420*/  LOP3.LUT R5, R9, R12, R5, 0x96, !PT ;  /* 0x0000000c09057212 */ /* 0x000fe400078e9605 */
[----:B------:R-:W-:Y:S01]  /*0430*/  IADD3 R9, R17, -0x695add53, RZ ;  /* 0x96a522ad11097810 */ /* 0x000fe20007ffe0ff */
[----:B------:R-:W-:Y:S01]  /*0440*/  IMAD.MOV.U32 R11, RZ, RZ, R6 ;  /* 0x000000ffff0b7224 */ /* 0x000fe200078e0006 */
        /* <DEDUP_REMOVED lines=11> */
[----:B------:R-:W-:-:S03]  /*0500*/  IMAD.HI.U32 R3, R12, -0x2daee0ad, RZ ;  /* 0xd2511f530c037827 */ /* 0x000fc600078e00ff */
[----:B------:R-:W-:Y:S01]  /*0510*/  LOP3.LUT R28, R31, R28, R13, 0x96, !PT ;  /* 0x0000001c1f1c7212 */ /* 0x000fe200078e960d */
[----:B------:R-:W-:Y:S01]  /*0520*/  VIADD R29, R16, 0x8ff34781 ;  /* 0x8ff34781101d7836 */ /* 0x000fe20000000000 */
[----:B------:R-:W-:Y:S01]  /*0530*/  LOP3.LUT R30, R3, R30, R9, 0x96, !PT ;  /* 0x0000001e031e7212 */ /* 0x000fe200078e9609 */
[----:B------:R-:W-:Y:S02]  /*0540*/  IMAD.MOV.U32 R10, RZ, RZ, R7 ;  /* 0x000000ffff0a7224 */ /* 0x000fe400078e0007 */
[----:B------:R-:W-:-:S04]  /*0550*/  IMAD.HI.U32 R5, R28, -0x326172a9, RZ ;  /* 0xcd9e8d571c057827 */ /* 0x000fc800078e00ff */
[----:B------:R-:W-:Y:S01]  /*0560*/  IMAD.MOV.U32 R8, RZ, RZ, R6 ;  /* 0x000000ffff087224 */ /* 0x000fe200078e0006 */
[----:B------:R-:W-:Y:S01]  /*0570*/  LOP3.LUT R29, R5, R2, R29, 0x96, !PT ;  /* 0x00000002051d7212 */ /* 0x000fe200078e961d */
[----:B------:R-:W-:Y:S06]  /*0580*/  @!P0 BRA `(.L_x_292) ;  /* 0x0000000000208947 */ /* 0x000fec0003800000 */
[----:B------:R-:W-:Y:S01]  /*0590*/  ULDC UR8, c[0x0][0xc] ;  /* 0x0000030000087ab9 */ /* 0x000fe20000000800 */
[----:B------:R-:W-:Y:S01]  /*05a0*/  MOV R6, 0x5e0 ;  /* 0x000005e000067802 */ /* 0x000fe20000000f00 */
[----:B------:R-:W-:-:S04]  /*05b0*/  IMAD R2, R0, UR8, RZ ;  /* 0x0000000800027c24 */ /* 0x000fc8000f8e02ff */
[----:B------:R-:W-:-:S07]  /*05c0*/  IMAD.SHL.U32 R2, R2, 0x2, RZ ;  /* 0x0000000202027824 */ /* 0x000fce00078e00ff */
[----:B------:R-:W-:Y:S05]  /*05d0*/  CALL.REL.NOINC `($__internal_19_$__cuda_sm20_div_s64) ;  /* 0x0000002c007c7944 */ /* 0x000fea0003c00000 */
[----:B------:R-:W-:Y:S01]  /*05e0*/  IMAD.MOV.U32 R2, RZ, RZ, R5 ;  /* 0x000000ffff027224 */ /* 0x000fe200078e0005 */
[----:B------:R-:W-:Y:S01]  /*05f0*/  MOV R3, R18 ;  /* 0x0000001200037202 */ /* 0x000fe20000000f00 */
[----:B------:R-:W-:Y:S06]  /*0600*/  BRA `(.L_x_293) ;  /* 0x0000000000587947 */ /* 0x000fec0003800000 */
.L_x_292:
        /* <DEDUP_REMOVED lines=12> */
[----:B------:R-:W-:Y:S01]  /*06d0*/  IMAD.HI.U32 R2, R3, UR4, RZ ;  /* 0x0000000403027c27 */ /* 0x000fe2000f8e00ff */
[----:B------:R-:W-:-:S04]  /*06e0*/  MOV R3, RZ ;  /* 0x000000ff00037202 */ /* 0x000fc80000000f00 */
        /* <DEDUP_REMOVED lines=8> */
.L_x_293:
[----:B------:R-:W-:Y:S01]  /*0770*/  ULDC UR4, c[0x0][0xc] ;  /* 0x0000030000047ab9 */ /* 0x000fe20000000800 */
[----:B------:R-:W-:Y:S01]  /*0780*/  IADD3 R5, P0, R2, 0x1, RZ ;  /* 0x0000000102057810 */ /* 0x000fe20007f1e0ff */
[----:B------:R-:W-:-:S04]  /*0790*/  IMAD.WIDE.U32 R18, R0, UR4, RZ ;  /* 0x0000000400127c25 */ /* 0x000fc8000f8e00ff */
[----:B------:R-:W-:Y:S02]  /*07a0*/  IMAD.X R21, RZ, RZ, R3, P0 ;  /* 0x000000ffff157224 */ /* 0x000fe400000e0603 */
        /* <DEDUP_REMOVED lines=10> */
[----:B------:R-:W-:Y:S01]  /*0850*/  MOV R20, 0x1 ;  /* 0x0000000100147802 */ /* 0x000fe20000000f00 */
[----:B------:R-:W-:Y:S01]  /*0860*/  IMAD R28, R28, -0x326172a9, RZ ;  /* 0xcd9e8d571c1c7824 */ /* 0x000fe200078e02ff */
[----:B------:R-:W-:-:S05]  /*0870*/  LOP3.LUT R4, R4, 0x3, RZ, 0xc0, !PT ;  /* 0x0000000304047812 */ /* 0x000fca00078ec0ff */
        /* <DEDUP_REMOVED lines=17> */
[----:B------:R-:W-:Y:S01]  /*0990*/  MOV R37, UR5 ;  /* 0x0000000500257c02 */ /* 0x000fe20008000f00 */
[----:B------:R-:W-:Y:S01]  /*09a0*/  IMAD.MOV.U32 R35, RZ, RZ, R3 ;  /* 0x000000ffff237224 */ /* 0x000fe200078e0003 */
[----:B------:R-:W-:Y:S01]  /*09b0*/  MOV R54, 0x9e0 ;  /* 0x000009e000367802 */ /* 0x000fe20000000f00 */
[----:B------:R-:W-:-:S07]  /*09c0*/  IMAD.U32 R36, RZ, RZ, UR4 ;  /* 0x00000004ff247e24 */ /* 0x000fce000f8e00ff */
[----:B------:R-:W-:Y:S05]  /*09d0*/  CALL.REL.NOINC `($__internal_18_$__cuda_sm20_div_rn_f64_full) ;  /* 0x00000024000c7944 */ /* 0x000fea0003c00000 */
[----:B------:R-:W-:Y:S02]  /*09e0*/  IMAD.MOV.U32 R18, RZ, RZ, R36 ;  /* 0x000000ffff127224 */ /* 0x000fe400078e0024 */
[----:B------:R-:W-:-:S07]  /*09f0*/  IMAD.MOV.U32 R19, RZ, RZ, R37 ;  /* 0x000000ffff137224 */ /* 0x000fce00078e0025 */
.L_x_294:
        /* <DEDUP_REMOVED lines=9> */
[----:B------:R-:W-:-:S06]  /*0a90*/  DMUL R22, R22, 1.80143985094819840000e+16 ;  /* 0x4350000016167828 */ /* 0x000fcc0000000000 */
[----:B------:R-:W-:-:S11]  /*0aa0*/  DMUL R24, R20, R20 ;  /* 0x0000001414187228 */ /* 0x000fd60000000000 */
.L_x_316:
        /* <DEDUP_REMOVED lines=8> */
[----:B------:R-:W-:Y:S01]  /*0b30*/  @!P0 MOV R51, RZ ;  /* 0x000000ff00338202 */ /* 0x000fe20000000f00 */
[----:B------:R-:W-:-:S03]  /*0b40*/  @!P0 VIADD R0, R7, 0x1 ;  /* 0x0000000107008836 */ /* 0x000fc60000000000 */
[----:B------:R-:W-:-:S13]  /*0b50*/  ISETP.NE.AND P1, PT, R8, RZ, !P0 ;  /* 0x000000ff0800720c */ /* 0x000fda0004725270 */
[----:B------:R-:W-:-:S04]  /*0b60*/  @P1 IMAD.MOV R0, RZ, RZ, R7 ;  /* 0x000000ffff001224 */ /* 0x000fc800078e0207 */
[----:B------:R-:W-:-:S07]  /*0b70*/  @!P0 IMAD.MOV.U32 R7, RZ, RZ, R0 ;  /* 0x000000ffff078224 */ /* 0x000fce00078e0000 */
.L_x_296:
[----:B------:R-:W-:Y:S05]  /*0b80*/  BSYNC B0 ;  /* 0x0000000000007941 */ /* 0x000fea0003800000 */
.L_x_295:
        /* <DEDUP_REMOVED lines=50> */
[----:B------:R-:W-:Y:S02]  /*0eb0*/  LOP3.LUT R2, R27, R34, R31, 0x96, !PT ;  /* 0x000000221b027212 */ /* 0x000fe400078e961f */
[----:B------:R-:W-:Y:S01]  /*0ec0*/  MOV R31, R30 ;  /* 0x0000001e001f7202 */ /* 0x000fe20000000f00 */
[----:B------:R-:W-:Y:S01]  /*0ed0*/  IMAD.MOV.U32 R35, RZ, RZ, R28 ;  /* 0x000000ffff237224 */ /* 0x000fe200078e001c */
        /* <DEDUP_REMOVED lines=12> */
[----:B------:R-:W-:Y:S01]  /*0fa0*/  IMAD.MOV.U32 R35, RZ, RZ, R29 ;  /* 0x000000ffff237224 */ /* 0x000fe200078e001d */
[----:B------:R-:W-:Y:S01]  /*0fb0*/  MOV R31, R28 ;  /* 0x0000001c001f7202 */ /* 0x000fe20000000f00 */
[----:B------:R-:W-:Y:S02]  /*0fc0*/  IMAD.MOV.U32 R33, RZ, RZ, R30 ;  /* 0x000000ffff217224 */ /* 0x000fe400078e001e */
[----:B------:R-:W-:Y:S01]  /*0fd0*/  IMAD.MOV.U32 R32, RZ, RZ, R36 ;  /* 0x000000ffff207224 */ /* 0x000fe200078e0024 */
[----:B------:R-:W-:Y:S06]  /*0fe0*/  BRA `(.L_x_297) ;  /* 0x0000000000107947 */ /* 0x000fec0003800000 */
.L_x_298:
[----:B------:R-:W-:Y:S01]  /*0ff0*/  IMAD.MOV.U32 R35, RZ, RZ, R30 ;  /* 0x000000ffff237224 */ /* 0x000fe200078e001e */
[----:B------:R-:W-:Y:S01]  /*1000*/  MOV R31, R36 ;  /* 0x00000024001f7202 */ /* 0x000fe20000000f00 */
[----:B------:R-:W-:Y:S02]  /*1010*/  IMAD.MOV.U32 R33, RZ, RZ, R2 ;  /* 0x000000ffff217224 */ /* 0x000fe400078e0002 */
[----:B------:R-:W-:-:S07]  /*1020*/  IMAD.MOV.U32 R32, RZ, RZ, R26 ;  /* 0x000000ffff207224 */ /* 0x000fce00078e001a */
.L_x_297:
        /* <DEDUP_REMOVED lines=16> */
[----:B------:R-:W-:Y:S01]  /*1130*/  ISETP.GT.AND P2, PT, R31, 0xfffff, PT ;  /* 0x000fffff1f00780c */ /* 0x000fe20003f44270 */
[----:B------:R-:W-:Y:S01]  /*1140*/  IMAD.MOV.U32 R36, RZ, RZ, R30 ;  /* 0x000000ffff247224 */ /* 0x000fe200078e001e */
[----:B------:R-:W-:Y:S01]  /*1150*/  MOV R35, R31 ;  /* 0x0000001f00237202 */ /* 0x000fe20000000f00 */
[----:B------:R-:W-:Y:S01]  /*1160*/  BSSY B1, `(.L_x_301) ;  /* 0x000004f000017945 */ /* 0x000fe20003800000 */
[----:B------:R-:W-:Y:S01]  /*1170*/  IMAD.MOV.U32 R34, RZ, RZ, -0x3ff ;  /* 0xfffffc01ff227424 */ /* 0x000fe200078e00ff */
[C---:B------:R-:W-:Y:S02]  /*1180*/  FSETP.GEU.FTZ.AND P0, PT, R3.reuse, 1.7916666269302368164, PT ;  /* 0x3fe555550300780b */ /* 0x040fe40003f1e000 */
[----:B------:R-:W-:-:S06]  /*1190*/  FSETP.GT.FTZ.AND P1, PT, R3, -1.6999999284744262695, PT ;  /* 0xbfd999990300780b */ /* 0x000fcc0003f34000 */
        /* <DEDUP_REMOVED lines=75> */
.L_x_302:
[----:B------:R-:W-:Y:S05]  /*1650*/  BSYNC B1 ;  /* 0x0000000000017941 */ /* 0x000fea0003800000 */
.L_x_301:
[----:B------:R-:W-:Y:S05]  /*1660*/  @P1 BRA !P0, `(.L_x_303) ;  /* 0x0000000400501947 */ /* 0x000fea0004000000 */
[----:B------:R-:W0:Y:S01]  /*1670*/  LDC.64 R30, c[0x0][0x248] ;  /* 0x00009200ff1e7b82 */ /* 0x000e220000000a00 */
[----:B------:R-:W-:Y:S01]  /*1680*/  MOV R36, 0xfffffc01 ;  /* 0xfffffc0100247802 */ /* 0x000fe20000000f00 */
[----:B0-----:R-:W-:-:S10]  /*1690*/  DADD R30, -R30, 1 ;  /* 0x3ff000001e1e7429 */ /* 0x001fd40000000100 */
[----:B------:R-:W-:Y:S01]  /*16a0*/  ISETP.GT.AND P0, PT, R31, 0xfffff, PT ;  /* 0x000fffff1f00780c */ /* 0x000fe20003f04270 */
[----:B------:R-:W-:Y:S01]  /*16b0*/  IMAD.MOV.U32 R34, RZ, RZ, R30 ;  /* 0x000000ffff227224 */ /* 0x000fe200078e001e */
[----:B------:R-:W-:-:S11]  /*16c0*/  MOV R37, R31 ;  /* 0x0000001f00257202 */ /* 0x000fd60000000f00 */
[----:B------:R-:W-:Y:S01]  /*16d0*/  @!P0 IMAD.MOV.U32 R37, RZ, RZ, R23 ;  /* 0x000000ffff258224 */ /* 0x000fe200078e0017 */
[----:B------:R-:W-:Y:S01]  /*16e0*/  @!P0 MOV R31, R23 ;  /* 0x00000017001f8202 */ /* 0x000fe20000000f00 */
[--C-:B------:R-:W-:Y:S02]  /*16f0*/  @!P0 IMAD.MOV.U32 R34, RZ, RZ, R22.reuse ;  /* 0x000000ffff228224 */ /* 0x100fe400078e0016 */
[----:B------:R-:W-:Y:S02]  /*1700*/  VIADD R35, R37, 0xffffffff ;  /* 0xffffffff25237836 */ /* 0x000fe40000000000 */
[----:B------:R-:W-:Y:S02]  /*1710*/  @!P0 IMAD.MOV.U32 R36, RZ, RZ, -0x435 ;  /* 0xfffffbcbff248424 */ /* 0x000fe400078e00ff */
[----:B------:R-:W-:Y:S01]  /*1720*/  @!P0 IMAD.MOV.U32 R30, RZ, RZ, R22 ;  /* 0x000000ffff1e8224 */ /* 0x000fe200078e0016 */
[----:B------:R-:W-:-:S13]  /*1730*/  ISETP.GE.U32.AND P1, PT, R35, 0x7fefffff, PT ;  /* 0x7fefffff2300780c */ /* 0x000fda0003f26070 */
        /* <DEDUP_REMOVED lines=8> */
.L_x_304:
[C---:B------:R-:W-:Y:S01]  /*17c0*/  LOP3.LUT R30, R37.reuse, 0x800fffff, RZ, 0xc0, !PT ;  /* 0x800fffff251e7812 */ /* 0x040fe200078ec0ff */
[----:B------:R-:W-:Y:S01]  /*17d0*/  UMOV UR14, 0x3ae80f1e ;  /* 0x3ae80f1e000e7882 */ /* 0x000fe20000000000 */
[----:B------:R-:W-:Y:S01]  /*17e0*/  UMOV UR15, 0x3eb1380b ;  /* 0x3eb1380b000f7882 */ /* 0x000fe20000000000 */
[----:B------:R-:W-:Y:S01]  /*17f0*/  LEA.HI R36, R37, R36, RZ, 0xc ;  /* 0x0000002425247211 */ /* 0x000fe200078f60ff */
[----:B------:R-:W-:Y:S01]  /*1800*/  IMAD.MOV.U32 R37, RZ, RZ, 0x43300000 ;  /* 0x43300000ff257424 */ /* 0x000fe200078e00ff */
[----:B------:R-:W-:Y:S01]  /*1810*/  LOP3.LUT R31, R30, 0x3ff00000, RZ, 0xfc, !PT ;  /* 0x3ff000001e1f7812 */ /* 0x000fe200078efcff */
[----:B------:R-:W-:Y:S01]  /*1820*/  IMAD.MOV.U32 R30, RZ, RZ, R34 ;  /* 0x000000ffff1e7224 */ /* 0x000fe200078e0022 */
[----:B------:R-:W-:Y:S01]  /*1830*/  UMOV UR16, 0x80000000 ;  /* 0x8000000000107882 */ /* 0x000fe20000000000 */
[----:B------:R-:W-:Y:S01]  /*1840*/  IMAD.MOV.U32 R34, RZ, RZ, RZ ;  /* 0x000000ffff227224 */ /* 0x000fe200078e00ff */
[----:B------:R-:W-:Y:S01]  /*1850*/  ISETP.GE.AND P0, PT, R31, 0x3ff6a09f, PT ;  /* 0x3ff6a09f1f00780c */ /* 0x000fe20003f06270 */
[----:B------:R-:W-:-:S12]  /*1860*/  UMOV UR17, 0x43300000 ;  /* 0x4330000000117882 */ /* 0x000fd80000000000 */
[----:B------:R-:W-:Y:S01]  /*1870*/  @P0 IADD3 R35, R31, -0x100000, RZ ;  /* 0xfff000001f230810 */ /* 0x000fe20007ffe0ff */
[----:B------:R-:W-:-:S04]  /*1880*/  @P0 VIADD R36, R36, 0x1 ;  /* 0x0000000124240836 */ /* 0x000fc80000000000 */
[----:B------:R-:W-:Y:S01]  /*1890*/  @P0 IMAD.MOV.U32 R31, RZ, RZ, R35 ;  /* 0x000000ffff1f0224 */ /* 0x000fe200078e0023 */
[----:B------:R-:W-:-:S05]  /*18a0*/  LOP3.LUT R36, R36, 0x80000000, RZ, 0x3c, !PT ;  /* 0x8000000024247812 */ /* 0x000fca00078e3cff */
        /* <DEDUP_REMOVED lines=48> */
.L_x_303:
        /* <DEDUP_REMOVED lines=26> */
.L_x_305:
        /* <DEDUP_REMOVED lines=19> */
[----:B------:R-:W-:Y:S01]  /*1e80*/  MOV R54, 0x1eb0 ;  /* 0x00001eb000367802 */ /* 0x000fe20000000f00 */
[----:B------:R-:W-:-:S07]  /*1e90*/  IMAD.MOV.U32 R37, RZ, RZ, R33 ;  /* 0x000000ffff257224 */ /* 0x000fce00078e0021 */
[----:B------:R-:W-:Y:S05]  /*1ea0*/  CALL.REL.NOINC `($__internal_18_$__cuda_sm20_div_rn_f64_full) ;  /* 0x0000000c00d87944 */ /* 0x000fea0003c00000 */
.L_x_307:
[----:B------:R-:W-:Y:S05]  /*1eb0*/  BSYNC B1 ;  /* 0x0000000000017941 */ /* 0x000fea0003800000 */
.L_x_306:
[----:B------:R-:W0:Y:S02]  /*1ec0*/  FRND.F64.CEIL R36, R36 ;  /* 0x0000002400247313 */ /* 0x000e240000309800 */
[----:B0-----:R0:W-:Y:S02]  /*1ed0*/  STG.E.64 desc[UR6][R30.64], R36 ;  /* 0x000000241e007986 */ /* 0x0011e4000c101b06 */
.L_x_300:
[----:B------:R-:W-:Y:S05]  /*1ee0*/  BSYNC B0 ;  /* 0x0000000000007941 */ /* 0x000fea0003800000 */
.L_x_299:
[----:B------:R-:W-:Y:S01]  /*1ef0*/  ULDC UR13, c[0x0][0xc] ;  /* 0x00000300000d7ab9 */ /* 0x000fe20000000800 */
[----:B0-----:R-:W0:Y:S02]  /*1f00*/  LDC R30, c[0x0][RZ] ;  /* 0x00000000ff1e7b82 */ /* 0x001e240000000800 */
[----:B0-----:R-:W-:-:S05]  /*1f10*/  IMAD R30, R30, UR13, RZ ;  /* 0x0000000d1e1e7c24 */ /* 0x001fca000f8e02ff */
[----:B------:R-:W-:-:S04]  /*1f20*/  IADD3 R31, P1, R30, R11, RZ ;  /* 0x0000000b1e1f7210 */ /* 0x000fc80007f3e0ff */
[----:B------:R-:W-:Y:S02]  /*1f30*/  ISETP.GE.U32.AND P0, PT, R31, UR8, PT ;  /* 0x000000081f007c0c */ /* 0x000fe4000bf06070 */
[----:B------:R-:W-:-:S04]  /*1f40*/  IADD3.X R32, RZ, R10, RZ, P1, !PT ;  /* 0x0000000aff207210 */ /* 0x000fc80000ffe4ff */
[----:B------:R-:W-:-:S13]  /*1f50*/  ISETP.GE.AND.EX P0, PT, R32, UR9, PT, P0 ;  /* 0x0000000920007c0c */ /* 0x000fda000bf06300 */
[----:B------:R-:W-:Y:S05]  /*1f60*/  @P0 BRA `(.L_x_308) ;  /* 0x0000000c007c0947 */ /* 0x000fea0003800000 */
[----:B------:R-:W-:Y:S01]  /*1f70*/  ISETP.GT.AND P2, PT, R29, 0xfffff, PT ;  /* 0x000fffff1d00780c */ /* 0x000fe20003f44270 */
[----:B------:R-:W-:Y:S01]  /*1f80*/  IMAD.MOV.U32 R36, RZ, RZ, R28 ;  /* 0x000000ffff247224 */ /* 0x000fe200078e001c */
[----:B------:R-:W-:Y:S01]  /*1f90*/  BSSY B0, `(.L_x_309) ;  /* 0x0000050000007945 */ /* 0x000fe20003800000 */
[----:B------:R-:W-:Y:S01]  /*1fa0*/  IMAD.MOV.U32 R35, RZ, RZ, R29 ;  /* 0x000000ffff237224 */ /* 0x000fe200078e001d */
[C---:B------:R-:W-:Y:S01]  /*1fb0*/  FSETP.GEU.FTZ.AND P0, PT, R3.reuse, 1.7916666269302368164, PT ;  /* 0x3fe555550300780b */ /* 0x040fe20003f1e000 */
[----:B------:R-:W-:Y:S01]  /*1fc0*/  IMAD.MOV.U32 R34, RZ, RZ, -0x3ff ;  /* 0xfffffc01ff227424 */ /* 0x000fe200078e00ff */
[----:B------:R-:W-:-:S07]  /*1fd0*/  FSETP.GT.FTZ.AND P1, PT, R3, -1.6999999284744262695, PT ;  /* 0xbfd999990300780b */ /* 0x000fce0003f34000 */
[----:B------:R-:W-:Y:S01]  /*1fe0*/  @!P2 DMUL R28, R28, 1.80143985094819840000e+16 ;  /* 0x435000001c1ca828 */ /* 0x000fe20000000000 */
[----:B------:R-:W-:-:S09]  /*1ff0*/  @!P2 IMAD.MOV.U32 R34, RZ, RZ, -0x435 ;  /* 0xfffffbcbff22a424 */ /* 0x000fd200078e00ff */
[----:B------:R-:W-:Y:S01]  /*2000*/  @!P2 IMAD.MOV.U32 R35, RZ, RZ, R29 ;  /* 0x000000ffff23a224 */ /* 0x000fe200078e001d */
[----:B------:R-:W-:-:S04]  /*2010*/  @!P2 MOV R36, R28 ;  /* 0x0000001c0024a202 */ /* 0x000fc80000000f00 */
[----:B------:R-:W-:-:S04]  /*2020*/  IADD3 R32, R35, -0x1, RZ ;  /* 0xffffffff23207810 */ /* 0x000fc80007ffe0ff */
        /* <DEDUP_REMOVED lines=15> */
[----:B------:R-:W-:Y:S01]  /*2120*/  IMAD.MOV.U32 R35, RZ, RZ, 0x43300000 ;  /* 0x43300000ff237424 */ /* 0x000fe200078e00ff */
[----:B------:R-:W-:Y:S01]  /*2130*/  ISETP.GE.AND P2, PT, R29, 0x3ff6a09f, PT ;  /* 0x3ff6a09f1d00780c */ /* 0x000fe20003f46270 */
[----:B------:R-:W-:Y:S01]  /*2140*/  UMOV UR16, 0x80000000 ;  /* 0x8000000000107882 */ /* 0x000fe20000000000 */
[----:B------:R-:W-:-:S11]  /*2150*/  UMOV UR17, 0x43300000 ;  /* 0x4330000000117882 */ /* 0x000fd60000000000 */
[----:B------:R-:W-:Y:S01]  /*2160*/  @P2 VIADD R33, R29, 0xfff00000 ;  /* 0xfff000001d212836 */ /* 0x000fe20000000000 */
[----:B------:R-:W-:-:S04]  /*2170*/  @P2 IADD3 R34, R34, 0x1, RZ ;  /* 0x0000000122222810 */ /* 0x000fc80007ffe0ff */
[----:B------:R-:W-:Y:S02]  /*2180*/  @P2 MOV R29, R33 ;  /* 0x00000021001d2202 */ /* 0x000fe40000000f00 */
[----:B------:R-:W-:-:S04]  /*2190*/  LOP3.LUT R34, R34, 0x80000000, RZ, 0x3c, !PT ;  /* 0x8000000022227812 */ /* 0x000fc800078e3cff */
        /* <DEDUP_REMOVED lines=47> */
.L_x_310:
[----:B------:R-:W-:Y:S05]  /*2490*/  BSYNC B0 ;  /* 0x0000000000007941 */ /* 0x000fea0003800000 */
.L_x_309:
[----:B------:R-:W-:Y:S05]  /*24a0*/  @P1 BRA !P0, `(.L_x_311) ;  /* 0x0000000400501947 */ /* 0x000fea0004000000 */
[----:B------:R-:W0:Y:S01]  /*24b0*/  LDC.64 R28, c[0x0][0x248] ;  /* 0x00009200ff1c7b82 */ /* 0x000e220000000a00 */
[----:B------:R-:W-:Y:S01]  /*24c0*/  IMAD.MOV.U32 R36, RZ, RZ, -0x3ff ;  /* 0xfffffc01ff247424 */ /* 0x000fe200078e00ff */
[----:B0-----:R-:W-:-:S10]  /*24d0*/  DADD R28, -R28, 1 ;  /* 0x3ff000001c1c7429 */ /* 0x001fd40000000100 */
[----:B------:R-:W-:Y:S01]  /*24e0*/  ISETP.GT.AND P1, PT, R29, 0xfffff, PT ;  /* 0x000fffff1d00780c */ /* 0x000fe20003f24270 */
[----:B------:R-:W-:Y:S02]  /*24f0*/  IMAD.MOV.U32 R37, RZ, RZ, R29 ;  /* 0x000000ffff257224 */ /* 0x000fe400078e001d */
[----:B------:R-:W-:-:S10]  /*2500*/  IMAD.MOV.U32 R34, RZ, RZ, R28 ;  /* 0x000000ffff227224 */ /* 0x000fd400078e001c */
[--C-:B------:R-:W-:Y:S01]  /*2510*/  @!P1 IMAD.MOV.U32 R37, RZ, RZ, R23.reuse ;  /* 0x000000ffff259224 */ /* 0x100fe200078e0017 */
[----:B------:R-:W-:Y:S01]  /*2520*/  @!P1 MOV R36, 0xfffffbcb ;  /* 0xfffffbcb00249802 */ /* 0x000fe20000000f00 */
[--C-:B------:R-:W-:Y:S02]  /*2530*/  @!P1 IMAD.MOV.U32 R34, RZ, RZ, R22.reuse ;  /* 0x000000ffff229224 */ /* 0x100fe400078e0016 */
[----:B------:R-:W-:Y:S01]  /*2540*/  @!P1 IMAD.MOV.U32 R28, RZ, RZ, R22 ;  /* 0x000000ffff1c9224 */ /* 0x000fe200078e0016 */
[----:B------:R-:W-:Y:S01]  /*2550*/  IADD3 R35, R37, -0x1, RZ ;  /* 0xffffffff25237810 */ /* 0x000fe20007ffe0ff */
[----:B------:R-:W-:-:S03]  /*2560*/  @!P1 IMAD.MOV.U32 R29, RZ, RZ, R23 ;  /* 0x000000ffff1d9224 */ /* 0x000fc600078e0017 */
[----:B------:R-:W-:-:S13]  /*2570*/  ISETP.GE.U32.AND P0, PT, R35, 0x7fefffff, PT ;  /* 0x7fefffff2300780c */ /* 0x000fda0003f06070 */
[----:B------:R-:W-:Y:S05]  /*2580*/  @!P0 BRA `(.L_x_312) ;  /* 0x00000000001c8947 */ /* 0x000fea0003800000 */
[----:B------:R-:W-:Y:S01]  /*2590*/  IMAD.MOV.U32 R34, RZ, RZ, 0x0 ;  /* 0x00000000ff227424 */ /* 0x000fe200078e00ff */
[----:B------:R-:W-:Y:S02]  /*25a0*/  MOV R35, 0x7ff00000 ;  /* 0x7ff0000000237802 */ /* 0x000fe40000000f00 */
[----:B------:R-:W-:-:S04]  /*25b0*/  FSETP.NEU.FTZ.AND P0, PT, R29, RZ, PT ;  /* 0x000000ff1d00720b */ /* 0x000fc80003f1d000 */
[----:B------:R-:W-:-:S10]  /*25c0*/  DFMA R34, R28, R34, +INF ;  /* 0x7ff000001c22742b */ /* 0x000fd40000000022 */
[----:B------:R-:W-:Y:S02]  /*25d0*/  FSEL R38, R34, RZ, P0 ;  /* 0x000000ff22267208 */ /* 0x000fe40000000000 */
[----:B------:R-:W-:Y:S01]  /*25e0*/  FSEL R39, R35, -QNAN , P0 ;  /* 0xfff0000023277808 */ /* 0x000fe20000000000 */
[----:B------:R-:W-:Y:S06]  /*25f0*/  BRA `(.L_x_313) ;  /* 0x0000000400647947 */ /* 0x000fec0003800000 */
.L_x_312:
[C---:B------:R-:W-:Y:S01]  /*2600*/  LOP3.LUT R28, R37.reuse, 0x800fffff, RZ, 0xc0, !PT ;  /* 0x800fffff251c7812 */ /* 0x040fe200078ec0ff */
[----:B------:R-:W-:Y:S01]  /*2610*/  UMOV UR14, 0x3ae80f1e ;  /* 0x3ae80f1e000e7882 */ /* 0x000fe20000000000 */
[----:B------:R-:W-:Y:S01]  /*2620*/  UMOV UR15, 0x3eb1380b ;  /* 0x3eb1380b000f7882 */ /* 0x000fe20000000000 */
[----:B------:R-:W-:Y:S01]  /*2630*/  LEA.HI R36, R37, R36, RZ, 0xc ;  /* 0x0000002425247211 */ /* 0x000fe200078f60ff */
[----:B------:R-:W-:Y:S01]  /*2640*/  UMOV UR16, 0x80000000 ;  /* 0x8000000000107882 */ /* 0x000fe20000000000 */
[----:B------:R-:W-:Y:S01]  /*2650*/  LOP3.LUT R29, R28, 0x3ff00000, RZ, 0xfc, !PT ;  /* 0x3ff000001c1d7812 */ /* 0x000fe200078efcff */
[----:B------:R-:W-:Y:S01]  /*2660*/  IMAD.MOV.U32 R28, RZ, RZ, R34 ;  /* 0x000000ffff1c7224 */ /* 0x000fe200078e0022 */
[----:B------:R-:W-:Y:S01]  /*2670*/  MOV R34, RZ ;  /* 0x000000ff00227202 */ /* 0x000fe20000000f00 */
[----:B------:R-:W-:Y:S01]  /*2680*/  UMOV UR17, 0x43300000 ;  /* 0x4330000000117882 */ /* 0x000fe20000000000 */
[----:B------:R-:W-:Y:S02]  /*2690*/  ISETP.GE.AND P0, PT, R29, 0x3ff6a09f, PT ;  /* 0x3ff6a09f1d00780c */ /* 0x000fe40003f06270 */
[----:B------:R-:W-:-:S11]  /*26a0*/  MOV R37, 0x43300000 ;  /* 0x4330000000257802 */ /* 0x000fd60000000f00 */
        /* <DEDUP_REMOVED lines=52> */
.L_x_311:
        /* <DEDUP_REMOVED lines=26> */
.L_x_313:
        /* <DEDUP_REMOVED lines=17> */
[----:B------:R-:W-:Y:S01]  /*2ca0*/  MOV R54, 0x2ce0 ;  /* 0x00002ce000367802 */ /* 0x000fe20000000f00 */
[----:B------:R-:W-:Y:S02]  /*2cb0*/  IMAD.MOV.U32 R34, RZ, RZ, R38 ;  /* 0x000000ffff227224 */ /* 0x000fe400078e0026 */
[----:B------:R-:W-:-:S07]  /*2cc0*/  IMAD.MOV.U32 R35, RZ, RZ, R39 ;  /* 0x000000ffff237224 */ /* 0x000fce00078e0027 */
[----:B------:R-:W-:Y:S05]  /*2cd0*/  CALL.REL.NOINC `($__internal_18_$__cuda_sm20_div_rn_f64_full) ;  /* 0x00000000004c7944 */ /* 0x000fea0003c00000 */
[----:B------:R-:W-:Y:S01]  /*2ce0*/  MOV R28, R36 ;  /* 0x00000024001c7202 */ /* 0x000fe20000000f00 */
[----:B------:R-:W-:-:S07]  /*2cf0*/  IMAD.MOV.U32 R29, RZ, RZ, R37 ;  /* 0x000000ffff1d7224 */ /* 0x000fce00078e0025 */
.L_x_315:
[----:B------:R-:W-:Y:S05]  /*2d00*/  BSYNC B0 ;  /* 0x0000000000007941 */ /* 0x000fea0003800000 */
.L_x_314:
[----:B------:R-:W0:Y:S01]  /*2d10*/  FRND.F64.CEIL R28, R28 ;  /* 0x0000001c001c7313 */ /* 0x000e220000309800 */
[----:B------:R-:W-:-:S05]  /*2d20*/  IMAD R31, R31, UR12, RZ ;  /* 0x0000000c1f1f7c24 */ /* 0x000fca000f8e02ff */
[----:B------:R-:W-:-:S04]  /*2d30*/  IADD3 R32, P0, R31, UR10, RZ ;  /* 0x0000000a1f207c10 */ /* 0x000fc8000ff1e0ff */
[----:B------:R-:W-:-:S05]  /*2d40*/  LEA.HI.X.SX32 R33, R31, UR11, 0x1, P0 ;  /* 0x0000000b1f217c11 */ /* 0x000fca00080f0eff */
[----:B0-----:R0:W-:Y:S04]  /*2d50*/  STG.E.64 desc[UR6][R32.64], R28 ;  /* 0x0000001c20007986 */ /* 0x0011e8000c101b06 */
.L_x_308:
[----:B------:R-:W-:Y:S01]  /*2d60*/  LEA R11, P0, R30, R11, 0x1 ;  /* 0x0000000b1e0b7211 */ /* 0x000fe200078008ff */
[----:B------:R-:W-:Y:S05]  /*2d70*/  WARPSYNC.ALL ;  /* 0x0000000000007948 */ /* 0x000fea0003800000 */
[----:B------:R-:W-:Y:S01]  /*2d80*/  IMAD.X R10, RZ, RZ, R10, P0 ;  /* 0x000000ffff0a7224 */ /* 0x000fe200000e060a */
[----:B------:R-:W-:Y:S01]  /*2d90*/  BAR.SYNC.DEFER_BLOCKING 0x0 ;  /* 0x0000000000007b1d */ /* 0x000fe20000010000 */
[----:B------:R-:W-:Y:S01]  /*2da0*/  ISETP.GE.U32.AND P0, PT, R11, R6, PT ;  /* 0x000000060b00720c */ /* 0x000fe20003f06070 */
[----:B0-----:R-:W-:Y:S01]  /*2db0*/  IMAD.MOV.U32 R28, RZ, RZ, R26 ;  /* 0x000000ffff1c7224 */ /* 0x001fe200078e001a */
[----:B------:R-:W-:Y:S01]  /*2dc0*/  MOV R29, R2 ;  /* 0x00000002001d7202 */ /* 0x000fe20000000f00 */
[----:B------:R-:W-:Y:S01]  /*2dd0*/  IMAD.MOV.U32 R30, RZ, RZ, R0 ;  /* 0x000000ffff1e7224 */ /* 0x000fe200078e0000 */
[----:B------:R-:W-:-:S13]  /*2de0*/  ISETP.GE.AND.EX P0, PT, R10, R5, PT, P0 ;  /* 0x000000050a00720c */ /* 0x000fda0003f06300 */
[----:B------:R-:W-:Y:S05]  /*2df0*/  @!P0 BRA `(.L_x_316) ;  /* 0xffffffdc002c8947 */ /* 0x000fea000383ffff */
[----:B------:R-:W-:Y:S05]  /*2e00*/  EXIT ;  /* 0x000000000000794d */ /* 0x000fea0003800000 */
        .weak           $__internal_18_$__cuda_sm20_div_rn_f64_full
        .type           $__internal_18_$__cuda_sm20_div_rn_f64_full,@function
        .size           $__internal_18_$__cuda_sm20_div_rn_f64_full,($__internal_19_$__cuda_sm20_div_s64 - $__internal_18_$__cuda_sm20_div_rn_f64_full)
$__internal_18_$__cuda_sm20_div_rn_f64_full:
[C---:B------:R-:W-:Y:S01]  /*2e10*/  FSETP.GEU.AND P0, PT, |R35|.reuse, 1.469367938527859385e-39, PT ;  /* 0x001000002300780b */ /* 0x040fe20003f0e200 */
[----:B------:R-:W-:Y:S01]  /*2e20*/  IMAD.MOV.U32 R38, RZ, RZ, 0x1 ;  /* 0x00000001ff267424 */ /* 0x000fe200078e00ff */
[----:B------:R-:W-:Y:S01]  /*2e30*/  LOP3.LUT R32, R35, 0x800fffff, RZ, 0xc0, !PT ;  /* 0x800fffff23207812 */ /* 0x000fe200078ec0ff */
[----:B------:R-:W-:Y:S01]  /*2e40*/  BSSY B2, `(.L_x_317) ;  /* 0x0000054000027945 */ /* 0x000fe20003800000 */
[C---:B------:R-:W-:Y:S02]  /*2e50*/  FSETP.GEU.AND P2, PT, |R37|.reuse, 1.469367938527859385e-39, PT ;  /* 0x001000002500780b */ /* 0x040fe40003f4e200 */
[----:B------:R-:W-:Y:S01]  /*2e60*/  LOP3.LUT R33, R32, 0x3ff00000, RZ, 0xfc, !PT ;  /* 0x3ff0000020217812 */ /* 0x000fe200078efcff */
[----:B------:R-:W-:Y:S01]  /*2e70*/  IMAD.MOV.U32 R32, RZ, RZ, R34 ;  /* 0x000000ffff207224 */ /* 0x000fe200078e0022 */
[----:B------:R-:W-:Y:S02]  /*2e80*/  LOP3.LUT R53, R37, 0x7ff00000, RZ, 0xc0, !PT ;  /* 0x7ff0000025357812 */ /* 0x000fe400078ec0ff */
[----:B------:R-:W-:-:S02]  /*2e90*/  MOV R55, 0x1ca00000 ;  /* 0x1ca0000000377802 */ /* 0x000fc40000000f00 */
[----:B------:R-:W-:Y:S01]  /*2ea0*/  LOP3.LUT R56, R35, 0x7ff00000, RZ, 0xc0, !PT ;  /* 0x7ff0000023387812 */ /* 0x000fe200078ec0ff */
[----:B------:R-:W-:-:S03]  /*2eb0*/  @!P0 DMUL R32, R34, 8.98846567431157953865e+307 ;  /* 0x7fe0000022208828 */ /* 0x000fc60000000000 */
[----:B------:R-:W-:Y:S02]  /*2ec0*/  ISETP.GE.U32.AND P1, PT, R53, R56, PT ;  /* 0x000000383500720c */ /* 0x000fe40003f26070 */
[----:B------:R-:W-:Y:S01]  /*2ed0*/  @!P2 LOP3.LUT R42, R35, 0x7ff00000, RZ, 0xc0, !PT ;  /* 0x7ff00000232aa812 */ /* 0x000fe200078ec0ff */
[----:B------:R-:W0:Y:S03]  /*2ee0*/  MUFU.RCP64H R39, R33 ;  /* 0x0000002100277308 */ /* 0x000e260000001800 */
[----:B------:R-:W-:Y:S02]  /*2ef0*/  @!P2 ISETP.GE.U32.AND P3, PT, R53, R42, PT ;  /* 0x0000002a3500a20c */ /* 0x000fe40003f66070 */
[----:B------:R-:W-:Y:S02]  /*2f00*/  @!P0 LOP3.LUT R56, R33, 0x7ff00000, RZ, 0xc0, !PT ;  /* 0x7ff0000021388812 */ /* 0x000fe400078ec0ff */
[----:B------:R-:W-:-:S04]  /*2f10*/  @!P2 SEL R43, R55, 0x63400000, !P3 ;  /* 0x63400000372ba807 */ /* 0x000fc80005800000 */
[----:B------:R-:W-:-:S04]  /*2f20*/  @!P2 LOP3.LUT R44, R43, 0x80000000, R37, 0xf8, !PT ;  /* 0x800000002b2ca812 */ /* 0x000fc800078ef825 */
[----:B------:R-:W-:Y:S01]  /*2f30*/  @!P2 LOP3.LUT R45, R44, 0x100000, RZ, 0xfc, !PT ;  /* 0x001000002c2da812 */ /* 0x000fe200078efcff */
[----:B------:R-:W-:Y:S01]  /*2f40*/  @!P2 IMAD.MOV.U32 R44, RZ, RZ, RZ ;  /* 0x000000ffff2ca224 */ /* 0x000fe200078e00ff */
[----:B0-----:R-:W-:-:S08]  /*2f50*/  DFMA R40, R38, -R32, 1 ;  /* 0x3ff000002628742b */ /* 0x001fd00000000820 */
        /* <DEDUP_REMOVED lines=22> */
[----:B------:R-:W-:-:S05]  /*30c0*/  SEL R55, R55, 0x63400000, !P0 ;  /* 0x6340000037377807 */ /* 0x000fca0004000000 */
[----:B------:R-:W-:Y:S01]  /*30d0*/  IMAD.IADD R42, R36, 0x1, -R55 ;  /* 0x00000001242a7824 */ /* 0x000fe200078e0a37 */
        /* <DEDUP_REMOVED lines=12> */
[----:B------:R-:W-:Y:S01]  /*31a0*/  DMUL.RP R36, R44, R36 ;  /* 0x000000242c247228 */ /* 0x000fe20000008000 */
[----:B------:R-:W-:-:S06]  /*31b0*/  IMAD.MOV.U32 R32, RZ, RZ, RZ ;  /* 0x000000ffff207224 */ /* 0x000fcc00078e00ff */
[----:B------:R-:W-:-:S03]  /*31c0*/  DFMA R32, R40, -R32, R44 ;  /* 0x800000202820722b */ /* 0x000fc6000000002c */
[----:B------:R-:W-:-:S03]  /*31d0*/  LOP3.LUT R35, R37, R35, RZ, 0x3c, !PT ;  /* 0x0000002325237212 */ /* 0x000fc600078e3cff */
[----:B------:R-:W-:-:S04]  /*31e0*/  IADD3 R32, -R42, -0x43300000, RZ ;  /* 0xbcd000002a207810 */ /* 0x000fc80007ffe1ff */
[----:B------:R-:W-:-:S04]  /*31f0*/  FSETP.NEU.AND P0, PT, |R33|, R32, PT ;  /* 0x000000202100720b */ /* 0x000fc80003f0d200 */
[----:B------:R-:W-:Y:S02]  /*3200*/  FSEL R40, R36, R40, !P0 ;  /* 0x0000002824287208 */ /* 0x000fe40004000000 */
[----:B------:R-:W-:Y:S01]  /*3210*/  FSEL R41, R35, R41, !P0 ;  /* 0x0000002923297208 */ /* 0x000fe20004000000 */
[----:B------:R-:W-:Y:S06]  /*3220*/  BRA `(.L_x_319) ;  /* 0x0000000000547947 */ /* 0x000fec0003800000 */
.L_x_318:
        /* <DEDUP_REMOVED lines=11> */
[----:B------:R-:W-:Y:S01]  /*32e0*/  @P0 LOP3.LUT R32, R41, 0x7ff00000, RZ, 0xfc, !PT ;  /* 0x7ff0000029200812 */ /* 0x000fe200078efcff */
[----:B------:R-:W-:Y:S02]  /*32f0*/  @!P0 IMAD.MOV.U32 R40, RZ, RZ, RZ ;  /* 0x000000ffff288224 */ /* 0x000fe400078e00ff */
[----:B------:R-:W-:Y:S01]  /*3300*/  @P0 IMAD.MOV.U32 R40, RZ, RZ, RZ ;  /* 0x000000ffff280224 */ /* 0x000fe200078e00ff */
[----:B------:R-:W-:Y:S01]  /*3310*/  @P0 MOV R41, R32 ;  /* 0x0000002000290202 */ /* 0x000fe20000000f00 */
[----:B------:R-:W-:Y:S06]  /*3320*/  BRA `(.L_x_319) ;  /* 0x0000000000147947 */ /* 0x000fec0003800000 */
.L_x_321:
[----:B------:R-:W-:Y:S01]  /*3330*/  LOP3.LUT R41, R35, 0x80000, RZ, 0xfc, !PT ;  /* 0x0008000023297812 */ /* 0x000fe200078efcff */
[----:B------:R-:W-:Y:S01]  /*3340*/  IMAD.MOV.U32 R40, RZ, RZ, R34 ;  /* 0x000000ffff287224 */ /* 0x000fe200078e0022 */
[----:B------:R-:W-:Y:S06]  /*3350*/  BRA `(.L_x_319) ;  /* 0x0000000000087947 */ /* 0x000fec0003800000 */
.L_x_320:
[----:B------:R-:W-:Y:S01]  /*3360*/  LOP3.LUT R41, R37, 0x80000, RZ, 0xfc, !PT ;  /* 0x0008000025297812 */ /* 0x000fe200078efcff */
[----:B------:R-:W-:-:S07]  /*3370*/  IMAD.MOV.U32 R40, RZ, RZ, R36 ;  /* 0x000000ffff287224 */ /* 0x000fce00078e0024 */
.L_x_319:
[----:B------:R-:W-:Y:S05]  /*3380*/  BSYNC B2 ;  /* 0x0000000000027941 */ /* 0x000fea0003800000 */
.L_x_317:
[----:B------:R-:W-:Y:S01]  /*3390*/  IMAD.MOV.U32 R55, RZ, RZ, 0x0 ;  /* 0x00000000ff377424 */ /* 0x000fe200078e00ff */
[----:B------:R-:W-:Y:S01]  /*33a0*/  MOV R37, R41 ;  /* 0x0000002900257202 */ /* 0x000fe20000000f00 */
[----:B------:R-:W-:Y:S02]  /*33b0*/  IMAD.MOV.U32 R36, RZ, RZ, R40 ;  /* 0x000000ffff247224 */ /* 0x000fe400078e0028 */
[----:B------:R-:W-:Y:S05]  /*33c0*/  RET.REL.NODEC R54 `(_ZN2at6native63_GLOBAL__N__7310b794_30_DistributionGeometricKernel_cu_fa6e70a443distribution_elementwise_grid_stride_kernelIdLi2EZNS0_9templates4cuda21uniform_and_transformIddPNS_17CUDAGeneratorImplEZZZNS4_16geometric_kernelIS7_EEvRNS_18TensorIteratorBaseEdT_ENKUlvE_clEvENKUlvE4_clEvEUldE_EEvSA_T1_T2_EUlP24curandStatePhilox4_32_10E_ZNS1_27distribution_nullary_kernelIdd7double2S7_SJ_SE_EEvSA_SG_RKT3_T4_EUlidE_EEvlNS_15PhiloxCudaStateESF_SG_) ;  /* 0xffffffcc360c7950 */ /* 0x000fea0003c3ffff */
        .weak           $__internal_19_$__cuda_sm20_div_s64
        .type           $__internal_19_$__cuda_sm20_div_s64,@function
        .size           $__internal_19_$__cuda_sm20_div_s64,(.L_x_681 - $__internal_19_$__cuda_sm20_div_s64)
$__internal_19_$__cuda_sm20_div_s64:
[----:B------:R-:W-:-:S06]  /*33d0*/  IMAD.MOV.U32 R3, RZ, RZ, RZ ;  /* 0x000000ffff037224 */ /* 0x000fcc00078e00ff */
        /* <DEDUP_REMOVED lines=14> */
[----:B------:R-:W-:-:S03]  /*34c0*/  IADD3 R23, P4, RZ, -UR4, RZ ;  /* 0x80000004ff177c10 */ /* 0x000fc6000ff9e0ff */
[----:B------:R-:W-:Y:S01]  /*34d0*/  IMAD.X R3, R3, 0x1, R19, P0 ;  /* 0x0000000103037824 */ /* 0x000fe200000e0613 */
[----:B------:R-:W-:Y:S02]  /*34e0*/  IADD3 R21, P2, R27, R20, RZ ;  /* 0x000000141b157210 */ /* 0x000fe40007f5e0ff */
[----:B------:R-:W-:Y:S02]  /*34f0*/  IADD3.X R22, RZ, ~UR5, RZ, P4, !PT ;  /* 0x80000005ff167c10 */ /* 0x000fe4000a7fe4ff */
        /* <DEDUP_REMOVED lines=8> */
[----:B------:R-:W-:-:S04]  /*3580*/  IMAD.HI.U32 R20, R21, R5, RZ ;  /* 0x0000000515147227 */ /* 0x000fc800078e00ff */
        /* <DEDUP_REMOVED lines=18> */
[----:B------:R-:W-:-:S03]  /*36b0*/  IADD3 R23, P0, -R18, R23, RZ ;  /* 0x0000001712177210 */ /* 0x000fc60007f1e1ff */
[----:B------:R-:W-:Y:S02]  /*36c0*/  IMAD R19, R2, R3, R19 ;  /* 0x0000000302137224 */ /* 0x000fe400078e0213 */
[----:B------:R-:W-:Y:S02]  /*36d0*/  IMAD.X R18, RZ, RZ, R3, P3 ;  /* 0x000000ffff127224 */ /* 0x000fe400018e0603 */
[----:B------:R-:W-:Y:S01]  /*36e0*/  IMAD.X R22, R22, 0x1, ~R19, P0 ;  /* 0x0000000116167824 */ /* 0x000fe200000e0e13 */
[----:B------:R-:W-:Y:S02]  /*36f0*/  ISETP.GE.U32.AND P0, PT, R23, R2, PT ;  /* 0x000000021700720c */ /* 0x000fe40003f06070 */
[----:B------:R-:W-:Y:S02]  /*3700*/  IADD3 R19, P2, -R2, R23, RZ ;  /* 0x0000001702137210 */ /* 0x000fe40007f5e1ff */
        /* <DEDUP_REMOVED lines=18> */
[----:B------:R-:W-:Y:S01]  /*3830*/  IMAD.MOV.U32 R3, RZ, RZ, 0x0 ;  /* 0x00000000ff037424 */ /* 0x000fe200078e00ff */
[----:B------:R-:W-:-:S02]  /*3840*/  SEL R5, R20, R5, !P1 ;  /* 0x0000000514057207 */ /* 0x000fc40004800000 */
[----:B------:R-:W-:Y:S02]  /*3850*/  SEL R18, R18, 0xffffffff, P0 ;  /* 0xffffffff12127807 */ /* 0x000fe40000000000 */
[----:B------:R-:W-:Y:S01]  /*3860*/  SEL R5, R5, 0xffffffff, P0 ;  /* 0xffffffff05057807 */ /* 0x000fe20000000000 */
[----:B------:R-:W-:Y:S06]  /*3870*/  RET.REL.NODEC R2 `(_ZN2at6native63_GLOBAL__N__7310b794_30_DistributionGeometricKernel_cu_fa6e70a443distribution_elementwise_grid_stride_kernelIdLi2EZNS0_9templates4cuda21uniform_and_transformIddPNS_17CUDAGeneratorImplEZZZNS4_16geometric_kernelIS7_EEvRNS_18TensorIteratorBaseEdT_ENKUlvE_clEvENKUlvE4_clEvEUldE_EEvSA_T1_T2_EUlP24curandStatePhilox4_32_10E_ZNS1_27distribution_nullary_kernelIdd7double2S7_SJ_SE_EEvSA_SG_RKT3_T4_EUlidE_EEvlNS_15PhiloxCudaStateESF_SG_) ;  /* 0xffffffc402e07950 */ /* 0x000fec0003c3ffff */
.L_x_322:
        /* <DEDUP_REMOVED lines=16> */
.L_x_681:


//--------------------- .text._ZN2at6native63_GLOBAL__N__7310b794_30_DistributionGeometricKernel_cu_fa6e70a443distribution_elementwise_grid_stride_kernelIfLi4EZNS0_9templates4cuda21uniform_and_transformIsfPNS_17CUDAGeneratorImplEZZZNS4_16geometric_kernelIS7_EEvRNS_18TensorIteratorBaseEdT_ENKUlvE_clEvENKUlvE3_clEvEUlfE_EEvSA_T1_T2_EUlP24curandStatePhilox4_32_10E0_ZNS1_27distribution_nullary_kernelIsf6float4S7_SJ_SE_EEvSA_SG_RKT3_T4_EUlifE0_EEvlNS_15PhiloxCudaStateESF_SG_ --------------------------
	.section	.text._ZN2at6native63_GLOBAL__N__7310b794_30_DistributionGeometricKernel_cu_fa6e70a443distribution_elementwise_grid_stride_kernelIfLi4EZNS0_9templates4cuda21uniform_and_transformIsfPNS_17CUDAGeneratorImplEZZZNS4_16geometric_kernelIS7_EEvRNS_18TensorIteratorBaseEdT_ENKUlvE_clEvENKUlvE3_clEvEUlfE_EEvSA_T1_T2_EUlP24curandStatePhilox4_32_10E0_ZNS1_27distribution_nullary_kernelIsf6float4S7_SJ_SE_EEvSA_SG_RKT3_T4_EUlifE0_EEvlNS_15PhiloxCudaStateESF_SG_,"ax",@progbits
	.align	128
.text._ZN2at6native63_GLOBAL__N__7310b794_30_DistributionGeometricKernel_cu_fa6e70a443distribution_elementwise_grid_stride_kernelIfLi4EZNS0_9templates4cuda21uniform_and_transformIsfPNS_17CUDAGeneratorImplEZZZNS4_16geometric_kernelIS7_EEvRNS_18TensorIteratorBaseEdT_ENKUlvE_clEvENKUlvE3_clEvEUlfE_EEvSA_T1_T2_EUlP24curandStatePhilox4_32_10E0_ZNS1_27distribution_nullary_kernelIsf6float4S7_SJ_SE_EEvSA_SG_RKT3_T4_EUlifE0_EEvlNS_15PhiloxCudaStateESF_SG_:
        .type           _ZN2at6native63_GLOBAL__N__7310b794_30_DistributionGeometricKernel_cu_fa6e70a443distribution_elementwise_grid_stride_kernelIfLi4EZNS0_9templates4cuda21uniform_and_transformIsfPNS_17CUDAGeneratorImplEZZZNS4_16geometric_kernelIS7_EEvRNS_18TensorIteratorBaseEdT_ENKUlvE_clEvENKUlvE3_clEvEUlfE_EEvSA_T1_T2_EUlP24curandStatePhilox4_32_10E0_ZNS1_27distribution_nullary_kernelIsf6float4S7_SJ_SE_EEvSA_SG_RKT3_T4_EUlifE0_EEvlNS_15PhiloxCudaStateESF_SG_,@function
        .size           _ZN2at6native63_GLOBAL__N__7310b794_30_DistributionGeometricKernel_cu_fa6e70a443distribution_elementwise_grid_stride_kernelIfLi4EZNS0_9templates4cuda21uniform_and_transformIsfPNS_17CUDAGeneratorImplEZZZNS4_16geometric_kernelIS7_EEvRNS_18TensorIteratorBaseEdT_ENKUlvE_clEvENKUlvE3_clEvEUlfE_EEvSA_T1_T2_EUlP24curandStatePhilox4_32_10E0_ZNS1_27distribution_nullary_kernelIsf6float4S7_SJ_SE_EEvSA_SG_RKT3_T4_EUlifE0_EEvlNS_15PhiloxCudaStateESF_SG_,(.L_x_684 - _ZN2at6native63_GLOBAL__N__7310b794_30_DistributionGeometricKernel_cu_fa6e70a443distribution_elementwise_grid_stride_kernelIfLi4EZNS0_9templates4cuda21uniform_and_transformIsfPNS_17CUDAGeneratorImplEZZZNS4_16geometric_kernelIS7_EEvRNS_18TensorIteratorBaseEdT_ENKUlvE_clEvENKUlvE3_clEvEUlfE_EEvSA_T1_T2_EUlP24curandStatePhilox4_32_10E0_ZNS1_27distribution_nullary_kernelIsf6float4S7_SJ_SE_EEvSA_SG_RKT3_T4_EUlifE0_EEvlNS_15PhiloxCudaStateESF_SG_)
        .other          _ZN2at6native63_GLOBAL__N__7310b794_30_DistributionGeometricKernel_cu_fa6e70a443distribution_elementwise_grid_stride_kernelIfLi4EZNS0_9templates4cuda21uniform_and_transformIsfPNS_17CUDAGeneratorImplEZZZNS4_16geometric_kernelIS7_EEvRNS_18TensorIteratorBaseEdT_ENKUlvE_clEvENKUlvE3_clEvEUlfE_EEvSA_T1_T2_EUlP24curandStatePhilox4_32_10E0_ZNS1_27distribution_nullary_kernelIsf6float4S7_SJ_SE_EEvSA_SG_RKT3_T4_EUlifE0_EEvlNS_15PhiloxCudaStateESF_SG_,@"STO_CUDA_ENTRY STV_DEFAULT"
_ZN2at6native63_GLOBAL__N__7310b794_30_DistributionGeometricKernel_cu_fa6e70a443distribution_elementwise_grid_stride_kernelIfLi4EZNS0_9templates4cuda21uniform_and_transformIsfPNS_17CUDAGeneratorImplEZZZNS4_16geometric_kernelIS7_EEvRNS_18TensorIteratorBaseEdT_ENKUlvE_clEvENKUlvE3_clEvEUlfE_EEvSA_T1_T2_EUlP24curandStatePhilox4_32_10E0_ZNS1_27distribution_nullary_kernelIsf6float4S7_SJ_SE_EEvSA_SG_RKT3_T4_EUlifE0_EEvlNS_15PhiloxCudaStateESF_SG_:
        /* <DEDUP_REMOVED lines=92> */
[----:B------:R-:W-:Y:S05]  /*05c0*/  CALL.REL.NOINC `($__internal_20_$__cuda_sm20_div_s64) ;  /* 0x0000004c003c7944 */ /* 0x000fea0003c00000 */
[----:B------:R-:W-:Y:S05]  /*05d0*/  BRA `(.L_x_324) ;  /* 0x00000000005c7947 */ /* 0x000fea0003800000 */
.L_x_323:
        /* <DEDUP_REMOVED lines=23> */
.L_x_324:
        /* <DEDUP_REMOVED lines=74> */
.L_x_340:
        /* <DEDUP_REMOVED lines=13> */
.L_x_326:
[----:B------:R-:W-:Y:S05]  /*0cc0*/  BSYNC B0 ;  /* 0x0000000000007941 */ /* 0x000fea0003800000 */
.L_x_325:
        /* <DEDUP_REMOVED lines=69> */
.L_x_328:
[----:B------:R-:W-:Y:S01]  /*1120*/  MOV R26, R36 ;  /* 0x00000024001a7202 */ /* 0x000fe20000000f00 */
[----:B------:R-:W-:Y:S01]  /*1130*/  IMAD.MOV.U32 R27, RZ, RZ, R33 ;  /* 0x000000ffff1b7224 */ /* 0x000fe200078e0021 */
[----:B------:R-:W-:Y:S01]  /*1140*/  MOV R34, R31 ;  /* 0x0000001f00227202 */ /* 0x000fe20000000f00 */
[----:B------:R-:W-:-:S07]  /*1150*/  IMAD.MOV.U32 R35, RZ, RZ, R24 ;  /* 0x000000ffff237224 */ /* 0x000fce00078e0018 */
.L_x_327:
        /* <DEDUP_REMOVED lines=251> */
.L_x_331:
        /* <DEDUP_REMOVED lines=9> */
[----:B------:R-:W0:Y:S01]  /*21a0*/  F2I.FTZ.CEIL.NTZ R41, R40 ;  /* 0x0000002800297305 */ /* 0x000e22000021b100 */
[----:B------:R-:W-:-:S05]  /*21b0*/  IADD3.X R27, RZ, UR35, RZ, P0, !PT ;  /* 0x00000023ff1b7c10 */ /* 0x000fca00087fe4ff */
[----:B0-----:R0:W-:Y:S02]  /*21c0*/  STG.E.U16 desc[UR58][R26.64], R41 ;  /* 0x000000291a007986 */ /* 0x0011e4000c10153a */
.L_x_330:
[----:B------:R-:W-:Y:S05]  /*21d0*/  BSYNC B0 ;  /* 0x0000000000007941 */ /* 0x000fea0003800000 */
.L_x_329:
        /* <DEDUP_REMOVED lines=247> */
.L_x_334:
        /* <DEDUP_REMOVED lines=12> */
.L_x_333:
[----:B------:R-:W-:Y:S05]  /*3210*/  BSYNC B0 ;  /* 0x0000000000007941 */ /* 0x000fea0003800000 */
.L_x_332:
        /* <DEDUP_REMOVED lines=243> */
.L_x_337:
        /* <DEDUP_REMOVED lines=10> */
[----:B------:R-:W-:-:S05]  /*41f0*/  IMAD.X R27, RZ, RZ, UR35, P0 ;  /* 0x00000023ff1b7e24 */ /* 0x000fca00080e06ff */
[----:B0-----:R0:W-:Y:S02]  /*4200*/  STG.E.U16 desc[UR58][R26.64], R37 ;  /* 0x000000251a007986 */ /* 0x0011e4000c10153a */
.L_x_336:
[----:B------:R-:W-:Y:S05]  /*4210*/  BSYNC B0 ;  /* 0x0000000000007941 */ /* 0x000fea0003800000 */
.L_x_335:
        /* <DEDUP_REMOVED lines=243> */
.L_x_339:
        /* <DEDUP_REMOVED lines=12> */
.L_x_338:
        /* <DEDUP_REMOVED lines=11> */
        .weak           $__internal_20_$__cuda_sm20_div_s64
        .type           $__internal_20_$__cuda_sm20_div_s64,@function
        .size           $__internal_20_$__cuda_sm20_div_s64,(.L_x_684 - $__internal_20_$__cuda_sm20_div_s64)
$__internal_20_$__cuda_sm20_div_s64:
        /* <DEDUP_REMOVED lines=74> */
[----:B------:R-:W-:Y:S06]  /*5760*/  RET.REL.NODEC R26 `(_ZN2at6native63_GLOBAL__N__7310b794_30_DistributionGeometricKernel_cu_fa6e70a443distribution_elementwise_grid_stride_kernelIfLi4EZNS0_9templates4cuda21uniform_and_transformIsfPNS_17CUDAGeneratorImplEZZZNS4_16geometric_kernelIS7_EEvRNS_18TensorIteratorBaseEdT_ENKUlvE_clEvENKUlvE3_clEvEUlfE_EEvSA_T1_T2_EUlP24curandStatePhilox4_32_10E0_ZNS1_27distribution_nullary_kernelIsf6float4S7_SJ_SE_EEvSA_SG_RKT3_T4_EUlifE0_EEvlNS_15PhiloxCudaStateESF_SG_) ;  /* 0xffffffa81a247950 */ /* 0x000fec0003c3ffff */
.L_x_341:
        /* <DEDUP_REMOVED lines=9> */
.L_x_684:


//--------------------- .text._ZN2at6native63_GLOBAL__N__7310b794_30_DistributionGeometricKernel_cu_fa6e70a443distribution_elementwise_grid_stride_kernelIfLi4EZNS0_9templates4cuda21uniform_and_transformIsfPNS_17CUDAGeneratorImplEZZZNS4_16geometric_kernelIS7_EEvRNS_18TensorIteratorBaseEdT_ENKUlvE_clEvENKUlvE3_clEvEUlfE_EEvSA_T1_T2_EUlP24curandStatePhilox4_32_10E0_ZNS1_27distribution_nullary_kernelIsf6float4S7_SJ_SE_EEvSA_SG_RKT3_T4_EUlifE_EEvlNS_15PhiloxCudaStateESF_SG_ --------------------------
	.section	.text._ZN2at6native63_GLOBAL__N__7310b794_30_DistributionGeometricKernel_cu_fa6e70a443distribution_elementwise_grid_stride_kernelIfLi4EZNS0_9templates4cuda21uniform_and_transformIsfPNS_17CUDAGeneratorImplEZZZNS4_16geometric_kernelIS7_EEvRNS_18TensorIteratorBaseEdT_ENKUlvE_clEvENKUlvE3_clEvEUlfE_EEvSA_T1_T2_EUlP24curandStatePhilox4_32_10E0_ZNS1_27distribution_nullary_kernelIsf6float4S7_SJ_SE_EEvSA_SG_RKT3_T4_EUlifE_EEvlNS_15PhiloxCudaStateESF_SG_,"ax",@progbits
	.align	128
.text._ZN2at6native63_GLOBAL__N__7310b794_30_DistributionGeometricKernel_cu_fa6e70a443distribution_elementwise_grid_stride_kernelIfLi4EZNS0_9templates4cuda21uniform_and_transformIsfPNS_17CUDAGeneratorImplEZZZNS4_16geometric_kernelIS7_EEvRNS_18TensorIteratorBaseEdT_ENKUlvE_clEvENKUlvE3_clEvEUlfE_EEvSA_T1_T2_EUlP24curandStatePhilox4_32_10E0_ZNS1_27distribution_nullary_kernelIsf6float4S7_SJ_SE_EEvSA_SG_RKT3_T4_EUlifE_EEvlNS_15PhiloxCudaStateESF_SG_:
        .type           _ZN2at6native63_GLOBAL__N__7310b794_30_DistributionGeometricKernel_cu_fa6e70a443distribution_elementwise_grid_stride_kernelIfLi4EZNS0_9templates4cuda21uniform_and_transformIsfPNS_17CUDAGeneratorImplEZZZNS4_16geometric_kernelIS7_EEvRNS_18TensorIteratorBaseEdT_ENKUlvE_clEvENKUlvE3_clEvEUlfE_EEvSA_T1_T2_EUlP24curandStatePhilox4_32_10E0_ZNS1_27distribution_nullary_kernelIsf6float4S7_SJ_SE_EEvSA_SG_RKT3_T4_EUlifE_EEvlNS_15PhiloxCudaStateESF_SG_,@function
        .size           _ZN2at6native63_GLOBAL__N__7310b794_30_DistributionGeometricKernel_cu_fa6e70a443distribution_elementwise_grid_stride_kernelIfLi4EZNS0_9templates4cuda21uniform_and_transformIsfPNS_17CUDAGeneratorImplEZZZNS4_16geometric_kernelIS7_EEvRNS_18TensorIteratorBaseEdT_ENKUlvE_clEvENKUlvE3_clEvEUlfE_EEvSA_T1_T2_EUlP24curandStatePhilox4_32_10E0_ZNS1_27distribution_nullary_kernelIsf6float4S7_SJ_SE_EEvSA_SG_RKT3_T4_EUlifE_EEvlNS_15PhiloxCudaStateESF_SG_,(.L_x_686 - _ZN2at6native63_GLOBAL__N__7310b794_30_DistributionGeometricKernel_cu_fa6e70a443distribution_elementwise_grid_stride_kernelIfLi4EZNS0_9templates4cuda21uniform_and_transformIsfPNS_17CUDAGeneratorImplEZZZNS4_16geometric_kernelIS7_EEvRNS_18TensorIteratorBaseEdT_ENKUlvE_clEvENKUlvE3_clEvEUlfE_EEvSA_T1_T2_EUlP24curandStatePhilox4_32_10E0_ZNS1_27distribution_nullary_kernelIsf6float4S7_SJ_SE_EEvSA_SG_RKT3_T4_EUlifE_EEvlNS_15PhiloxCudaStateESF_SG_)
        .other          _ZN2at6native63_GLOBAL__N__7310b794_30_DistributionGeometricKernel_cu_fa6e70a443distribution_elementwise_grid_stride_kernelIfLi4EZNS0_9templates4cuda21uniform_and_transformIsfPNS_17CUDAGeneratorImplEZZZNS4_16geometric_kernelIS7_EEvRNS_18TensorIteratorBaseEdT_ENKUlvE_clEvENKUlvE3_clEvEUlfE_EEvSA_T1_T2_EUlP24curandStatePhilox4_32_10E0_ZNS1_27distribution_nullary_kernelIsf6float4S7_SJ_SE_EEvSA_SG_RKT3_T4_EUlifE_EEvlNS_15PhiloxCudaStateESF_SG_,@"STO_CUDA_ENTRY STV_DEFAULT"
_ZN2at6native63_GLOBAL__N__7310b794_30_DistributionGeometricKernel_cu_fa6e70a443distribution_elementwise_grid_stride_kernelIfLi4EZNS0_9templates4cuda21uniform_and_transformIsfPNS_17CUDAGeneratorImplEZZZNS4_16geometric_kernelIS7_EEvRNS_18TensorIteratorBaseEdT_ENKUlvE_clEvENKUlvE3_clEvEUlfE_EEvSA_T1_T2_EUlP24curandStatePhilox4_32_10E0_ZNS1_27distribution_nullary_kernelIsf6float4S7_SJ_SE_EEvSA_SG_RKT3_T4_EUlifE_EEvlNS_15PhiloxCudaStateESF_SG_:
        /* <DEDUP_REMOVED lines=92> */
[----:B------:R-:W-:Y:S05]  /*05c0*/  CALL.REL.NOINC `($__internal_21_$__cuda_sm20_div_s64) ;  /* 0x0000000c00807944 */ /* 0x000fea0003c00000 */
[----:B------:R-:W-:Y:S01]  /*05d0*/  IMAD.MOV.U32 R24, RZ, RZ, R26 ;  /* 0x000000ffff187224 */ /* 0x000fe200078e001a */
[----:B------:R-:W-:Y:S01]  /*05e0*/  MOV R25, R27 ;  /* 0x0000001b00197202 */ /* 0x000fe20000000f00 */
[----:B------:R-:W-:Y:S06]  /*05f0*/  BRA `(.L_x_343) ;  /* 0x00000000005c7947 */ /* 0x000fec0003800000 */
.L_x_342:
        /* <DEDUP_REMOVED lines=23> */
.L_x_343:
        /* <DEDUP_REMOVED lines=28> */
.L_x_355:
        /* <DEDUP_REMOVED lines=13> */
.L_x_345:
[----:B------:R-:W-:Y:S05]  /*0a00*/  BSYNC B0 ;  /* 0x0000000000007941 */ /* 0x000fea0003800000 */
.L_x_344:
        /* <DEDUP_REMOVED lines=60> */
.L_x_347:
[----:B------:R-:W-:Y:S01]  /*0dd0*/  IMAD.MOV.U32 R26, RZ, RZ, R35 ;  /* 0x000000ffff1a7224 */ /* 0x000fe200078e0023 */
[----:B------:R-:W-:Y:S01]  /*0de0*/  MOV R45, R28 ;  /* 0x0000001c002d7202 */ /* 0x000fe20000000f00 */
[----:B------:R-:W-:Y:S02]  /*0df0*/  IMAD.MOV.U32 R46, RZ, RZ, R33 ;  /* 0x000000ffff2e7224 */ /* 0x000fe400078e0021 */
[----:B------:R-:W-:-:S07]  /*0e00*/  IMAD.MOV.U32 R32, RZ, RZ, R30 ;  /* 0x000000ffff207224 */ /* 0x000fce00078e001e */
.L_x_346:
        /* <DEDUP_REMOVED lines=14> */
[----:B------:R-:W0:Y:S02]  /*0ef0*/  F2I.FTZ.CEIL.NTZ R47, R40 ;  /* 0x00000028002f7305 */ /* 0x000e24000021b100 */
[----:B------:R-:W-:-:S04]  /*0f00*/  IADD3 R26, P0, R27, UR6, RZ ;  /* 0x000000061b1a7c10 */ /* 0x000fc8000ff1e0ff */
[----:B------:R-:W-:-:S05]  /*0f10*/  LEA.HI.X.SX32 R27, R27, UR7, 0x1, P0 ;  /* 0x000000071b1b7c11 */ /* 0x000fca00080f0eff */
[----:B0-----:R0:W-:Y:S04]  /*0f20*/  STG.E.U16 desc[UR8][R26.64], R47 ;  /* 0x0000002f1a007986 */ /* 0x0011e8000c101508 */
.L_x_349:
[----:B------:R-:W-:Y:S05]  /*0f30*/  BSYNC B0 ;  /* 0x0000000000007941 */ /* 0x000fea0003800000 */
.L_x_348:
        /* <DEDUP_REMOVED lines=30> */
[----:B------:R-:W0:Y:S04]  /*1120*/  F2I.FTZ.CEIL.NTZ R45, R45 ;  /* 0x0000002d002d7305 */ /* 0x000e28000021b100 */
[----:B0-----:R0:W-:Y:S04]  /*1130*/  STG.E.U16 desc[UR8][R26.64], R45 ;  /* 0x0000002d1a007986 */ /* 0x0011e8000c101508 */
.L_x_351:
[----:B------:R-:W-:Y:S05]  /*1140*/  BSYNC B0 ;  /* 0x0000000000007941 */ /* 0x000fea0003800000 */
.L_x_350:
        /* <DEDUP_REMOVED lines=12> */
[----:B------:R-:W0:Y:S01]  /*1210*/  F2I.FTZ.CEIL.NTZ R45, R40 ;  /* 0x00000028002d7305 */ /* 0x000e22000021b100 */
[----:B------:R-:W-:-:S05]  /*1220*/  LEA.HI.X.SX32 R27, R47, UR7, 0x1, P1 ;  /* 0x000000072f1b7c11 */ /* 0x000fca00088f0eff */
[----:B0-----:R1:W-:Y:S04]  /*1230*/  STG.E.U16 desc[UR8][R26.64], R45 ;  /* 0x0000002d1a007986 */ /* 0x0013e8000c101508 */
.L_x_353:
[----:B------:R-:W-:Y:S05]  /*1240*/  BSYNC B0 ;  /* 0x0000000000007941 */ /* 0x000fea0003800000 */
.L_x_352:
        /* <DEDUP_REMOVED lines=13> */
.L_x_354:
        /* <DEDUP_REMOVED lines=11> */
        .weak           $__internal_21_$__cuda_sm20_div_s64
        .type           $__internal_21_$__cuda_sm20_div_s64,@function
        .size           $__internal_21_$__cuda_sm20_div_s64,(.L_x_686 - $__internal_21_$__cuda_sm20_div_s64)
$__internal_21_$__cuda_sm20_div_s64:
        /* <DEDUP_REMOVED lines=74> */
[----:B------:R-:W-:Y:S06]  /*1870*/  RET.REL.NODEC R24 `(_ZN2at6native63_GLOBAL__N__7310b794_30_DistributionGeometricKernel_cu_fa6e70a443distribution_elementwise_grid_stride_kernelIfLi4EZNS0_9templates4cuda21uniform_and_transformIsfPNS_17CUDAGeneratorImplEZZZNS4_16geometric_kernelIS7_EEvRNS_18TensorIteratorBaseEdT_ENKUlvE_clEvENKUlvE3_clEvEUlfE_EEvSA_T1_T2_EUlP24curandStatePhilox4_32_10E0_ZNS1_27distribution_nullary_kernelIsf6float4S7_SJ_SE_EEvSA_SG_RKT3_T4_EUlifE_EEvlNS_15PhiloxCudaStateESF_SG_) ;  /* 0xffffffe418e07950 */ /* 0x000fec0003c3ffff */
.L_x_356:
        /* <DEDUP_REMOVED lines=16> */
.L_x_686:


//--------------------- .text._ZN2at6native63_GLOBAL__N__7310b794_30_DistributionGeometricKernel_cu_fa6e70a443distribution_elementwise_grid_stride_kernelIfLi4EZNS0_9templates4cuda21uniform_and_transformIsfPNS_17CUDAGeneratorImplEZZZNS4_16geometric_kernelIS7_EEvRNS_18TensorIteratorBaseEdT_ENKUlvE_clEvENKUlvE3_clEvEUlfE_EEvSA_T1_T2_EUlP24curandStatePhilox4_32_10E_ZNS1_27distribution_nullary_kernelIsf7double2S7_SJ_SE_EEvSA_SG_RKT3_T4_EUlifE0_EEvlNS_15PhiloxCudaStateESF_SG_ --------------------------
	.section	.text._ZN2at6native63_GLOBAL__N__7310b794_30_DistributionGeometricKernel_cu_fa6e70a443distribution_elementwise_grid_stride_kernelIfLi4EZNS0_9templates4cuda21uniform_and_transformIsfPNS_17CUDAGeneratorImplEZZZNS4_16geometric_kernelIS7_EEvRNS_18TensorIteratorBaseEdT_ENKUlvE_clEvENKUlvE3_clEvEUlfE_EEvSA_T1_T2_EUlP24curandStatePhilox4_32_10E_ZNS1_27distribution_nullary_kernelIsf7double2S7_SJ_SE_EEvSA_SG_RKT3_T4_EUlifE0_EEvlNS_15PhiloxCudaStateESF_SG_,"ax",@progbits
	.align	128
.text._ZN2at6native63_GLOBAL__N__7310b794_30_DistributionGeometricKernel_cu_fa6e70a443distribution_elementwise_grid_stride_kernelIfLi4EZNS0_9templates4cuda21uniform_and_transformIsfPNS_17CUDAGeneratorImplEZZZNS4_16geometric_kernelIS7_EEvRNS_18TensorIteratorBaseEdT_ENKUlvE_clEvENKUlvE3_clEvEUlfE_EEvSA_T1_T2_EUlP24curandStatePhilox4_32_10E_ZNS1_27distribution_nullary_kernelIsf7double2S7_SJ_SE_EEvSA_SG_RKT3_T4_EUlifE0_EEvlNS_15PhiloxCudaStateESF_SG_:
        .type           _ZN2at6native63_GLOBAL__N__7310b794_30_DistributionGeometricKernel_cu_fa6e70a443distribution_elementwise_grid_stride_kernelIfLi4EZNS0_9templates4cuda21uniform_and_transformIsfPNS_17CUDAGeneratorImplEZZZNS4_16geometric_kernelIS7_EEvRNS_18TensorIteratorBaseEdT_ENKUlvE_clEvENKUlvE3_clEvEUlfE_EEvSA_T1_T2_EUlP24curandStatePhilox4_32_10E_ZNS1_27distribution_nullary_kernelIsf7double2S7_SJ_SE_EEvSA_SG_RKT3_T4_EUlifE0_EEvlNS_15PhiloxCudaStateESF_SG_,@function
        .size           _ZN2at6native63_GLOBAL__N__7310b794_30_DistributionGeometricKernel_cu_fa6e70a443distribution_elementwise_grid_stride_kernelIfLi4EZNS0_9templates4cuda21uniform_and_transformIsfPNS_17CUDAGeneratorImplEZZZNS4_16geometric_kernelIS7_EEvRNS_18TensorIteratorBaseEdT_ENKUlvE_clEvENKUlvE3_clEvEUlfE_EEvSA_T1_T2_EUlP24curandStatePhilox4_32_10E_ZNS1_27distribution_nullary_kernelIsf7double2S7_SJ_SE_EEvSA_SG_RKT3_T4_EUlifE0_EEvlNS_15PhiloxCudaStateESF_SG_,(.L_x_688 - _ZN2at6native63_GLOBAL__N__7310b794_30_DistributionGeometricKernel_cu_fa6e70a443distribution_elementwise_grid_stride_kernelIfLi4EZNS0_9templates4cuda21uniform_and_transformIsfPNS_17CUDAGeneratorImplEZZZNS4_16geometric_kernelIS7_EEvRNS_18TensorIteratorBaseEdT_ENKUlvE_clEvENKUlvE3_clEvEUlfE_EEvSA_T1_T2_EUlP24curandStatePhilox4_32_10E_ZNS1_27distribution_nullary_kernelIsf7double2S7_SJ_SE_EEvSA_SG_RKT3_T4_EUlifE0_EEvlNS_15PhiloxCudaStateESF_SG_)
        .other          _ZN2at6native63_GLOBAL__N__7310b794_30_DistributionGeometricKernel_cu_fa6e70a443distribution_elementwise_grid_stride_kernelIfLi4EZNS0_9templates4cuda21uniform_and_transformIsfPNS_17CUDAGeneratorImplEZZZNS4_16geometric_kernelIS7_EEvRNS_18TensorIteratorBaseEdT_ENKUlvE_clEvENKUlvE3_clEvEUlfE_EEvSA_T1_T2_EUlP24curandStatePhilox4_32_10E_ZNS1_27distribution_nullary_kernelIsf7double2S7_SJ_SE_EEvSA_SG_RKT3_T4_EUlifE0_EEvlNS_15PhiloxCudaStateESF_SG_,@"STO_CUDA_ENTRY STV_DEFAULT"
_ZN2at6native63_GLOBAL__N__7310b794_30_DistributionGeometricKernel_cu_fa6e70a443distribution_elementwise_grid_stride_kernelIfLi4EZNS0_9templates4cuda21uniform_and_transformIsfPNS_17CUDAGeneratorImplEZZZNS4_16geometric_kernelIS7_EEvRNS_18TensorIteratorBaseEdT_ENKUlvE_clEvENKUlvE3_clEvEUlfE_EEvSA_T1_T2_EUlP24curandStatePhilox4_32_10E_ZNS1_27distribution_nullary_kernelIsf7double2S7_SJ_SE_EEvSA_SG_RKT3_T4_EUlifE0_EEvlNS_15PhiloxCudaStateESF_SG_:
        /* <DEDUP_REMOVED lines=92> */
[----:B------:R-:W-:Y:S05]  /*05c0*/  CALL.REL.NOINC `($__internal_22_$__cuda_sm20_div_s64) ;  /* 0x0000004c00b87944 */ /* 0x000fea0003c00000 */
[----:B------:R-:W-:Y:S05]  /*05d0*/  BRA `(.L_x_358) ;  /* 0x0000000000587947 */ /* 0x000fea0003800000 */
.L_x_357:
        /* <DEDUP_REMOVED lines=22> */
.L_x_358:
        /* <DEDUP_REMOVED lines=84> */
[----:B------:R-:W2:Y:S08]  /*0c80*/  F2I.FTZ.CEIL.NTZ R33, R33 ;  /* 0x0000002100217305 */ /* 0x000eb0000021b100 */
[----:B0-----:R-:W3:Y:S02]  /*0c90*/  F2I.FTZ.CEIL.NTZ R34, R34 ;  /* 0x0000002200227305 */ /* 0x001ee4000021b100 */
.L_x_374:
        /* <DEDUP_REMOVED lines=13> */
.L_x_360:
[----:B------:R-:W-:Y:S05]  /*0d70*/  BSYNC B0 ;  /* 0x0000000000007941 */ /* 0x000fea0003800000 */
.L_x_359:
        /* <DEDUP_REMOVED lines=70> */
.L_x_362:
[----:B------:R-:W-:Y:S01]  /*11e0*/  IMAD.MOV.U32 R37, RZ, RZ, R38 ;  /* 0x000000ffff257224 */ /* 0x000fe200078e0026 */
[----:B------:R-:W-:Y:S01]  /*11f0*/  MOV R41, R26 ;  /* 0x0000001a00297202 */ /* 0x000fe20000000f00 */
[----:B------:R-:W-:Y:S01]  /*1200*/  IMAD.MOV.U32 R25, RZ, RZ, R35 ;  /* 0x000000ffff197224 */ /* 0x000fe200078e0023 */
[----:B------:R-:W-:-:S07]  /*1210*/  MOV R24, R22 ;  /* 0x0000001600187202 */ /* 0x000fce0000000f00 */
.L_x_361:
        /* <DEDUP_REMOVED lines=252> */
.L_x_365:
        /* <DEDUP_REMOVED lines=15> */
[----:B------:R-:W0:Y:S04]  /*22d0*/  F2I.FTZ.CEIL.NTZ R41, R41 ;  /* 0x0000002900297305 */ /* 0x000e28000021b100 */
[----:B0-----:R0:W-:Y:S04]  /*22e0*/  STG.E.U16 desc[UR58][R26.64], R41 ;  /* 0x000000291a007986 */ /* 0x0011e8000c10153a */
.L_x_364:
[----:B------:R-:W-:Y:S05]  /*22f0*/  BSYNC B0 ;  /* 0x0000000000007941 */ /* 0x000fea0003800000 */
.L_x_363:
        /* <DEDUP_REMOVED lines=247> */
.L_x_368:
        /* <DEDUP_REMOVED lines=15> */
[----:B------:R-:W0:Y:S02]  /*3360*/  F2I.FTZ.CEIL.NTZ R27, R27 ;  /* 0x0000001b001b7305 */ /* 0x000e24000021b100 */
[----:B0-----:R0:W-:Y:S02]  /*3370*/  STG.E.U16 desc[UR58][R24.64], R27 ;  /* 0x0000001b18007986 */ /* 0x0011e4000c10153a */
.L_x_367:
[----:B------:R-:W-:Y:S05]  /*3380*/  BSYNC B0 ;  /* 0x0000000000007941 */ /* 0x000fea0003800000 */
.L_x_366:
        /* <DEDUP_REMOVED lines=255> */
.L_x_371:
[----:B------:R-:W-:Y:S02]  /*4380*/  ULDC.64 UR34, c[0x0][0x3d0] ;  /* 0x0000f40000227ab9 */ /* 0x000fe40000000a00 */
[----:B------:R-:W-:-:S05]  /*4390*/  IADD3 R26, P0, R26, UR34, RZ ;  /* 0x000000221a1a7c10 */ /* 0x000fca000ff1e0ff */
[----:B------:R-:W-:-:S05]  /*43a0*/  IMAD.X R27, RZ, RZ, UR35, P0 ;  /* 0x00000023ff1b7e24 */ /* 0x000fca00080e06ff */
[----:B--2---:R0:W-:Y:S03]  /*43b0*/  STG.E.U16 desc[UR58][R26.64], R33 ;  /* 0x000000211a007986 */ /* 0x0041e6000c10153a */
.L_x_370:
[----:B------:R-:W-:Y:S05]  /*43c0*/  BSYNC B0 ;  /* 0x0000000000007941 */ /* 0x000fea0003800000 */
.L_x_369:
        /* <DEDUP_REMOVED lines=255> */
.L_x_373:
[----:B------:R-:W-:Y:S02]  /*53c0*/  ULDC.64 UR34, c[0x0][0x3d0] ;  /* 0x0000f40000227ab9 */ /* 0x000fe40000000a00 */
[----:B------:R-:W-:-:S04]  /*53d0*/  IADD3 R26, P0, R26, UR34, RZ ;  /* 0x000000221a1a7c10 */ /* 0x000fc8000ff1e0ff */
[----:B------:R-:W-:-:S05]  /*53e0*/  IADD3.X R27, RZ, UR35, RZ, P0, !PT ;  /* 0x00000023ff1b7c10 */ /* 0x000fca00087fe4ff */
[----:B---3--:R1:W-:Y:S04]  /*53f0*/  STG.E.U16 desc[UR58][R26.64], R34 ;  /* 0x000000221a007986 */ /* 0x0083e8000c10153a */
.L_x_372:
        /* <DEDUP_REMOVED lines=11> */
        .weak           $__internal_22_$__cuda_sm20_div_s64
        .type           $__internal_22_$__cuda_sm20_div_s64,@function
        .size           $__internal_22_$__cuda_sm20_div_s64,(.L_x_688 - $__internal_22_$__cuda_sm20_div_s64)
$__internal_22_$__cuda_sm20_div_s64:
        /* <DEDUP_REMOVED lines=74> */
[----:B------:R-:W-:Y:S06]  /*5950*/  RET.REL.NODEC R28 `(_ZN2at6native63_GLOBAL__N__7310b794_30_DistributionGeometricKernel_cu_fa6e70a443distribution_elementwise_grid_stride_kernelIfLi4EZNS0_9templates4cuda21uniform_and_transformIsfPNS_17CUDAGeneratorImplEZZZNS4_16geometric_kernelIS7_EEvRNS_18TensorIteratorBaseEdT_ENKUlvE_clEvENKUlvE3_clEvEUlfE_EEvSA_T1_T2_EUlP24curandStatePhilox4_32_10E_ZNS1_27distribution_nullary_kernelIsf7double2S7_SJ_SE_EEvSA_SG_RKT3_T4_EUlifE0_EEvlNS_15PhiloxCudaStateESF_SG_) ;  /* 0xffffffa41ca87950 */ /* 0x000fec0003c3ffff */
.L_x_375:
        /* <DEDUP_REMOVED lines=10> */
.L_x_688:


//--------------------- .text._ZN2at6native63_GLOBAL__N__7310b794_30_DistributionGeometricKernel_cu_fa6e70a443distribution_elementwise_grid_stride_kernelIfLi4EZNS0_9templates4cuda21uniform_and_transformIsfPNS_17CUDAGeneratorImplEZZZNS4_16geometric_kernelIS7_EEvRNS_18TensorIteratorBaseEdT_ENKUlvE_clEvENKUlvE3_clEvEUlfE_EEvSA_T1_T2_EUlP24curandStatePhilox4_32_10E_ZNS1_27distribution_nullary_kernelIsf7double2S7_SJ_SE_EEvSA_SG_RKT3_T4_EUlifE_EEvlNS_15PhiloxCudaStateESF_SG_ --------------------------
	.section	.text._ZN2at6native63_GLOBAL__N__7310b794_30_DistributionGeometricKernel_cu_fa6e70a443distribution_elementwise_grid_stride_kernelIfLi4EZNS0_9templates4cuda21uniform_and_transformIsfPNS_17CUDAGeneratorImplEZZZNS4_16geometric_kernelIS7_EEvRNS_18TensorIteratorBaseEdT_ENKUlvE_clEvENKUlvE3_clEvEUlfE_EEvSA_T1_T2_EUlP24curandStatePhilox4_32_10E_ZNS1_27distribution_nullary_kernelIsf7double2S7_SJ_SE_EEvSA_SG_RKT3_T4_EUlifE_EEvlNS_15PhiloxCudaStateESF_SG_,"ax",@progbits
	.align	128
.text._ZN2at6native63_GLOBAL__N__7310b794_30_DistributionGeometricKernel_cu_fa6e70a443distribution_elementwise_grid_stride_kernelIfLi4EZNS0_9templates4cuda21uniform_and_transformIsfPNS_17CUDAGeneratorImplEZZZNS4_16geometric_kernelIS7_EEvRNS_18TensorIteratorBaseEdT_ENKUlvE_clEvENKUlvE3_clEvEUlfE_EEvSA_T1_T2_EUlP24curandStatePhilox4_32_10E_ZNS1_27distribution_nullary_kernelIsf7double2S7_SJ_SE_EEvSA_SG_RKT3_T4_EUlifE_EEvlNS_15PhiloxCudaStateESF_SG_:
        .type           _ZN2at6native63_GLOBAL__N__7310b794_30_DistributionGeometricKernel_cu_fa6e70a443distribution_elementwise_grid_stride_kernelIfLi4EZNS0_9templates4cuda21uniform_and_transformIsfPNS_17CUDAGeneratorImplEZZZNS4_16geometric_kernelIS7_EEvRNS_18TensorIteratorBaseEdT_ENKUlvE_clEvENKUlvE3_clEvEUlfE_EEvSA_T1_T2_EUlP24curandStatePhilox4_32_10E_ZNS1_27distribution_nullary_kernelIsf7double2S7_SJ_SE_EEvSA_SG_RKT3_T4_EUlifE_EEvlNS_15PhiloxCudaStateESF_SG_,@function
        .size           _ZN2at6native63_GLOBAL__N__7310b794_30_DistributionGeometricKernel_cu_fa6e70a443distribution_elementwise_grid_stride_kernelIfLi4EZNS0_9templates4cuda21uniform_and_transformIsfPNS_17CUDAGeneratorImplEZZZNS4_16geometric_kernelIS7_EEvRNS_18TensorIteratorBaseEdT_ENKUlvE_clEvENKUlvE3_clEvEUlfE_EEvSA_T1_T2_EUlP24curandStatePhilox4_32_10E_ZNS1_27distribution_nullary_kernelIsf7double2S7_SJ_SE_EEvSA_SG_RKT3_T4_EUlifE_EEvlNS_15PhiloxCudaStateESF_SG_,(.L_x_690 - _ZN2at6native63_GLOBAL__N__7310b794_30_DistributionGeometricKernel_cu_fa6e70a443distribution_elementwise_grid_stride_kernelIfLi4EZNS0_9templates4cuda21uniform_and_transformIsfPNS_17CUDAGeneratorImplEZZZNS4_16geometric_kernelIS7_EEvRNS_18TensorIteratorBaseEdT_ENKUlvE_clEvENKUlvE3_clEvEUlfE_EEvSA_T1_T2_EUlP24curandStatePhilox4_32_10E_ZNS1_27distribution_nullary_kernelIsf7double2S7_SJ_SE_EEvSA_SG_RKT3_T4_EUlifE_EEvlNS_15PhiloxCudaStateESF_SG_)
        .other          _ZN2at6native63_GLOBAL__N__7310b794_30_DistributionGeometricKernel_cu_fa6e70a443distribution_elementwise_grid_stride_kernelIfLi4EZNS0_9templates4cuda21uniform_and_transformIsfPNS_17CUDAGeneratorImplEZZZNS4_16geometric_kernelIS7_EEvRNS_18TensorIteratorBaseEdT_ENKUlvE_clEvENKUlvE3_clEvEUlfE_EEvSA_T1_T2_EUlP24curandStatePhilox4_32_10E_ZNS1_27distribution_nullary_kernelIsf7double2S7_SJ_SE_EEvSA_SG_RKT3_T4_EUlifE_EEvlNS_15PhiloxCudaStateESF_SG_,@"STO_CUDA_ENTRY STV_DEFAULT"
_ZN2at6native63_GLOBAL__N__7310b794_30_DistributionGeometricKernel_cu_fa6e70a443distribution_elementwise_grid_stride_kernelIfLi4EZNS0_9templates4cuda21uniform_and_transformIsfPNS_17CUDAGeneratorImplEZZZNS4_16geometric_kernelIS7_EEvRNS_18TensorIteratorBaseEdT_ENKUlvE_clEvENKUlvE3_clEvEUlfE_EEvSA_T1_T2_EUlP24curandStatePhilox4_32_10E_ZNS1_27distribution_nullary_kernelIsf7double2S7_SJ_SE_EEvSA_SG_RKT3_T4_EUlifE_EEvlNS_15PhiloxCudaStateESF_SG_:
        /* <DEDUP_REMOVED lines=92> */
[----:B------:R-:W-:Y:S05]  /*05c0*/  CALL.REL.NOINC `($__internal_23_$__cuda_sm20_div_s64) ;  /* 0x0000000c009c7944 */ /* 0x000fea0003c00000 */
[----:B------:R-:W-:Y:S01]  /*05d0*/  IMAD.MOV.U32 R20, RZ, RZ, R22 ;  /* 0x000000ffff147224 */ /* 0x000fe200078e0016 */
[----:B------:R-:W-:Y:S01]  /*05e0*/  MOV R21, R23 ;  /* 0x0000001700157202 */ /* 0x000fe20000000f00 */
[----:B------:R-:W-:Y:S06]  /*05f0*/  BRA `(.L_x_377) ;  /* 0x00000000005c7947 */ /* 0x000fec0003800000 */
.L_x_376:
        /* <DEDUP_REMOVED lines=23> */
.L_x_377:
        /* <DEDUP_REMOVED lines=37> */
[----:B------:R1:W2:Y:S08]  /*09c0*/  F2I.FTZ.CEIL.NTZ R33, R23 ;  /* 0x0000001700217305 */ /* 0x0002b0000021b100 */
[----:B0-----:R1:W3:Y:S02]  /*09d0*/  F2I.FTZ.CEIL.NTZ R34, R26 ;  /* 0x0000001a00227305 */ /* 0x0012e4000021b100 */
.L_x_386:
        /* <DEDUP_REMOVED lines=13> */
.L_x_379:
[----:B------:R-:W-:Y:S05]  /*0ab0*/  BSYNC B0 ;  /* 0x0000000000007941 */ /* 0x000fea0003800000 */
.L_x_378:
        /* <DEDUP_REMOVED lines=63> */
.L_x_381:
[----:B------:R-:W-:Y:S01]  /*0eb0*/  MOV R41, R43 ;  /* 0x0000002b00297202 */ /* 0x000fe20000000f00 */
[----:B------:R-:W-:Y:S01]  /*0ec0*/  IMAD.MOV.U32 R26, RZ, RZ, R24 ;  /* 0x000000ffff1a7224 */ /* 0x000fe200078e0018 */
[----:B------:R-:W-:Y:S01]  /*0ed0*/  MOV R42, R22 ;  /* 0x00000016002a7202 */ /* 0x000fe20000000f00 */
[----:B------:R-:W-:-:S07]  /*0ee0*/  IMAD.MOV.U32 R40, RZ, RZ, R38 ;  /* 0x000000ffff287224 */ /* 0x000fce00078e0026 */
.L_x_380:
        /* <DEDUP_REMOVED lines=20> */
[----:B------:R-:W0:Y:S02]  /*1030*/  F2I.FTZ.CEIL.NTZ R49, R48 ;  /* 0x0000003000317305 */ /* 0x000e24000021b100 */
[----:B------:R-:W-:-:S04]  /*1040*/  IADD3 R26, P0, R41, UR6, RZ ;  /* 0x00000006291a7c10 */ /* 0x000fc8000ff1e0ff */
[----:B------:R-:W-:-:S05]  /*1050*/  LEA.HI.X.SX32 R27, R41, UR7, 0x1, P0 ;  /* 0x00000007291b7c11 */ /* 0x000fca00080f0eff */
[----:B0-----:R0:W-:Y:S04]  /*1060*/  STG.E.U16 desc[UR8][R26.64], R49 ;  /* 0x000000311a007986 */ /* 0x0011e8000c101508 */
.L_x_383:
[----:B------:R-:W-:Y:S05]  /*1070*/  BSYNC B0 ;  /* 0x0000000000007941 */ /* 0x000fea0003800000 */
.L_x_382:
        /* <DEDUP_REMOVED lines=24> */
[----:B------:R-:W0:Y:S01]  /*1200*/  F2I.FTZ.CEIL.NTZ R47, R42 ;  /* 0x0000002a002f7305 */ /* 0x000e22000021b100 */
[----:B------:R-:W-:-:S05]  /*1210*/  LEA.HI.X.SX32 R27, R43, UR7, 0x1, P0 ;  /* 0x000000072b1b7c11 */ /* 0x000fca00080f0eff */
[----:B0-----:R0:W-:Y:S04]  /*1220*/  STG.E.U16 desc[UR8][R26.64], R47 ;  /* 0x0000002f1a007986 */ /* 0x0011e8000c101508 */
.L_x_385:
[----:B------:R-:W-:Y:S05]  /*1230*/  BSYNC B0 ;  /* 0x0000000000007941 */ /* 0x000fea0003800000 */
.L_x_384:
        /* <DEDUP_REMOVED lines=18> */
[----:B--2---:R1:W-:Y:S01]  /*1360*/  @!P0 STG.E.U16 desc[UR8][R24.64], R33 ;  /* 0x0000002118008986 */ /* 0x0043e2000c101508 */
        /* <DEDUP_REMOVED lines=8> */
[----:B---3--:R0:W-:Y:S02]  /*13f0*/  @!P1 STG.E.U16 desc[UR8][R26.64], R34 ;  /* 0x000000221a009986 */ /* 0x0081e4000c101508 */
[----:B0-----:R-:W-:Y:S01]  /*1400*/  MOV R27, R22 ;  /* 0x00000016001b7202 */ /* 0x001fe20000000f00 */
[----:B------:R-:W-:Y:S06]  /*1410*/  BAR.SYNC.DEFER_BLOCKING 0x0 ;  /* 0x0000000000007b1d */ /* 0x000fec0000010000 */
[----:B------:R-:W-:Y:S05]  /*1420*/  @!P0 BRA `(.L_x_386) ;  /* 0xfffffff4006c8947 */ /* 0x000fea000383ffff */
[----:B------:R-:W-:Y:S05]  /*1430*/  EXIT ;  /* 0x000000000000794d */ /* 0x000fea0003800000 */
        .weak           $__internal_23_$__cuda_sm20_div_s64
        .type           $__internal_23_$__cuda_sm20_div_s64,@function
        .size           $__internal_23_$__cuda_sm20_div_s64,(.L_x_690 - $__internal_23_$__cuda_sm20_div_s64)
$__internal_23_$__cuda_sm20_div_s64:
        /* <DEDUP_REMOVED lines=74> */
[----:B------:R-:W-:Y:S06]  /*18e0*/  RET.REL.NODEC R20 `(_ZN2at6native63_GLOBAL__N__7310b794_30_DistributionGeometricKernel_cu_fa6e70a443distribution_elementwise_grid_stride_kernelIfLi4EZNS0_9templates4cuda21uniform_and_transformIsfPNS_17CUDAGeneratorImplEZZZNS4_16geometric_kernelIS7_EEvRNS_18TensorIteratorBaseEdT_ENKUlvE_clEvENKUlvE3_clEvEUlfE_EEvSA_T1_T2_EUlP24curandStatePhilox4_32_10E_ZNS1_27distribution_nullary_kernelIsf7double2S7_SJ_SE_EEvSA_SG_RKT3_T4_EUlifE_EEvlNS_15PhiloxCudaStateESF_SG_) ;  /* 0xffffffe414c47950 */ /* 0x000fec0003c3ffff */
.L_x_387:
        /* <DEDUP_REMOVED lines=9> */
.L_x_690:


//--------------------- .text._ZN2at6native63_GLOBAL__N__7310b794_30_DistributionGeometricKernel_cu_fa6e70a443distribution_elementwise_grid_stride_kernelIfLi4EZNS0_9templates4cuda21uniform_and_transformIlfPNS_17CUDAGeneratorImplEZZZNS4_16geometric_kernelIS7_EEvRNS_18TensorIteratorBaseEdT_ENKUlvE_clEvENKUlvE2_clEvEUlfE_EEvSA_T1_T2_EUlP24curandStatePhilox4_32_10E0_ZNS1_27distribution_nullary_kernelIlf6float4S7_SJ_SE_EEvSA_SG_RKT3_T4_EUlifE0_EEvlNS_15PhiloxCudaStateESF_SG_ --------------------------
	.section	.text._ZN2at6native63_GLOBAL__N__7310b794_30_DistributionGeometricKernel_cu_fa6e70a443distribution_elementwise_grid_stride_kernelIfLi4EZNS0_9templates4cuda21uniform_and_transformIlfPNS_17CUDAGeneratorImplEZZZNS4_16geometric_kernelIS7_EEvRNS_18TensorIteratorBaseEdT_ENKUlvE_clEvENKUlvE2_clEvEUlfE_EEvSA_T1_T2_EUlP24curandStatePhilox4_32_10E0_ZNS1_27distribution_nullary_kernelIlf6float4S7_SJ_SE_EEvSA_SG_RKT3_T4_EUlifE0_EEvlNS_15PhiloxCudaStateESF_SG_,"ax",@progbits
	.align	128
.text._ZN2at6native63_GLOBAL__N__7310b794_30_DistributionGeometricKernel_cu_fa6e70a443distribution_elementwise_grid_stride_kernelIfLi4EZNS0_9templates4cuda21uniform_and_transformIlfPNS_17CUDAGeneratorImplEZZZNS4_16geometric_kernelIS7_EEvRNS_18TensorIteratorBaseEdT_ENKUlvE_clEvENKUlvE2_clEvEUlfE_EEvSA_T1_T2_EUlP24curandStatePhilox4_32_10E0_ZNS1_27distribution_nullary_kernelIlf6float4S7_SJ_SE_EEvSA_SG_RKT3_T4_EUlifE0_EEvlNS_15PhiloxCudaStateESF_SG_:
        .type           _ZN2at6native63_GLOBAL__N__7310b794_30_DistributionGeometricKernel_cu_fa6e70a443distribution_elementwise_grid_stride_kernelIfLi4EZNS0_9templates4cuda21uniform_and_transformIlfPNS_17CUDAGeneratorImplEZZZNS4_16geometric_kernelIS7_EEvRNS_18TensorIteratorBaseEdT_ENKUlvE_clEvENKUlvE2_clEvEUlfE_EEvSA_T1_T2_EUlP24curandStatePhilox4_32_10E0_ZNS1_27distribution_nullary_kernelIlf6float4S7_SJ_SE_EEvSA_SG_RKT3_T4_EUlifE0_EEvlNS_15PhiloxCudaStateESF_SG_,@function
        .size           _ZN2at6native63_GLOBAL__N__7310b794_30_DistributionGeometricKernel_cu_fa6e70a443distribution_elementwise_grid_stride_kernelIfLi4EZNS0_9templates4cuda21uniform_and_transformIlfPNS_17CUDAGeneratorImplEZZZNS4_16geometric_kernelIS7_EEvRNS_18TensorIteratorBaseEdT_ENKUlvE_clEvENKUlvE2_clEvEUlfE_EEvSA_T1_T2_EUlP24curandStatePhilox4_32_10E0_ZNS1_27distribution_nullary_kernelIlf6float4S7_SJ_SE_EEvSA_SG_RKT3_T4_EUlifE0_EEvlNS_15PhiloxCudaStateESF_SG_,(.L_x_692 - _ZN2at6native63_GLOBAL__N__7310b794_30_DistributionGeometricKernel_cu_fa6e70a443distribution_elementwise_grid_stride_kernelIfLi4EZNS0_9templates4cuda21uniform_and_transformIlfPNS_17CUDAGeneratorImplEZZZNS4_16geometric_kernelIS7_EEvRNS_18TensorIteratorBaseEdT_ENKUlvE_clEvENKUlvE2_clEvEUlfE_EEvSA_T1_T2_EUlP24curandStatePhilox4_32_10E0_ZNS1_27distribution_nullary_kernelIlf6float4S7_SJ_SE_EEvSA_SG_RKT3_T4_EUlifE0_EEvlNS_15PhiloxCudaStateESF_SG_)
        .other          _ZN2at6native63_GLOBAL__N__7310b794_30_DistributionGeometricKernel_cu_fa6e70a443distribution_elementwise_grid_stride_kernelIfLi4EZNS0_9templates4cuda21uniform_and_transformIlfPNS_17CUDAGeneratorImplEZZZNS4_16geometric_kernelIS7_EEvRNS_18TensorIteratorBaseEdT_ENKUlvE_clEvENKUlvE2_clEvEUlfE_EEvSA_T1_T2_EUlP24curandStatePhilox4_32_10E0_ZNS1_27distribution_nullary_kernelIlf6float4S7_SJ_SE_EEvSA_SG_RKT3_T4_EUlifE0_EEvlNS_15PhiloxCudaStateESF_SG_,@"STO_CUDA_ENTRY STV_DEFAULT"
_ZN2at6native63_GLOBAL__N__7310b794_30_DistributionGeometricKernel_cu_fa6e70a443distribution_elementwise_grid_stride_kernelIfLi4EZNS0_9templates4cuda21uniform_and_transformIlfPNS_17CUDAGeneratorImplEZZZNS4_16geometric_kernelIS7_EEvRNS_18TensorIteratorBaseEdT_ENKUlvE_clEvENKUlvE2_clEvEUlfE_EEvSA_T1_T2_EUlP24curandStatePhilox4_32_10E0_ZNS1_27distribution_nullary_kernelIlf6float4S7_SJ_SE_EEvSA_SG_RKT3_T4_EUlifE0_EEvlNS_15PhiloxCudaStateESF_SG_:
        /* <DEDUP_REMOVED lines=92> */
[----:B------:R-:W-:Y:S05]  /*05c0*/  CALL.REL.NOINC `($__internal_24_$__cuda_sm20_div_s64) ;  /* 0x0000004c003c7944 */ /* 0x000fea0003c00000 */
[----:B------:R-:W-:Y:S05]  /*05d0*/  BRA `(.L_x_389) ;  /* 0x00000000005c7947 */ /* 0x000fea0003800000 */
.L_x_388:
        /* <DEDUP_REMOVED lines=23> */
.L_x_389:
        /* <DEDUP_REMOVED lines=74> */
.L_x_405:
        /* <DEDUP_REMOVED lines=13> */
.L_x_391:
[----:B------:R-:W-:Y:S05]  /*0cc0*/  BSYNC B0 ;  /* 0x0000000000007941 */ /* 0x000fea0003800000 */
.L_x_390:
        /* <DEDUP_REMOVED lines=69> */
.L_x_393:
[----:B------:R-:W-:Y:S01]  /*1120*/  MOV R26, R36 ;  /* 0x00000024001a7202 */ /* 0x000fe20000000f00 */
[----:B------:R-:W-:Y:S01]  /*1130*/  IMAD.MOV.U32 R27, RZ, RZ, R33 ;  /* 0x000000ffff1b7224 */ /* 0x000fe200078e0021 */
[----:B------:R-:W-:Y:S01]  /*1140*/  MOV R34, R31 ;  /* 0x0000001f00227202 */ /* 0x000fe20000000f00 */
[----:B------:R-:W-:-:S07]  /*1150*/  IMAD.MOV.U32 R35, RZ, RZ, R24 ;  /* 0x000000ffff237224 */ /* 0x000fce00078e0018 */
.L_x_392:
        /* <DEDUP_REMOVED lines=251> */
.L_x_396:
[----:B------:R-:W-:Y:S01]  /*2110*/  FADD.FTZ R40, -R30, 1 ;  /* 0x3f8000001e287421 */ /* 0x000fe20000010100 */
[----:B------:R-:W0:Y:S01]  /*2120*/  MUFU.LG2 R36, R36 ;  /* 0x0000002400247308 */ /* 0x000e220000000c00 */
[----:B------:R-:W-:Y:S02]  /*2130*/  ULDC.64 UR34, c[0x0][0x3d0] ;  /* 0x0000f40000227ab9 */ /* 0x000fe40000000a00 */
[----:B------:R-:W-:-:S04]  /*2140*/  IADD3 R38, P0, R37, UR34, RZ ;  /* 0x0000002225267c10 */ /* 0x000fc8000ff1e0ff */
[----:B------:R-:W-:Y:S01]  /*2150*/  IADD3.X R39, RZ, UR35, RZ, P0, !PT ;  /* 0x00000023ff277c10 */ /* 0x000fe200087fe4ff */
[----:B------:R-:W1:Y:S01]  /*2160*/  MUFU.LG2 R40, R40 ;  /* 0x0000002800287308 */ /* 0x000e620000000c00 */
[----:B0-----:R-:W-:Y:S01]  /*2170*/  FMUL.FTZ R26, R36, 0.69314718246459960938 ;  /* 0x3f317218241a7820 */ /* 0x001fe20000410000 */
[----:B-1----:R-:W-:-:S06]  /*2180*/  FMUL.FTZ R41, R40, 0.69314718246459960938 ;  /* 0x3f31721828297820 */ /* 0x002fcc0000410000 */
[----:B------:R-:W0:Y:S02]  /*2190*/  MUFU.RCP R41, R41 ;  /* 0x0000002900297308 */ /* 0x000e240000001000 */
[----:B0-----:R-:W-:-:S06]  /*21a0*/  FMUL.FTZ R26, R26, R41 ;  /* 0x000000291a1a7220 */ /* 0x001fcc0000410000 */
[----:B------:R-:W0:Y:S02]  /*21b0*/  F2I.FTZ.S64.CEIL R26, R26 ;  /* 0x0000001a001a7311 */ /* 0x000e240000219900 */
[----:B0-----:R0:W-:Y:S02]  /*21c0*/  STG.E.64 desc[UR58][R38.64], R26 ;  /* 0x0000001a26007986 */ /* 0x0011e4000c101b3a */
.L_x_395:
[----:B------:R-:W-:Y:S05]  /*21d0*/  BSYNC B0 ;  /* 0x0000000000007941 */ /* 0x000fea0003800000 */
.L_x_394:
        /* <DEDUP_REMOVED lines=247> */
.L_x_399:
        /* <DEDUP_REMOVED lines=12> */
.L_x_398:
[----:B------:R-:W-:Y:S05]  /*3210*/  BSYNC B0 ;  /* 0x0000000000007941 */ /* 0x000fea0003800000 */
.L_x_397:
        /* <DEDUP_REMOVED lines=243> */
.L_x_402:
[----:B------:R-:W-:Y:S01]  /*4150*/  FADD.FTZ R37, -R30, 1 ;  /* 0x3f8000001e257421 */ /* 0x000fe20000010100 */
[----:B------:R-:W0:Y:S01]  /*4160*/  MUFU.LG2 R34, R34 ;  /* 0x0000002200227308 */ /* 0x000e220000000c00 */
[----:B------:R-:W-:Y:S02]  /*4170*/  ULDC.64 UR34, c[0x0][0x3d0] ;  /* 0x0000f40000227ab9 */ /* 0x000fe40000000a00 */
[----:B------:R-:W-:-:S05]  /*4180*/  IADD3 R38, P0, R33, UR34, RZ ;  /* 0x0000002221267c10 */ /* 0x000fca000ff1e0ff */
[----:B------:R-:W1:Y:S01]  /*4190*/  MUFU.LG2 R37, R37 ;  /* 0x0000002500257308 */ /* 0x000e620000000c00 */
[----:B------:R-:W-:Y:S02]  /*41a0*/  IMAD.X R39, RZ, RZ, UR35, P0 ;  /* 0x00000023ff277e24 */ /* 0x000fe400080e06ff */
[----:B0-----:R-:W-:Y:S01]  /*41b0*/  FMUL.FTZ R26, R34, 0.69314718246459960938 ;  /* 0x3f317218221a7820 */ /* 0x001fe20000410000 */
[----:B-1----:R-:W-:-:S04]  /*41c0*/  FMUL.FTZ R40, R37, 0.69314718246459960938 ;  /* 0x3f31721825287820 */ /* 0x002fc80000410000 */
[----:B------:R-:W0:Y:S02]  /*41d0*/  MUFU.RCP R27, R40 ;  /* 0x00000028001b7308 */ /* 0x000e240000001000 */
[----:B0-----:R-:W-:-:S06]  /*41e0*/  FMUL.FTZ R26, R26, R27 ;  /* 0x0000001b1a1a7220 */ /* 0x001fcc0000410000 */
[----:B------:R-:W0:Y:S02]  /*41f0*/  F2I.FTZ.S64.CEIL R26, R26 ;  /* 0x0000001a001a7311 */ /* 0x000e240000219900 */
[----:B0-----:R0:W-:Y:S02]  /*4200*/  STG.E.64 desc[UR58][R38.64], R26 ;  /* 0x0000001a26007986 */ /* 0x0011e4000c101b3a */
.L_x_401:
[----:B------:R-:W-:Y:S05]  /*4210*/  BSYNC B0 ;  /* 0x0000000000007941 */ /* 0x000fea0003800000 */
.L_x_400:
        /* <DEDUP_REMOVED lines=243> */
.L_x_404:
        /* <DEDUP_REMOVED lines=12> */
.L_x_403:
[----:B------:R-:W-:Y:S01]  /*5210*/  LEA R13, P0, R36, R13, 0x2 ;  /* 0x0000000d240d7211 */ /* 0x000fe200078010ff */
[----:B------:R-:W-:Y:S05]  /*5220*/  WARPSYNC.ALL ;  /* 0x0000000000007948 */ /* 0x000fea0003800000 */
[----:B------:R-:W-:Y:S01]  /*5230*/  IMAD.X R14, RZ, RZ, R14, P0 ;  /* 0x000000ffff0e7224 */ /* 0x000fe200000e060e */
        /* <DEDUP_REMOVED lines=8> */
        .weak           $__internal_24_$__cuda_sm20_div_s64
        .type           $__internal_24_$__cuda_sm20_div_s64,@function
        .size           $__internal_24_$__cuda_sm20_div_s64,(.L_x_692 - $__internal_24_$__cuda_sm20_div_s64)
$__internal_24_$__cuda_sm20_div_s64:
        /* <DEDUP_REMOVED lines=74> */
[----:B------:R-:W-:Y:S06]  /*5760*/  RET.REL.NODEC R26 `(_ZN2at6native63_GLOBAL__N__7310b794_30_DistributionGeometricKernel_cu_fa6e70a443distribution_elementwise_grid_stride_kernelIfLi4EZNS0_9templates4cuda21uniform_and_transformIlfPNS_17CUDAGeneratorImplEZZZNS4_16geometric_kernelIS7_EEvRNS_18TensorIteratorBaseEdT_ENKUlvE_clEvENKUlvE2_clEvEUlfE_EEvSA_T1_T2_EUlP24curandStatePhilox4_32_10E0_ZNS1_27distribution_nullary_kernelIlf6float4S7_SJ_SE_EEvSA_SG_RKT3_T4_EUlifE0_EEvlNS_15PhiloxCudaStateESF_SG_) ;  /* 0xffffffa81a247950 */ /* 0x000fec0003c3ffff */
.L_x_406:
        /* <DEDUP_REMOVED lines=9> */
.L_x_692:


//--------------------- .text._ZN2at6native63_GLOBAL__N__7310b794_30_DistributionGeometricKernel_cu_fa6e70a443distribution_elementwise_grid_stride_kernelIfLi4EZNS0_9templates4cuda21uniform_and_transformIlfPNS_17CUDAGeneratorImplEZZZNS4_16geometric_kernelIS7_EEvRNS_18TensorIteratorBaseEdT_ENKUlvE_clEvENKUlvE2_clEvEUlfE_EEvSA_T1_T2_EUlP24curandStatePhilox4_32_10E0_ZNS1_27distribution_nullary_kernelIlf6float4S7_SJ_SE_EEvSA_SG_RKT3_T4_EUlifE_EEvlNS_15PhiloxCudaStateESF_SG_ --------------------------
	.section	.text._ZN2at6native63_GLOBAL__N__7310b794_30_DistributionGeometricKernel_cu_fa6e70a443distribution_elementwise_grid_stride_kernelIfLi4EZNS0_9templates4cuda21uniform_and_transformIlfPNS_17CUDAGeneratorImplEZZZNS4_16geometric_kernelIS7_EEvRNS_18TensorIteratorBaseEdT_ENKUlvE_clEvENKUlvE2_clEvEUlfE_EEvSA_T1_T2_EUlP24curandStatePhilox4_32_10E0_ZNS1_27distribution_nullary_kernelIlf6float4S7_SJ_SE_EEvSA_SG_RKT3_T4_EUlifE_EEvlNS_15PhiloxCudaStateESF_SG_,"ax",@progbits
	.align	128
.text._ZN2at6native63_GLOBAL__N__7310b794_30_DistributionGeometricKernel_cu_fa6e70a443distribution_elementwise_grid_stride_kernelIfLi4EZNS0_9templates4cuda21uniform_and_transformIlfPNS_17CUDAGeneratorImplEZZZNS4_16geometric_kernelIS7_EEvRNS_18TensorIteratorBaseEdT_ENKUlvE_clEvENKUlvE2_clEvEUlfE_EEvSA_T1_T2_EUlP24curandStatePhilox4_32_10E0_ZNS1_27distribution_nullary_kernelIlf6float4S7_SJ_SE_EEvSA_SG_RKT3_T4_EUlifE_EEvlNS_15PhiloxCudaStateESF_SG_:
        .type           _ZN2at6native63_GLOBAL__N__7310b794_30_DistributionGeometricKernel_cu_fa6e70a443distribution_elementwise_grid_stride_kernelIfLi4EZNS0_9templates4cuda21uniform_and_transformIlfPNS_17CUDAGeneratorImplEZZZNS4_16geometric_kernelIS7_EEvRNS_18TensorIteratorBaseEdT_ENKUlvE_clEvENKUlvE2_clEvEUlfE_EEvSA_T1_T2_EUlP24curandStatePhilox4_32_10E0_ZNS1_27distribution_nullary_kernelIlf6float4S7_SJ_SE_EEvSA_SG_RKT3_T4_EUlifE_EEvlNS_15PhiloxCudaStateESF_SG_,@function
        .size           _ZN2at6native63_GLOBAL__N__7310b794_30_DistributionGeometricKernel_cu_fa6e70a443distribution_elementwise_grid_stride_kernelIfLi4EZNS0_9templates4cuda21uniform_and_transformIlfPNS_17CUDAGeneratorImplEZZZNS4_16geometric_kernelIS7_EEvRNS_18TensorIteratorBaseEdT_ENKUlvE_clEvENKUlvE2_clEvEUlfE_EEvSA_T1_T2_EUlP24curandStatePhilox4_32_10E0_ZNS1_27distribution_nullary_kernelIlf6float4S7_SJ_SE_EEvSA_SG_RKT3_T4_EUlifE_EEvlNS_15PhiloxCudaStateESF_SG_,(.L_x_694 - _ZN2at6native63_GLOBAL__N__7310b794_30_DistributionGeometricKernel_cu_fa6e70a443distribution_elementwise_grid_stride_kernelIfLi4EZNS0_9templates4cuda21uniform_and_transformIlfPNS_17CUDAGeneratorImplEZZZNS4_16geometric_kernelIS7_EEvRNS_18TensorIteratorBaseEdT_ENKUlvE_clEvENKUlvE2_clEvEUlfE_EEvSA_T1_T2_EUlP24curandStatePhilox4_32_10E0_ZNS1_27distribution_nullary_kernelIlf6float4S7_SJ_SE_EEvSA_SG_RKT3_T4_EUlifE_EEvlNS_15PhiloxCudaStateESF_SG_)
        .other          _ZN2at6native63_GLOBAL__N__7310b794_30_DistributionGeometricKernel_cu_fa6e70a443distribution_elementwise_grid_stride_kernelIfLi4EZNS0_9templates4cuda21uniform_and_transformIlfPNS_17CUDAGeneratorImplEZZZNS4_16geometric_kernelIS7_EEvRNS_18TensorIteratorBaseEdT_ENKUlvE_clEvENKUlvE2_clEvEUlfE_EEvSA_T1_T2_EUlP24curandStatePhilox4_32_10E0_ZNS1_27distribution_nullary_kernelIlf6float4S7_SJ_SE_EEvSA_SG_RKT3_T4_EUlifE_EEvlNS_15PhiloxCudaStateESF_SG_,@"STO_CUDA_ENTRY STV_DEFAULT"
_ZN2at6native63_GLOBAL__N__7310b794_30_DistributionGeometricKernel_cu_fa6e70a443distribution_elementwise_grid_stride_kernelIfLi4EZNS0_9templates4cuda21uniform_and_transformIlfPNS_17CUDAGeneratorImplEZZZNS4_16geometric_kernelIS7_EEvRNS_18TensorIteratorBaseEdT_ENKUlvE_clEvENKUlvE2_clEvEUlfE_EEvSA_T1_T2_EUlP24curandStatePhilox4_32_10E0_ZNS1_27distribution_nullary_kernelIlf6float4S7_SJ_SE_EEvSA_SG_RKT3_T4_EUlifE_EEvlNS_15PhiloxCudaStateESF_SG_:
        /* <DEDUP_REMOVED lines=92> */
[----:B------:R-:W-:Y:S05]  /*05c0*/  CALL.REL.NOINC `($__internal_25_$__cuda_sm20_div_s64) ;  /* 0x0000000c00807944 */ /* 0x000fea0003c00000 */
[----:B------:R-:W-:Y:S01]  /*05d0*/  IMAD.MOV.U32 R24, RZ, RZ, R26 ;  /* 0x000000ffff187224 */ /* 0x000fe200078e001a */
[----:B------:R-:W-:Y:S01]  /*05e0*/  MOV R25, R27 ;  /* 0x0000001b00197202 */ /* 0x000fe20000000f00 */
[----:B------:R-:W-:Y:S06]  /*05f0*/  BRA `(.L_x_408) ;  /* 0x00000000005c7947 */ /* 0x000fec0003800000 */
.L_x_407:
        /* <DEDUP_REMOVED lines=23> */
.L_x_408:
        /* <DEDUP_REMOVED lines=28> */
.L_x_420:
        /* <DEDUP_REMOVED lines=13> */
.L_x_410:
[----:B------:R-:W-:Y:S05]  /*0a00*/  BSYNC B0 ;  /* 0x0000000000007941 */ /* 0x000fea0003800000 */
.L_x_409:
        /* <DEDUP_REMOVED lines=60> */
.L_x_412:
[----:B------:R-:W-:Y:S01]  /*0dd0*/  IMAD.MOV.U32 R26, RZ, RZ, R35 ;  /* 0x000000ffff1a7224 */ /* 0x000fe200078e0023 */
[----:B------:R-:W-:Y:S01]  /*0de0*/  MOV R49, R32 ;  /* 0x0000002000317202 */ /* 0x000fe20000000f00 */
[----:B------:R-:W-:Y:S02]  /*0df0*/  IMAD.MOV.U32 R48, RZ, RZ, R46 ;  /* 0x000000ffff307224 */ /* 0x000fe400078e002e */
[----:B------:R-:W-:-:S07]  /*0e00*/  IMAD.MOV.U32 R45, RZ, RZ, R30 ;  /* 0x000000ffff2d7224 */ /* 0x000fce00078e001e */
.L_x_411:
        /* <DEDUP_REMOVED lines=14> */
[----:B------:R-:W0:Y:S01]  /*0ef0*/  F2I.FTZ.S64.CEIL R28, R28 ;  /* 0x0000001c001c7311 */ /* 0x000e220000219900 */
[----:B------:R-:W-:-:S04]  /*0f00*/  IADD3 R26, P0, R27, UR6, RZ ;  /* 0x000000061b1a7c10 */ /* 0x000fc8000ff1e0ff */
[----:B------:R-:W-:-:S05]  /*0f10*/  LEA.HI.X.SX32 R27, R27, UR7, 0x1, P0 ;  /* 0x000000071b1b7c11 */ /* 0x000fca00080f0eff */
[----:B0-----:R0:W-:Y:S04]  /*0f20*/  STG.E.64 desc[UR8][R26.64], R28 ;  /* 0x0000001c1a007986 */ /* 0x0011e8000c101b08 */
.L_x_414:
[----:B------:R-:W-:Y:S05]  /*0f30*/  BSYNC B0 ;  /* 0x0000000000007941 */ /* 0x000fea0003800000 */
.L_x_413:
        /* <DEDUP_REMOVED lines=30> */
[----:B------:R-:W0:Y:S04]  /*1120*/  F2I.FTZ.S64.CEIL R28, R28 ;  /* 0x0000001c001c7311 */ /* 0x000e280000219900 */
[----:B0-----:R0:W-:Y:S04]  /*1130*/  STG.E.64 desc[UR8][R26.64], R28 ;  /* 0x0000001c1a007986 */ /* 0x0011e8000c101b08 */
.L_x_416:
[----:B------:R-:W-:Y:S05]  /*1140*/  BSYNC B0 ;  /* 0x0000000000007941 */ /* 0x000fea0003800000 */
.L_x_415:
        /* <DEDUP_REMOVED lines=15> */
.L_x_418:
[----:B------:R-:W-:Y:S05]  /*1240*/  BSYNC B0 ;  /* 0x0000000000007941 */ /* 0x000fea0003800000 */
.L_x_417:
        /* <DEDUP_REMOVED lines=13> */
.L_x_419:
        /* <DEDUP_REMOVED lines=11> */
        .weak           $__internal_25_$__cuda_sm20_div_s64
        .type           $__internal_25_$__cuda_sm20_div_s64,@function
        .size           $__internal_25_$__cuda_sm20_div_s64,(.L_x_694 - $__internal_25_$__cuda_sm20_div_s64)
$__internal_25_$__cuda_sm20_div_s64:
        /* <DEDUP_REMOVED lines=74> */
[----:B------:R-:W-:Y:S06]  /*1870*/  RET.REL.NODEC R24 `(_ZN2at6native63_GLOBAL__N__7310b794_30_DistributionGeometricKernel_cu_fa6e70a443distribution_elementwise_grid_stride_kernelIfLi4EZNS0_9templates4cuda21uniform_and_transformIlfPNS_17CUDAGeneratorImplEZZZNS4_16geometric_kernelIS7_EEvRNS_18TensorIteratorBaseEdT_ENKUlvE_clEvENKUlvE2_clEvEUlfE_EEvSA_T1_T2_EUlP24curandStatePhilox4_32_10E0_ZNS1_27distribution_nullary_kernelIlf6float4S7_SJ_SE_EEvSA_SG_RKT3_T4_EUlifE_EEvlNS_15PhiloxCudaStateESF_SG_) ;  /* 0xffffffe418e07950 */ /* 0x000fec0003c3ffff */
.L_x_421:
        /* <DEDUP_REMOVED lines=16> */
.L_x_694:


//--------------------- .text._ZN2at6native63_GLOBAL__N__7310b794_30_DistributionGeometricKernel_cu_fa6e70a443distribution_elementwise_grid_stride_kernelIfLi4EZNS0_9templates4cuda21uniform_and_transformIlfPNS_17CUDAGeneratorImplEZZZNS4_16geometric_kernelIS7_EEvRNS_18TensorIteratorBaseEdT_ENKUlvE_clEvENKUlvE2_clEvEUlfE_EEvSA_T1_T2_EUlP24curandStatePhilox4_32_10E_ZNS1_27distribution_nullary_kernelIlf7double2S7_SJ_SE_EEvSA_SG_RKT3_T4_EUlifE0_EEvlNS_15PhiloxCudaStateESF_SG_ --------------------------
	.section	.text._ZN2at6native63_GLOBAL__N__7310b794_30_DistributionGeometricKernel_cu_fa6e70a443distribution_elementwise_grid_stride_kernelIfLi4EZNS0_9templates4cuda21uniform_and_transformIlfPNS_17CUDAGeneratorImplEZZZNS4_16geometric_kernelIS7_EEvRNS_18TensorIteratorBaseEdT_ENKUlvE_clEvENKUlvE2_clEvEUlfE_EEvSA_T1_T2_EUlP24curandStatePhilox4_32_10E_ZNS1_27distribution_nullary_kernelIlf7double2S7_SJ_SE_EEvSA_SG_RKT3_T4_EUlifE0_EEvlNS_15PhiloxCudaStateESF_SG_,"ax",@progbits
	.align	128
.text._ZN2at6native63_GLOBAL__N__7310b794_30_DistributionGeometricKernel_cu_fa6e70a443distribution_elementwise_grid_stride_kernelIfLi4EZNS0_9templates4cuda21uniform_and_transformIlfPNS_17CUDAGeneratorImplEZZZNS4_16geometric_kernelIS7_EEvRNS_18TensorIteratorBaseEdT_ENKUlvE_clEvENKUlvE2_clEvEUlfE_EEvSA_T1_T2_EUlP24curandStatePhilox4_32_10E_ZNS1_27distribution_nullary_kernelIlf7double2S7_SJ_SE_EEvSA_SG_RKT3_T4_EUlifE0_EEvlNS_15PhiloxCudaStateESF_SG_:
        .type           _ZN2at6native63_GLOBAL__N__7310b794_30_DistributionGeometricKernel_cu_fa6e70a443distribution_elementwise_grid_stride_kernelIfLi4EZNS0_9templates4cuda21uniform_and_transformIlfPNS_17CUDAGeneratorImplEZZZNS4_16geometric_kernelIS7_EEvRNS_18TensorIteratorBaseEdT_ENKUlvE_clEvENKUlvE2_clEvEUlfE_EEvSA_T1_T2_EUlP24curandStatePhilox4_32_10E_ZNS1_27distribution_nullary_kernelIlf7double2S7_SJ_SE_EEvSA_SG_RKT3_T4_EUlifE0_EEvlNS_15PhiloxCudaStateESF_SG_,@function
        .size           _ZN2at6native63_GLOBAL__N__7310b794_30_DistributionGeometricKernel_cu_fa6e70a443distribution_elementwise_grid_stride_kernelIfLi4EZNS0_9templates4cuda21uniform_and_transformIlfPNS_17CUDAGeneratorImplEZZZNS4_16geometric_kernelIS7_EEvRNS_18TensorIteratorBaseEdT_ENKUlvE_clEvENKUlvE2_clEvEUlfE_EEvSA_T1_T2_EUlP24curandStatePhilox4_32_10E_ZNS1_27distribution_nullary_kernelIlf7double2S7_SJ_SE_EEvSA_SG_RKT3_T4_EUlifE0_EEvlNS_15PhiloxCudaStateESF_SG_,(.L_x_696 - _ZN2at6native63_GLOBAL__N__7310b794_30_DistributionGeometricKernel_cu_fa6e70a443distribution_elementwise_grid_stride_kernelIfLi4EZNS0_9templates4cuda21uniform_and_transformIlfPNS_17CUDAGeneratorImplEZZZNS4_16geometric_kernelIS7_EEvRNS_18TensorIteratorBaseEdT_ENKUlvE_clEvENKUlvE2_clEvEUlfE_EEvSA_T1_T2_EUlP24curandStatePhilox4_32_10E_ZNS1_27distribution_nullary_kernelIlf7double2S7_SJ_SE_EEvSA_SG_RKT3_T4_EUlifE0_EEvlNS_15PhiloxCudaStateESF_SG_)
        .other          _ZN2at6native63_GLOBAL__N__7310b794_30_DistributionGeometricKernel_cu_fa6e70a443distribution_elementwise_grid_stride_kernelIfLi4EZNS0_9templates4cuda21uniform_and_transformIlfPNS_17CUDAGeneratorImplEZZZNS4_16geometric_kernelIS7_EEvRNS_18TensorIteratorBaseEdT_ENKUlvE_clEvENKUlvE2_clEvEUlfE_EEvSA_T1_T2_EUlP24curandStatePhilox4_32_10E_ZNS1_27distribution_nullary_kernelIlf7double2S7_SJ_SE_EEvSA_SG_RKT3_T4_EUlifE0_EEvlNS_15PhiloxCudaStateESF_SG_,@"STO_CUDA_ENTRY STV_DEFAULT"
_ZN2at6native63_GLOBAL__N__7310b794_30_DistributionGeometricKernel_cu_fa6e70a443distribution_elementwise_grid_stride_kernelIfLi4EZNS0_9templates4cuda21uniform_and_transformIlfPNS_17CUDAGeneratorImplEZZZNS4_16geometric_kernelIS7_EEvRNS_18TensorIteratorBaseEdT_ENKUlvE_clEvENKUlvE2_clEvEUlfE_EEvSA_T1_T2_EUlP24curandStatePhilox4_32_10E_ZNS1_27distribution_nullary_kernelIlf7double2S7_SJ_SE_EEvSA_SG_RKT3_T4_EUlifE0_EEvlNS_15PhiloxCudaStateESF_SG_:
        /* <DEDUP_REMOVED lines=92> */
[----:B------:R-:W-:Y:S05]  /*05c0*/  CALL.REL.NOINC `($__internal_26_$__cuda_sm20_div_s64) ;  /* 0x0000004c00b87944 */ /* 0x000fea0003c00000 */
[----:B------:R-:W-:Y:S05]  /*05d0*/  BRA `(.L_x_423) ;  /* 0x0000000000587947 */ /* 0x000fea0003800000 */
.L_x_422:
        /* <DEDUP_REMOVED lines=22> */
.L_x_423:
        /* <DEDUP_REMOVED lines=83> */
[----:B0-----:R-:W1:Y:S05]  /*0c70*/  LDC.64 R20, c[0x0][0x210] ;  /* 0x00008400ff147b82 */ /* 0x001e6a0000000a00 */
.L_x_439:
[----:B------:R-:W-:Y:S01]  /*0c80*/  VIADD R2, R2, 0x1 ;  /* 0x0000000102027836 */ /* 0x000fe20000000000 */
[----:B------:R-:W-:Y:S03]  /*0c90*/  BSSY B0, `(.L_x_424) ;  /* 0x000000c000007945 */ /* 0x000fe60003800000 */
[C---:B------:R-:W-:Y:S01]  /*0ca0*/  IMAD.HI.U32 R23, R2.reuse, -0x2daee0ad, RZ ;  /* 0xd2511f5302177827 */ /* 0x040fe200078e00ff */
[----:B------:R-:W-:-:S13]  /*0cb0*/  ISETP.NE.AND P0, PT, R2, RZ, PT ;  /* 0x000000ff0200720c */ /* 0x000fda0003f05270 */
[----:B0-----:R-:W-:Y:S05]  /*0cc0*/  @P0 BRA `(.L_x_425) ;  /* 0x0000000000200947 */ /* 0x001fea0003800000 */
        /* <DEDUP_REMOVED lines=8> */
.L_x_425:
[----:B------:R-:W-:Y:S05]  /*0d50*/  BSYNC B0 ;  /* 0x0000000000007941 */ /* 0x000fea0003800000 */
.L_x_424:
        /* <DEDUP_REMOVED lines=70> */
.L_x_427:
[----:B------:R-:W-:Y:S01]  /*11c0*/  IMAD.MOV.U32 R37, RZ, RZ, R38 ;  /* 0x000000ffff257224 */ /* 0x000fe200078e0026 */
[----:B------:R-:W-:Y:S01]  /*11d0*/  MOV R41, R26 ;  /* 0x0000001a00297202 */ /* 0x000fe20000000f00 */
[----:B------:R-:W-:Y:S01]  /*11e0*/  IMAD.MOV.U32 R25, RZ, RZ, R35 ;  /* 0x000000ffff197224 */ /* 0x000fe200078e0023 */
[----:B------:R-:W-:-:S07]  /*11f0*/  MOV R24, R22 ;  /* 0x0000001600187202 */ /* 0x000fce0000000f00 */
.L_x_426:
        /* <DEDUP_REMOVED lines=252> */
.L_x_430:
        /* <DEDUP_REMOVED lines=15> */
[----:B------:R-:W0:Y:S02]  /*22b0*/  F2I.FTZ.S64.CEIL R26, R26 ;  /* 0x0000001a001a7311 */ /* 0x000e240000219900 */
[----:B0-----:R0:W-:Y:S02]  /*22c0*/  STG.E.64 desc[UR58][R38.64], R26 ;  /* 0x0000001a26007986 */ /* 0x0011e4000c101b3a */
.L_x_429:
[----:B------:R-:W-:Y:S05]  /*22d0*/  BSYNC B0 ;  /* 0x0000000000007941 */ /* 0x000fea0003800000 */
.L_x_428:
[----:B------:R-:W-:Y:S01]  /*22e0*/  ULDC UR34, c[0x0][0xc] ;  /* 0x0000030000227ab9 */ /* 0x000fe20000000800 */
[----:B------:R-:W-:Y:S01]  /*22f0*/  BSSY B0, `(.L_x_431) ;  /* 0x0000107000007945 */ /* 0x000fe20003800000 */
[----:B0-----:R-:W-:-:S05]  /*2300*/  IMAD R38, R0, UR34, RZ ;  /* 0x0000002200267c24 */ /* 0x001fca000f8e02ff */
[----:B------:R-:W-:-:S04]  /*2310*/  IADD3 R27, P1, R38, R13, RZ ;  /* 0x0000000d261b7210 */ /* 0x000fc80007f3e0ff */
        /* <DEDUP_REMOVED lines=243> */
.L_x_433:
        /* <DEDUP_REMOVED lines=13> */
[----:B------:R-:W-:-:S03]  /*3320*/  IADD3 R26, P0, R37, UR34, RZ ;  /* 0x00000022251a7c10 */ /* 0x000fc6000ff1e0ff */
[----:B------:R-:W0:Y:S01]  /*3330*/  F2I.FTZ.S64.CEIL R24, R40 ;  /* 0x0000002800187311 */ /* 0x000e220000219900 */
[----:B------:R-:W-:-:S05]  /*3340*/  IADD3.X R27, RZ, UR35, RZ, P0, !PT ;  /* 0x00000023ff1b7c10 */ /* 0x000fca00087fe4ff */
[----:B0-----:R0:W-:Y:S04]  /*3350*/  STG.E.64 desc[UR58][R26.64], R24 ;  /* 0x000000181a007986 */ /* 0x0011e8000c101b3a */
.L_x_432:
[----:B------:R-:W-:Y:S05]  /*3360*/  BSYNC B0 ;  /* 0x0000000000007941 */ /* 0x000fea0003800000 */
.L_x_431:
        /* <DEDUP_REMOVED lines=255> */
.L_x_436:
[----:B------:R-:W0:Y:S01]  /*4360*/  F2I.FTZ.S64.CEIL R24, R31 ;  /* 0x0000001f00187311 */ /* 0x000e220000219900 */
[----:B------:R-:W-:Y:S02]  /*4370*/  ULDC.64 UR34, c[0x0][0x3d0] ;  /* 0x0000f40000227ab9 */ /* 0x000fe40000000a00 */
[----:B------:R-:W-:-:S05]  /*4380*/  IADD3 R26, P0, R26, UR34, RZ ;  /* 0x000000221a1a7c10 */ /* 0x000fca000ff1e0ff */
[----:B------:R-:W-:-:S05]  /*4390*/  IMAD.X R27, RZ, RZ, UR35, P0 ;  /* 0x00000023ff1b7e24 */ /* 0x000fca00080e06ff */
[----:B0-----:R0:W-:Y:S03]  /*43a0*/  STG.E.64 desc[UR58][R26.64], R24 ;  /* 0x000000181a007986 */ /* 0x0011e6000c101b3a */
.L_x_435:
[----:B------:R-:W-:Y:S05]  /*43b0*/  BSYNC B0 ;  /* 0x0000000000007941 */ /* 0x000fea0003800000 */
.L_x_434:
        /* <DEDUP_REMOVED lines=255> */
.L_x_438:
[----:B------:R-:W0:Y:S01]  /*53b0*/  F2I.FTZ.S64.CEIL R24, R32 ;  /* 0x0000002000187311 */ /* 0x000e220000219900 */
[----:B------:R-:W-:Y:S02]  /*53c0*/  ULDC.64 UR34, c[0x0][0x3d0] ;  /* 0x0000f40000227ab9 */ /* 0x000fe40000000a00 */
[----:B------:R-:W-:-:S04]  /*53d0*/  IADD3 R26, P0, R26, UR34, RZ ;  /* 0x000000221a1a7c10 */ /* 0x000fc8000ff1e0ff */
[----:B------:R-:W-:-:S05]  /*53e0*/  IADD3.X R27, RZ, UR35, RZ, P0, !PT ;  /* 0x00000023ff1b7c10 */ /* 0x000fca00087fe4ff */
[----:B0-----:R0:W-:Y:S04]  /*53f0*/  STG.E.64 desc[UR58][R26.64], R24 ;  /* 0x000000181a007986 */ /* 0x0011e8000c101b3a */
.L_x_437:
        /* <DEDUP_REMOVED lines=11> */
        .weak           $__internal_26_$__cuda_sm20_div_s64
        .type           $__internal_26_$__cuda_sm20_div_s64,@function
        .size           $__internal_26_$__cuda_sm20_div_s64,(.L_x_696 - $__internal_26_$__cuda_sm20_div_s64)
$__internal_26_$__cuda_sm20_div_s64:
        /* <DEDUP_REMOVED lines=74> */
[----:B------:R-:W-:Y:S06]  /*5950*/  RET.REL.NODEC R28 `(_ZN2at6native63_GLOBAL__N__7310b794_30_DistributionGeometricKernel_cu_fa6e70a443distribution_elementwise_grid_stride_kernelIfLi4EZNS0_9templates4cuda21uniform_and_transformIlfPNS_17CUDAGeneratorImplEZZZNS4_16geometric_kernelIS7_EEvRNS_18TensorIteratorBaseEdT_ENKUlvE_clEvENKUlvE2_clEvEUlfE_EEvSA_T1_T2_EUlP24curandStatePhilox4_32_10E_ZNS1_27distribution_nullary_kernelIlf7double2S7_SJ_SE_EEvSA_SG_RKT3_T4_EUlifE0_EEvlNS_15PhiloxCudaStateESF_SG_) ;  /* 0xffffffa41ca87950 */ /* 0x000fec0003c3ffff */
.L_x_440:
        /* <DEDUP_REMOVED lines=10> */
.L_x_696:


//--------------------- .text._ZN2at6native63_GLOBAL__N__7310b794_30_DistributionGeometricKernel_cu_fa6e70a443distribution_elementwise_grid_stride_kernelIfLi4EZNS0_9templates4cuda21uniform_and_transformIlfPNS_17CUDAGeneratorImplEZZZNS4_16geometric_kernelIS7_EEvRNS_18TensorIteratorBaseEdT_ENKUlvE_clEvENKUlvE2_clEvEUlfE_EEvSA_T1_T2_EUlP24curandStatePhilox4_32_10E_ZNS1_27distribution_nullary_kernelIlf7double2S7_SJ_SE_EEvSA_SG_RKT3_T4_EUlifE_EEvlNS_15PhiloxCudaStateESF_SG_ --------------------------
	.section	.text._ZN2at6native63_GLOBAL__N__7310b794_30_DistributionGeometricKernel_cu_fa6e70a443distribution_elementwise_grid_stride_kernelIfLi4EZNS0_9templates4cuda21uniform_and_transformIlfPNS_17CUDAGeneratorImplEZZZNS4_16geometric_kernelIS7_EEvRNS_18TensorIteratorBaseEdT_ENKUlvE_clEvENKUlvE2_clEvEUlfE_EEvSA_T1_T2_EUlP24curandStatePhilox4_32_10E_ZNS1_27distribution_nullary_kernelIlf7double2S7_SJ_SE_EEvSA_SG_RKT3_T4_EUlifE_EEvlNS_15PhiloxCudaStateESF_SG_,"ax",@progbits
	.align	128
.text._ZN2at6native63_GLOBAL__N__7310b794_30_DistributionGeometricKernel_cu_fa6e70a443distribution_elementwise_grid_stride_kernelIfLi4EZNS0_9templates4cuda21uniform_and_transformIlfPNS_17CUDAGeneratorImplEZZZNS4_16geometric_kernelIS7_EEvRNS_18TensorIteratorBaseEdT_ENKUlvE_clEvENKUlvE2_clEvEUlfE_EEvSA_T1_T2_EUlP24curandStatePhilox4_32_10E_ZNS1_27distribution_nullary_kernelIlf7double2S7_SJ_SE_EEvSA_SG_RKT3_T4_EUlifE_EEvlNS_15PhiloxCudaStateESF_SG_:
        .type           _ZN2at6native63_GLOBAL__N__7310b794_30_DistributionGeometricKernel_cu_fa6e70a443distribution_elementwise_grid_stride_kernelIfLi4EZNS0_9templates4cuda21uniform_and_transformIlfPNS_17CUDAGeneratorImplEZZZNS4_16geometric_kernelIS7_EEvRNS_18TensorIteratorBaseEdT_ENKUlvE_clEvENKUlvE2_clEvEUlfE_EEvSA_T1_T2_EUlP24curandStatePhilox4_32_10E_ZNS1_27distribution_nullary_kernelIlf7double2S7_SJ_SE_EEvSA_SG_RKT3_T4_EUlifE_EEvlNS_15PhiloxCudaStateESF_SG_,@function
        .size           _ZN2at6native63_GLOBAL__N__7310b794_30_DistributionGeometricKernel_cu_fa6e70a443distribution_elementwise_grid_stride_kernelIfLi4EZNS0_9templates4cuda21uniform_and_transformIlfPNS_17CUDAGeneratorImplEZZZNS4_16geometric_kernelIS7_EEvRNS_18TensorIteratorBaseEdT_ENKUlvE_clEvENKUlvE2_clEvEUlfE_EEvSA_T1_T2_EUlP24curandStatePhilox4_32_10E_ZNS1_27distribution_nullary_kernelIlf7double2S7_SJ_SE_EEvSA_SG_RKT3_T4_EUlifE_EEvlNS_15PhiloxCudaStateESF_SG_,(.L_x_698 - _ZN2at6native63_GLOBAL__N__7310b794_30_DistributionGeometricKernel_cu_fa6e70a443distribution_elementwise_grid_stride_kernelIfLi4EZNS0_9templates4cuda21uniform_and_transformIlfPNS_17CUDAGeneratorImplEZZZNS4_16geometric_kernelIS7_EEvRNS_18TensorIteratorBaseEdT_ENKUlvE_clEvENKUlvE2_clEvEUlfE_EEvSA_T1_T2_EUlP24curandStatePhilox4_32_10E_ZNS1_27distribution_nullary_kernelIlf7double2S7_SJ_SE_EEvSA_SG_RKT3_T4_EUlifE_EEvlNS_15PhiloxCudaStateESF_SG_)
        .other          _ZN2at6native63_GLOBAL__N__7310b794_30_DistributionGeometricKernel_cu_fa6e70a443distribution_elementwise_grid_stride_kernelIfLi4EZNS0_9templates4cuda21uniform_and_transformIlfPNS_17CUDAGeneratorImplEZZZNS4_16geometric_kernelIS7_EEvRNS_18TensorIteratorBaseEdT_ENKUlvE_clEvENKUlvE2_clEvEUlfE_EEvSA_T1_T2_EUlP24curandStatePhilox4_32_10E_ZNS1_27distribution_nullary_kernelIlf7double2S7_SJ_SE_EEvSA_SG_RKT3_T4_EUlifE_EEvlNS_15PhiloxCudaStateESF_SG_,@"STO_CUDA_ENTRY STV_DEFAULT"
_ZN2at6native63_GLOBAL__N__7310b794_30_DistributionGeometricKernel_cu_fa6e70a443distribution_elementwise_grid_stride_kernelIfLi4EZNS0_9templates4cuda21uniform_and_transformIlfPNS_17CUDAGeneratorImplEZZZNS4_16geometric_kernelIS7_EEvRNS_18TensorIteratorBaseEdT_ENKUlvE_clEvENKUlvE2_clEvEUlfE_EEvSA_T1_T2_EUlP24curandStatePhilox4_32_10E_ZNS1_27distribution_nullary_kernelIlf7double2S7_SJ_SE_EEvSA_SG_RKT3_T4_EUlifE_EEvlNS_15PhiloxCudaStateESF_SG_:
        /* <DEDUP_REMOVED lines=21> */
[----:B------:R-:W-:Y:S01]  /*0150*/  IMAD.MOV.U32 R0, RZ, RZ, R26 ;  /* 0x000000ffff007224 */ /* 0x000fe200078e001a */
        /* <DEDUP_REMOVED lines=62> */
[--C-:B------:R-:W-:Y:S01]  /*0540*/  IMAD.MOV.U32 R5, RZ, RZ, R27.reuse ;  /* 0x000000ffff057224 */ /* 0x100fe200078e001b */
[----:B------:R-:W-:Y:S01]  /*0550*/  LOP3.LUT R43, R43, R24, R2, 0x96, !PT ;  /* 0x000000182b2b7212 */ /* 0x000fe200078e9602 */
[----:B------:R-:W-:Y:S01]  /*0560*/  IMAD.MOV.U32 R3, RZ, RZ, R27 ;  /* 0x000000ffff037224 */ /* 0x000fe200078e001b */
[----:B------:R-:W-:Y:S06]  /*0570*/  @!P0 BRA `(.L_x_441) ;  /* 0x0000000000248947 */ /* 0x000fec0003800000 */
[----:B------:R-:W-:Y:S01]  /*0580*/  ULDC UR4, c[0x0][0x0] ;  /* 0x0000000000047ab9 */ /* 0x000fe20000000800 */
[----:B------:R-:W-:Y:S01]  /*0590*/  ULDC UR5, c[0x0][0xc] ;  /* 0x0000030000057ab9 */ /* 0x000fe20000000800 */
[----:B------:R-:W-:Y:S01]  /*05a0*/  MOV R30, 0x5e0 ;  /* 0x000005e0001e7802 */ /* 0x000fe20000000f00 */
[----:B------:R-:W-:-:S04]  /*05b0*/  UIMAD UR4, UR4, UR5, URZ ;  /* 0x00000005040472a4 */ /* 0x000fc8000f8e023f */
[----:B------:R-:W-:-:S12]  /*05c0*/  USHF.L.U32 UR4, UR4, 0x2, URZ ;  /* 0x0000000204047899 */ /* 0x000fd8000800063f */
[----:B------:R-:W-:Y:S05]  /*05d0*/  CALL.REL.NOINC `($__internal_27_$__cuda_sm20_div_s64) ;  /* 0x0000000c00987944 */ /* 0x000fea0003c00000 */
[----:B------:R-:W-:Y:S01]  /*05e0*/  MOV R24, R26 ;  /* 0x0000001a00187202 */ /* 0x000fe20000000f00 */
[----:B------:R-:W-:Y:S01]  /*05f0*/  IMAD.MOV.U32 R25, RZ, RZ, R27 ;  /* 0x000000ffff197224 */ /* 0x000fe200078e001b */
[----:B------:R-:W-:Y:S06]  /*0600*/  BRA `(.L_x_442) ;  /* 0x00000000005c7947 */ /* 0x000fec0003800000 */
.L_x_441:
[----:B------:R-:W0:Y:S08]  /*0610*/  LDC R24, c[0x0][RZ] ;  /* 0x00000000ff187b82 */ /* 0x000e300000000800 */
        /* <DEDUP_REMOVED lines=9> */
[----:B0-----:R-:W-:Y:S02]  /*06b0*/  IMAD.MOV.U32 R24, RZ, RZ, RZ ;  /* 0x000000ffff187224 */ /* 0x001fe400078e00ff */
[----:B-1----:R-:W-:-:S04]  /*06c0*/  IMAD R31, R31, R25, RZ ;  /* 0x000000191f1f7224 */ /* 0x002fc800078e02ff */
[----:B------:R-:W-:-:S06]  /*06d0*/  IMAD.HI.U32 R25, R25, R31, R24 ;  /* 0x0000001f19197227 */ /* 0x000fcc00078e0018 */
[----:B------:R-:W-:-:S05]  /*06e0*/  IMAD.HI.U32 R24, R25, UR6, RZ ;  /* 0x0000000619187c27 */ /* 0x000fca000f8e00ff */
[----:B------:R-:W-:-:S05]  /*06f0*/  IADD3 R25, -R24, RZ, RZ ;  /* 0x000000ff18197210 */ /* 0x000fca0007ffe1ff */
[----:B------:R-:W-:-:S05]  /*0700*/  IMAD R25, R26, R25, UR6 ;  /* 0x000000061a197e24 */ /* 0x000fca000f8e0219 */
[----:B------:R-:W-:-:S13]  /*0710*/  ISETP.GE.U32.AND P0, PT, R25, R26, PT ;  /* 0x0000001a1900720c */ /* 0x000fda0003f06070 */
[----:B------:R-:W-:Y:S02]  /*0720*/  @P0 IMAD.IADD R25, R25, 0x1, -R26 ;  /* 0x0000000119190824 */ /* 0x000fe400078e0a1a */
[----:B------:R-:W-:-:S03]  /*0730*/  @P0 VIADD R24, R24, 0x1 ;  /* 0x0000000118180836 */ /* 0x000fc60000000000 */
[----:B------:R-:W-:Y:S01]  /*0740*/  ISETP.GE.U32.AND P1, PT, R25, R26, PT ;  /* 0x0000001a1900720c */ /* 0x000fe20003f26070 */
[----:B------:R-:W-:-:S12]  /*0750*/  IMAD.MOV.U32 R25, RZ, RZ, RZ ;  /* 0x000000ffff197224 */ /* 0x000fd800078e00ff */
[----:B------:R-:W-:Y:S02]  /*0760*/  @P1 IADD3 R24, R24, 0x1, RZ ;  /* 0x0000000118181810 */ /* 0x000fe40007ffe0ff */
[----:B------:R-:W-:-:S07]  /*0770*/  @!P2 LOP3.LUT R24, RZ, R26, RZ, 0x33, !PT ;  /* 0x0000001aff18a212 */ /* 0x000fce00078e33ff */
.L_x_442:
[----:B------:R-:W-:Y:S01]  /*0780*/  ULDC UR4, c[0x0][0x0] ;  /* 0x0000000000047ab9 */ /* 0x000fe20000000800 */
[----:B------:R-:W-:Y:S01]  /*0790*/  ULDC UR5, c[0x0][0xc] ;  /* 0x0000030000057ab9 */ /* 0x000fe20000000800 */
[----:B------:R-:W-:Y:S01]  /*07a0*/  IADD3 R24, P0, R24, 0x1, RZ ;  /* 0x0000000118187810 */ /* 0x000fe20007f1e0ff */
[----:B------:R-:W-:-:S04]  /*07b0*/  UIMAD.WIDE.U32 UR4, UR4, UR5, URZ ;  /* 0x00000005040472a5 */ /* 0x000fc8000f8e003f */
[----:B------:R-:W-:Y:S02]  /*07c0*/  IMAD.X R26, RZ, RZ, R25, P0 ;  /* 0x000000ffff1a7224 */ /* 0x000fe400000e0619 */
[C---:B------:R-:W-:Y:S02]  /*07d0*/  IMAD R27, R24.reuse, UR5, RZ ;  /* 0x00000005181b7c24 */ /* 0x040fe4000f8e02ff */
[----:B------:R-:W-:-:S04]  /*07e0*/  IMAD.WIDE.U32 R24, R24, UR4, RZ ;  /* 0x0000000418187c25 */ /* 0x000fc8000f8e00ff */
[----:B------:R-:W-:Y:S01]  /*07f0*/  IMAD R27, R26, UR4, R27 ;  /* 0x000000041a1b7c24 */ /* 0x000fe2000f8e021b */
[----:B------:R-:W-:-:S03]  /*0800*/  SHF.L.U32 R35, R24, 0x2, RZ ;  /* 0x0000000218237819 */ /* 0x000fc600000006ff */
[----:B------:R-:W-:Y:S01]  /*0810*/  IMAD.IADD R25, R25, 0x1, R27 ;  /* 0x0000000119197824 */ /* 0x000fe200078e021b */
[----:B------:R-:W-:-:S04]  /*0820*/  ISETP.GE.U32.AND P0, PT, R6, R35, PT ;  /* 0x000000230600720c */ /* 0x000fc80003f06070 */
[----:B------:R-:W-:-:S04]  /*0830*/  SHF.L.U64.HI R34, R24, 0x2, R25 ;  /* 0x0000000218227819 */ /* 0x000fc80000010219 */
[----:B------:R-:W-:-:S13]  /*0840*/  ISETP.GE.AND.EX P0, PT, R5, R34, PT, P0 ;  /* 0x000000220500720c */ /* 0x000fda0003f06300 */
[----:B------:R-:W-:Y:S05]  /*0850*/  @P0 EXIT ;  /* 0x000000000000094d */ /* 0x000fea0003800000 */
[----:B------:R-:W-:Y:S01]  /*0860*/  IMAD.MOV.U32 R24, RZ, RZ, -0x10000000 ;  /* 0xf0000000ff187424 */ /* 0x000fe200078e00ff */
[----:B------:R-:W-:Y:S01]  /*0870*/  MOV R25, 0x380fffff ;  /* 0x380fffff00197802 */ /* 0x000fe20000000f00 */
[----:B------:R-:W-:Y:S01]  /*0880*/  ULDC.64 UR4, c[0x0][0x248] ;  /* 0x0000920000047ab9 */ /* 0x000fe20000000a00 */
[----:B------:R-:W0:Y:S01]  /*0890*/  MUFU.LG2 R30, R0 ;  /* 0x00000000001e7308 */ /* 0x000e220000000c00 */
[----:B------:R-:W-:Y:S01]  /*08a0*/  IMAD R44, R44, -0x326172a9, RZ ;  /* 0xcd9e8d572c2c7824 */ /* 0x000fe200078e02ff */
[--C-:B------:R-:W-:Y:S01]  /*08b0*/  SHF.R.U32.HI R39, RZ, 0x2, R29.reuse ;  /* 0x00000002ff277819 */ /* 0x100fe2000001161d */
[----:B------:R-:W-:Y:S01]  /*08c0*/  ULDC.64 UR6, c[0x0][0x238] ;  /* 0x00008e0000067ab9 */ /* 0x000fe20000000a00 */
[----:B------:R-:W-:Y:S01]  /*08d0*/  DSETP.LEU.AND P0, PT, R24, |UR4|, PT ;  /* 0x4000000418007e2a */ /* 0x000fe2000bf0b000 */
[C---:B------:R-:W-:Y:S02]  /*08e0*/  SHF.R.U64 R40, R28.reuse, 0x2, R29 ;  /* 0x000000021c287819 */ /* 0x040fe4000000121d */
[----:B------:R-:W-:Y:S01]  /*08f0*/  LOP3.LUT R41, R28, 0x3, RZ, 0xc0, !PT ;  /* 0x000000031c297812 */ /* 0x000fe200078ec0ff */
[----:B------:R-:W1:Y:S01]  /*0900*/  F2F.F32.F64 R26, UR4 ;  /* 0x00000004001a7d10 */ /* 0x000e620008301000 */
[----:B------:R-:W-:-:S07]  /*0910*/  ULDC UR5, c[0x0][0x240] ;  /* 0x0000900000057ab9 */ /* 0x000fce0000000800 */
[----:B------:R-:W2:Y:S01]  /*0920*/  MUFU.LG2 R25, R0 ;  /* 0x0000000000197308 */ /* 0x000ea20000000c00 */
[----:B0-----:R-:W-:Y:S01]  /*0930*/  FMUL.FTZ R30, R30, 0.69314718246459960938 ;  /* 0x3f3172181e1e7820 */ /* 0x001fe20000410000 */
[----:B-1----:R-:W-:-:S04]  /*0940*/  @!P0 FMUL R26, R26, 1.175494350822287508e-38 ;  /* 0x008000001a1a8820 */ /* 0x002fc80000400000 */
[----:B------:R-:W-:Y:S02]  /*0950*/  FADD.FTZ R24, -R26, 1 ;  /* 0x3f8000001a187421 */ /* 0x000fe40000010100 */
[----:B------:R-:W0:Y:S04]  /*0960*/  LDC.64 R26, c[0x0][0x210] ;  /* 0x00008400ff1a7b82 */ /* 0x000e280000000a00 */
[----:B------:R-:W1:Y:S01]  /*0970*/  MUFU.LG2 R24, R24 ;  /* 0x0000001800187308 */ /* 0x000e620000000c00 */
[----:B--2---:R-:W-:Y:S01]  /*0980*/  FMUL.FTZ R25, R25, 0.69314718246459960938 ;  /* 0x3f31721819197820 */ /* 0x004fe20000410000 */
[----:B-1----:R-:W-:-:S06]  /*0990*/  FMUL.FTZ R36, R24, 0.69314718246459960938 ;  /* 0x3f31721818247820 */ /* 0x002fcc0000410000 */
[----:B------:R-:W1:Y:S02]  /*09a0*/  MUFU.RCP R38, R36 ;  /* 0x0000002400267308 */ /* 0x000e640000001000 */
[-C--:B-1----:R-:W-:Y:S01]  /*09b0*/  FMUL.FTZ R37, R25, R38.reuse ;  /* 0x0000002619257220 */ /* 0x082fe20000410000 */
[----:B------:R-:W-:-:S07]  /*09c0*/  FMUL.FTZ R38, R30, R38 ;  /* 0x000000261e267220 */ /* 0x000fce0000410000 */
.L_x_451:
[----:B------:R-:W-:Y:S01]  /*09d0*/  VIADD R40, R40, 0x1 ;  /* 0x0000000128287836 */ /* 0x000fe20000000000 */
[----:B------:R-:W-:Y:S03]  /*09e0*/  BSSY B0, `(.L_x_443) ;  /* 0x000000c000007945 */ /* 0x000fe60003800000 */
[C---:B------:R-:W-:Y:S01]  /*09f0*/  IMAD.HI.U32 R25, R40.reuse, -0x2daee0ad, RZ ;  /* 0xd2511f5328197827 */ /* 0x040fe200078e00ff */
[----:B------:R-:W-:-:S13]  /*0a00*/  ISETP.NE.AND P0, PT, R40, RZ, PT ;  /* 0x000000ff2800720c */ /* 0x000fda0003f05270 */
[----:B-1----:R-:W-:Y:S05]  /*0a10*/  @P0 BRA `(.L_x_444) ;  /* 0x0000000000200947 */ /* 0x002fea0003800000 */
[----:B------:R-:W-:-:S05]  /*0a20*/  VIADD R39, R39, 0x1 ;  /* 0x0000000127277836 */ /* 0x000fca0000000000 */
[----:B------:R-:W-:-:S13]  /*0a30*/  ISETP.NE.AND P0, PT, R39, RZ, PT ;  /* 0x000000ff2700720c */ /* 0x000fda0003f05270 */
[----:B------:R-:W-:Y:S01]  /*0a40*/  @!P0 IADD3 R0, R0, 0x1, RZ ;  /* 0x0000000100008810 */ /* 0x000fe20007ffe0ff */
[----:B------:R-:W-:Y:S01]  /*0a50*/  @!P0 VIADD R24, R3, 0x1 ;  /* 0x0000000103188836 */ /* 0x000fe20000000000 */
[----:B------:R-:W-:Y:S02]  /*0a60*/  @!P0 MOV R39, RZ ;  /* 0x000000ff00278202 */ /* 0x000fe40000000f00 */
[----:B------:R-:W-:-:S13]  /*0a70*/  ISETP.NE.AND P1, PT, R0, RZ, !P0 ;  /* 0x000000ff0000720c */ /* 0x000fda0004725270 */
[----:B------:R-:W-:-:S04]  /*0a80*/  @P1 IMAD.MOV R24, RZ, RZ, R3 ;  /* 0x000000ffff181224 */ /* 0x000fc800078e0203 */
[----:B------:R-:W-:-:S07]  /*0a90*/  @!P0 IMAD.MOV.U32 R3, RZ, RZ, R24 ;  /* 0x000000ffff038224 */ /* 0x000fce00078e0018 */
.L_x_444:
[----:B------:R-:W-:Y:S05]  /*0aa0*/  BSYNC B0 ;  /* 0x0000000000007941 */ /* 0x000fea0003800000 */
.L_x_443:
        /* <DEDUP_REMOVED lines=44> */
[----:B------:R-:W-:-:S03]  /*0d70*/  LOP3.LUT R45, R25, R32, R2, 0x96, !PT ;  /* 0x00000020192d7212 */ /* 0x000fc600078e9602 */
        /* <DEDUP_REMOVED lines=17> */
.L_x_446:
[----:B------:R-:W-:Y:S01]  /*0e90*/  IMAD.MOV.U32 R33, RZ, RZ, R42 ;  /* 0x000000ffff217224 */ /* 0x000fe200078e002a */
[----:B------:R-:W-:Y:S01]  /*0ea0*/  MOV R46, R45 ;  /* 0x0000002d002e7202 */ /* 0x000fe20000000f00 */
[----:B------:R-:W-:Y:S02]  /*0eb0*/  IMAD.MOV.U32 R30, RZ, RZ, R29 ;  /* 0x000000ffff1e7224 */ /* 0x000fe400078e001d */
[----:B------:R-:W-:-:S07]  /*0ec0*/  IMAD.MOV.U32 R47, RZ, RZ, R24 ;  /* 0x000000ffff2f7224 */ /* 0x000fce00078e0018 */
.L_x_445:
        /* <DEDUP_REMOVED lines=8> */
[----:B------:R-:W-:Y:S02]  /*0f50*/  UMOV UR11, 0x380fffff ;  /* 0x380fffff000b7882 */ /* 0x000fe40000000000 */
[----:B------:R-:W-:Y:S01]  /*0f60*/  IMAD R49, R6, UR5, RZ ;  /* 0x0000000506317c24 */ /* 0x000fe2000f8e02ff */
[----:B------:R-:W-:Y:S02]  /*0f70*/  LOP3.LUT R30, R30, R33, RZ, 0x3c, !PT ;  /* 0x000000211e1e7212 */ /* 0x000fe400078e3cff */
[----:B------:R-:W-:Y:S08]  /*0f80*/  MUFU.RCP R33, R36 ;  /* 0x0000002400217308 */ /* 0x000ff00000001000 */
[----:B------:R-:W0:Y:S02]  /*0f90*/  I2F.F64.U64 R42, R30 ;  /* 0x0000001e002a7312 */ /* 0x000e240000301800 */
[----:B0-----:R-:W-:-:S06]  /*0fa0*/  DFMA R42, R42, R28, 5.5511151231257827021e-17 ;  /* 0x3c9000002a2a742b */ /* 0x001fcc000000001c */
[----:B------:R-:W0:Y:S02]  /*0fb0*/  F2F.F32.F64 R44, R42 ;  /* 0x0000002a002c7310 */ /* 0x000e240000301000 */
[----:B------:R-:W-:-:S14]  /*0fc0*/  DSETP.GEU.AND P0, PT, |R42|, UR10, PT ;  /* 0x0000000a2a007e2a */ /* 0x000fdc000bf0e200 */
[----:B0-----:R-:W-:Y:S01]  /*0fd0*/  @!P0 FMUL R44, R44, 1.175494350822287508e-38 ;  /* 0x008000002c2c8820 */ /* 0x001fe20000400000 */
[----:B------:R-:W-:-:S04]  /*0fe0*/  IADD3 R30, P0, R49, UR6, RZ ;  /* 0x00000006311e7c10 */ /* 0x000fc8000ff1e0ff */
[----:B------:R-:W-:Y:S01]  /*0ff0*/  LEA.HI.X.SX32 R31, R49, UR7, 0x1, P0 ;  /* 0x00000007311f7c11 */ /* 0x000fe200080f0eff */
[----:B------:R-:W0:Y:S02]  /*1000*/  MUFU.LG2 R44, R44 ;  /* 0x0000002c002c7308 */ /* 0x000e240000000c00 */
[----:B0-----:R-:W-:-:S04]  /*1010*/  FMUL.FTZ R32, R44, 0.69314718246459960938 ;  /* 0x3f3172182c207820 */ /* 0x001fc80000410000 */
[----:B------:R-:W-:-:S06]  /*1020*/  FMUL.FTZ R32, R32, R33 ;  /* 0x0000002120207220 */ /* 0x000fcc0000410000 */
[----:B------:R-:W0:Y:S02]  /*1030*/  F2I.FTZ.S64.CEIL R32, R32 ;  /* 0x0000002000207311 */ /* 0x000e240000219900 */
[----:B0-----:R0:W-:Y:S02]  /*1040*/  STG.E.64 desc[UR8][R30.64], R32 ;  /* 0x000000201e007986 */ /* 0x0011e4000c101b08 */
.L_x_448:
[----:B------:R-:W-:Y:S05]  /*1050*/  BSYNC B0 ;  /* 0x0000000000007941 */ /* 0x000fea0003800000 */
.L_x_447:
[----:B------:R-:W-:Y:S01]  /*1060*/  ULDC UR4, c[0x0][0xc] ;  /* 0x0000030000047ab9 */ /* 0x000fe20000000800 */
[----:B------:R-:W1:Y:S01]  /*1070*/  LDC R43, c[0x0][RZ] ;  /* 0x00000000ff2b7b82 */ /* 0x000e620000000800 */
[----:B0-----:R-:W-:Y:S01]  /*1080*/  IMAD.WIDE.U32 R30, R47, 0x200000, RZ ;  /* 0x002000002f1e7825 */ /* 0x001fe200078e00ff */
[----:B------:R-:W-:Y:S02]  /*1090*/  BSSY B0, `(.L_x_449) ;  /* 0x0000018000007945 */ /* 0x000fe40003800000 */
[----:B------:R-:W-:-:S06]  /*10a0*/  LOP3.LUT R30, R30, R46, RZ, 0x3c, !PT ;  /* 0x0000002e1e1e7212 */ /* 0x000fcc00078e3cff */
[----:B------:R-:W0:Y:S01]  /*10b0*/  I2F.F64.U64 R30, R30 ;  /* 0x0000001e001e7312 */ /* 0x000e220000301800 */
[----:B-1----:R-:W-:-:S05]  /*10c0*/  IMAD R43, R43, UR4, RZ ;  /* 0x000000042b2b7c24 */ /* 0x002fca000f8e02ff */
[----:B------:R-:W-:-:S04]  /*10d0*/  IADD3 R47, P1, R43, R6, RZ ;  /* 0x000000062b2f7210 */ /* 0x000fc80007f3e0ff */
[----:B------:R-:W-:Y:S02]  /*10e0*/  ISETP.GE.U32.AND P0, PT, R47, R26, PT ;  /* 0x0000001a2f00720c */ /* 0x000fe40003f06070 */
[----:B------:R-:W-:-:S04]  /*10f0*/  IADD3.X R32, RZ, R5, RZ, P1, !PT ;  /* 0x00000005ff207210 */ /* 0x000fc80000ffe4ff */
[----:B------:R-:W-:Y:S01]  /*1100*/  ISETP.GE.AND.EX P0, PT, R32, R27, PT, P0 ;  /* 0x0000001b2000720c */ /* 0x000fe20003f06300 */
[----:B0-----:R-:W-:-:S12]  /*1110*/  DFMA R32, R30, R28, 5.5511151231257827021e-17 ;  /* 0x3c9000001e20742b */ /* 0x001fd8000000001c */
[----:B------:R-:W-:Y:S05]  /*1120*/  @P0 BRA `(.L_x_450) ;  /* 0x0000000000380947 */ /* 0x000fea0003800000 */
[----:B------:R-:W-:Y:S01]  /*1130*/  UMOV UR10, 0xf0000000 ;  /* 0xf0000000000a7882 */ /* 0x000fe20000000000 */
[----:B------:R-:W-:Y:S01]  /*1140*/  UMOV UR11, 0x380fffff ;  /* 0x380fffff000b7882 */ /* 0x000fe20000000000 */
[----:B------:R-:W0:Y:S01]  /*1150*/  F2F.F32.F64 R42, R32 ;  /* 0x00000020002a7310 */ /* 0x000e220000301000 */
[----:B------:R-:W-:-:S07]  /*1160*/  DSETP.GEU.AND P0, PT, |R32|, UR10, PT ;  /* 0x0000000a20007e2a */ /* 0x000fce000bf0e200 */
[----:B------:R-:W-:Y:S07]  /*1170*/  MUFU.RCP R29, R36 ;  /* 0x00000024001d7308 */ /* 0x000fee0000001000 */
[----:B0-----:R-:W-:-:S06]  /*1180*/  @!P0 FMUL R42, R42, 1.175494350822287508e-38 ;  /* 0x008000002a2a8820 */ /* 0x001fcc0000400000 */
[----:B------:R-:W0:Y:S02]  /*1190*/  MUFU.LG2 R42, R42 ;  /* 0x0000002a002a7308 */ /* 0x000e240000000c00 */
[----:B0-----:R-:W-:-:S04]  /*11a0*/  FMUL.FTZ R28, R42, 0.69314718246459960938 ;  /* 0x3f3172182a1c7820 */ /* 0x001fc80000410000 */
[----:B------:R-:W-:Y:S01]  /*11b0*/  FMUL.FTZ R30, R28, R29 ;  /* 0x0000001d1c1e7220 */ /* 0x000fe20000410000 */
[----:B------:R-:W-:-:S05]  /*11c0*/  IMAD R29, R47, UR5, RZ ;  /* 0x000000052f1d7c24 */ /* 0x000fca000f8e02ff */
[----:B------:R-:W0:Y:S01]  /*11d0*/  F2I.FTZ.S64.CEIL R30, R30 ;  /* 0x0000001e001e7311 */ /* 0x000e220000219900 */
[----:B------:R-:W-:-:S04]  /*11e0*/  IADD3 R28, P0, R29, UR6, RZ ;  /* 0x000000061d1c7c10 */ /* 0x000fc8000ff1e0ff */
[----:B------:R-:W-:-:S05]  /*11f0*/  LEA.HI.X.SX32 R29, R29, UR7, 0x1, P0 ;  /* 0x000000071d1d7c11 */ /* 0x000fca00080f0eff */
[----:B0-----:R0:W-:Y:S04]  /*1200*/  STG.E.64 desc[UR8][R28.64], R30 ;  /* 0x0000001e1c007986 */ /* 0x0011e8000c101b08 */
.L_x_450:
[----:B------:R-:W-:Y:S05]  /*1210*/  BSYNC B0 ;  /* 0x0000000000007941 */ /* 0x000fea0003800000 */
.L_x_449:
        /* <DEDUP_REMOVED lines=8> */
[----:B------:R-:W-:Y:S02]  /*12a0*/  ISETP.GE.U32.AND P1, PT, R33, R26, PT ;  /* 0x0000001a2100720c */ /* 0x000fe40003f26070 */
[----:B------:R-:W-:Y:S02]  /*12b0*/  MOV R44, R24 ;  /* 0x00000018002c7202 */ /* 0x000fe40000000f00 */
[----:B------:R-:W-:-:S05]  /*12c0*/  ISETP.GE.AND.EX P1, PT, R28, R27, PT, P1 ;  /* 0x0000001b1c00720c */ /* 0x000fca0003f26310 */
[----:B------:R-:W0:Y:S01]  /*12d0*/  @!P0 LDC R32, c[0x0][0x240] ;  /* 0x00009000ff208b82 */ /* 0x000e220000000800 */
[----:B------:R-:W1:Y:S07]  /*12e0*/  @!P0 F2I.FTZ.S64.CEIL R46, R37 ;  /* 0x00000025002e8311 */ /* 0x000e6e0000219900 */
[----:B------:R-:W2:Y:S08]  /*12f0*/  @!P0 LDC.64 R28, c[0x0][0x238] ;  /* 0x00008e00ff1c8b82 */ /* 0x000eb00000000a00 */
[----:B------:R-:W3:Y:S01]  /*1300*/  @!P1 LDC R42, c[0x0][0x240] ;  /* 0x00009000ff2a9b82 */ /* 0x000ee20000000800 */
[----:B0-----:R-:W-:-:S07]  /*1310*/  @!P0 IMAD R25, R25, R32, RZ ;  /* 0x0000002019198224 */ /* 0x001fce00078e02ff */
[----:B------:R-:W0:Y:S01]  /*1320*/  @!P1 LDC.64 R30, c[0x0][0x238] ;  /* 0x00008e00ff1e9b82 */ /* 0x000e220000000a00 */
[----:B--2---:R-:W-:-:S04]  /*1330*/  @!P0 IADD3 R28, P2, R25, R28, RZ ;  /* 0x0000001c191c8210 */ /* 0x004fc80007f5e0ff */
[----:B------:R-:W-:Y:S01]  /*1340*/  @!P0 LEA.HI.X.SX32 R29, R25, R29, 0x1, P2 ;  /* 0x0000001d191d8211 */ /* 0x000fe200010f0eff */
[----:B---3--:R-:W-:-:S04]  /*1350*/  @!P1 IMAD R42, R33, R42, RZ ;  /* 0x0000002a212a9224 */ /* 0x008fc800078e02ff */
[----:B-1----:R1:W-:Y:S01]  /*1360*/  @!P0 STG.E.64 desc[UR8][R28.64], R46 ;  /* 0x0000002e1c008986 */ /* 0x0023e2000c101b08 */
[----:B------:R-:W-:Y:S01]  /*1370*/  LEA R6, P0, R43, R6, 0x2 ;  /* 0x000000062b067211 */ /* 0x000fe200078010ff */
[----:B------:R-:W2:Y:S01]  /*1380*/  @!P1 F2I.FTZ.S64.CEIL R32, R38 ;  /* 0x0000002600209311 */ /* 0x000ea20000219900 */
[----:B------:R-:W-:-:S03]  /*1390*/  IMAD.MOV.U32 R43, RZ, RZ, R45 ;  /* 0x000000ffff2b7224 */ /* 0x000fc600078e002d */
[----:B------:R-:W-:Y:S01]  /*13a0*/  IMAD.X R5, RZ, RZ, R5, P0 ;  /* 0x000000ffff057224 */ /* 0x000fe200000e0605 */
[----:B------:R-:W-:Y:S02]  /*13b0*/  ISETP.GE.U32.AND P0, PT, R6, R35, PT ;  /* 0x000000230600720c */ /* 0x000fe40003f06070 */
[C---:B0-----:R-:W-:Y:S02]  /*13c0*/  @!P1 IADD3 R30, P2, R42.reuse, R30, RZ ;  /* 0x0000001e2a1e9210 */ /* 0x041fe40007f5e0ff */
[----:B------:R-:W-:Y:S02]  /*13d0*/  ISETP.GE.AND.EX P0, PT, R5, R34, PT, P0 ;  /* 0x000000220500720c */ /* 0x000fe40003f06300 */
[----:B------:R-:W-:Y:S02]  /*13e0*/  @!P1 LEA.HI.X.SX32 R31, R42, R31, 0x1, P2 ;  /* 0x0000001f2a1f9211 */ /* 0x000fe400010f0eff */
[----:B------:R-:W-:-:S03]  /*13f0*/  MOV R42, R48 ;  /* 0x00000030002a7202 */ /* 0x000fc60000000f00 */
[----:B--2---:R1:W-:Y:S01]  /*1400*/  @!P1 STG.E.64 desc[UR8][R30.64], R32 ;  /* 0x000000201e009986 */ /* 0x0043e2000c101b08 */
[----:B------:R-:W-:Y:S06]  /*1410*/  BAR.SYNC.DEFER_BLOCKING 0x0 ;  /* 0x0000000000007b1d */ /* 0x000fec0000010000 */
[----:B------:R-:W-:Y:S05]  /*1420*/  @!P0 BRA `(.L_x_451) ;  /* 0xfffffff400688947 */ /* 0x000fea000383ffff */
[----:B------:R-:W-:Y:S05]  /*1430*/  EXIT ;  /* 0x000000000000794d */ /* 0x000fea0003800000 */
        .weak           $__internal_27_$__cuda_sm20_div_s64
        .type           $__internal_27_$__cuda_sm20_div_s64,@function
        .size           $__internal_27_$__cuda_sm20_div_s64,(.L_x_698 - $__internal_27_$__cuda_sm20_div_s64)
$__internal_27_$__cuda_sm20_div_s64:
[----:B------:R-:W-:Y:S01]  /*1440*/  UMOV UR5, URZ ;  /* 0x0000003f00057c82 */ /* 0x000fe20008000000 */
[----:B------:R-:W-:Y:S01]  /*1450*/  IADD3 R32, P4, RZ, -UR6, RZ ;  /* 0x80000006ff207c10 */ /* 0x000fe2000ff9e0ff */
[----:B------:R-:W0:Y:S03]  /*1460*/  I2F.U64.RP R31, UR4 ;  /* 0x00000004001f7d12 */ /* 0x000e260008309000 */
[----:B------:R-:W-:-:S05]  /*1470*/  IADD3.X R34, RZ, ~UR7, RZ, P4, !PT ;  /* 0x80000007ff227c10 */ /* 0x000fca000a7fe4ff */
        /* <DEDUP_REMOVED lines=20> */
[----:B------:R-:W-:Y:S01]  /*15c0*/  SEL R32, R32, UR6, !P1 ;  /* 0x0000000620207c07 */ /* 0x000fe2000c800000 */
[----:B------:R-:W-:Y:S01]  /*15d0*/  HFMA2.MMA R25, -RZ, RZ, 0, 0 ;  /* 0x00000000ff197435 */ /* 0x000fe200000001ff */
        /* <DEDUP_REMOVED lines=48> */
[----:B------:R-:W-:Y:S06]  /*18e0*/  RET.REL.NODEC R24 `(_ZN2at6native63_GLOBAL__N__7310b794_30_DistributionGeometricKernel_cu_fa6e70a443distribution_elementwise_grid_stride_kernelIfLi4EZNS0_9templates4cuda21uniform_and_transformIlfPNS_17CUDAGeneratorImplEZZZNS4_16geometric_kernelIS7_EEvRNS_18TensorIteratorBaseEdT_ENKUlvE_clEvENKUlvE2_clEvEUlfE_EEvSA_T1_T2_EUlP24curandStatePhilox4_32_10E_ZNS1_27distribution_nullary_kernelIlf7double2S7_SJ_SE_EEvSA_SG_RKT3_T4_EUlifE_EEvlNS_15PhiloxCudaStateESF_SG_) ;  /* 0xffffffe418c47950 */ /* 0x000fec0003c3ffff */
.L_x_452:
        /* <DEDUP_REMOVED lines=9> */
.L_x_698:


//--------------------- .text._ZN2at6native63_GLOBAL__N__7310b794_30_DistributionGeometricKernel_cu_fa6e70a443distribution_elementwise_grid_stride_kernelIfLi4EZNS0_9templates4cuda21uniform_and_transformIifPNS_17CUDAGeneratorImplEZZZNS4_16geometric_kernelIS7_EEvRNS_18TensorIteratorBaseEdT_ENKUlvE_clEvENKUlvE1_clEvEUlfE_EEvSA_T1_T2_EUlP24curandStatePhilox4_32_10E0_ZNS1_27distribution_nullary_kernelIif6float4S7_SJ_SE_EEvSA_SG_RKT3_T4_EUlifE0_EEvlNS_15PhiloxCudaStateESF_SG_ --------------------------
	.section	.text._ZN2at6native63_GLOBAL__N__7310b794_30_DistributionGeometricKernel_cu_fa6e70a443distribution_elementwise_grid_stride_kernelIfLi4EZNS0_9templates4cuda21uniform_and_transformIifPNS_17CUDAGeneratorImplEZZZNS4_16geometric_kernelIS7_EEvRNS_18TensorIteratorBaseEdT_ENKUlvE_clEvENKUlvE1_clEvEUlfE_EEvSA_T1_T2_EUlP24curandStatePhilox4_32_10E0_ZNS1_27distribution_nullary_kernelIif6float4S7_SJ_SE_EEvSA_SG_RKT3_T4_EUlifE0_EEvlNS_15PhiloxCudaStateESF_SG_,"ax",@progbits
	.align	128
.text._ZN2at6native63_GLOBAL__N__7310b794_30_DistributionGeometricKernel_cu_fa6e70a443distribution_elementwise_grid_stride_kernelIfLi4EZNS0_9templates4cuda21uniform_and_transformIifPNS_17CUDAGeneratorImplEZZZNS4_16geometric_kernelIS7_EEvRNS_18TensorIteratorBaseEdT_ENKUlvE_clEvENKUlvE1_clEvEUlfE_EEvSA_T1_T2_EUlP24curandStatePhilox4_32_10E0_ZNS1_27distribution_nullary_kernelIif6float4S7_SJ_SE_EEvSA_SG_RKT3_T4_EUlifE0_EEvlNS_15PhiloxCudaStateESF_SG_:
        .type           _ZN2at6native63_GLOBAL__N__7310b794_30_DistributionGeometricKernel_cu_fa6e70a443distribution_elementwise_grid_stride_kernelIfLi4EZNS0_9templates4cuda21uniform_and_transformIifPNS_17CUDAGeneratorImplEZZZNS4_16geometric_kernelIS7_EEvRNS_18TensorIteratorBaseEdT_ENKUlvE_clEvENKUlvE1_clEvEUlfE_EEvSA_T1_T2_EUlP24curandStatePhilox4_32_10E0_ZNS1_27distribution_nullary_kernelIif6float4S7_SJ_SE_EEvSA_SG_RKT3_T4_EUlifE0_EEvlNS_15PhiloxCudaStateESF_SG_,@function
        .size           _ZN2at6native63_GLOBAL__N__7310b794_30_DistributionGeometricKernel_cu_fa6e70a443distribution_elementwise_grid_stride_kernelIfLi4EZNS0_9templates4cuda21uniform_and_transformIifPNS_17CUDAGeneratorImplEZZZNS4_16geometric_kernelIS7_EEvRNS_18TensorIteratorBaseEdT_ENKUlvE_clEvENKUlvE1_clEvEUlfE_EEvSA_T1_T2_EUlP24curandStatePhilox4_32_10E0_ZNS1_27distribution_nullary_kernelIif6float4S7_SJ_SE_EEvSA_SG_RKT3_T4_EUlifE0_EEvlNS_15PhiloxCudaStateESF_SG_,(.L_x_700 - _ZN2at6native63_GLOBAL__N__7310b794_30_DistributionGeometricKernel_cu_fa6e70a443distribution_elementwise_grid_stride_kernelIfLi4EZNS0_9templates4cuda21uniform_and_transformIifPNS_17CUDAGeneratorImplEZZZNS4_16geometric_kernelIS7_EEvRNS_18TensorIteratorBaseEdT_ENKUlvE_clEvENKUlvE1_clEvEUlfE_EEvSA_T1_T2_EUlP24curandStatePhilox4_32_10E0_ZNS1_27distribution_nullary_kernelIif6float4S7_SJ_SE_EEvSA_SG_RKT3_T4_EUlifE0_EEvlNS_15PhiloxCudaStateESF_SG_)
        .other          _ZN2at6native63_GLOBAL__N__7310b794_30_DistributionGeometricKernel_cu_fa6e70a443distribution_elementwise_grid_stride_kernelIfLi4EZNS0_9templates4cuda21uniform_and_transformIifPNS_17CUDAGeneratorImplEZZZNS4_16geometric_kernelIS7_EEvRNS_18TensorIteratorBaseEdT_ENKUlvE_clEvENKUlvE1_clEvEUlfE_EEvSA_T1_T2_EUlP24curandStatePhilox4_32_10E0_ZNS1_27distribution_nullary_kernelIif6float4S7_SJ_SE_EEvSA_SG_RKT3_T4_EUlifE0_EEvlNS_15PhiloxCudaStateESF_SG_,@"STO_CUDA_ENTRY STV_DEFAULT"
_ZN2at6native63_GLOBAL__N__7310b794_30_DistributionGeometricKernel_cu_fa6e70a443distribution_elementwise_grid_stride_kernelIfLi4EZNS0_9templates4cuda21uniform_and_transformIifPNS_17CUDAGeneratorImplEZZZNS4_16geometric_kernelIS7_EEvRNS_18TensorIteratorBaseEdT_ENKUlvE_clEvENKUlvE1_clEvEUlfE_EEvSA_T1_T2_EUlP24curandStatePhilox4_32_10E0_ZNS1_27distribution_nullary_kernelIif6float4S7_SJ_SE_EEvSA_SG_RKT3_T4_EUlifE0_EEvlNS_15PhiloxCudaStateESF_SG_:
        /* <DEDUP_REMOVED lines=92> */
[----:B------:R-:W-:Y:S05]  /*05c0*/  CALL.REL.NOINC `($__internal_28_$__cuda_sm20_div_s64) ;  /* 0x0000004c003c7944 */ /* 0x000fea0003c00000 */
[----:B------:R-:W-:Y:S05]  /*05d0*/  BRA `(.L_x_454) ;  /* 0x00000000005c7947 */ /* 0x000fea0003800000 */
.L_x_453:
        /* <DEDUP_REMOVED lines=23> */
.L_x_454:
        /* <DEDUP_REMOVED lines=74> */
.L_x_470:
        /* <DEDUP_REMOVED lines=13> */
.L_x_456:
[----:B------:R-:W-:Y:S05]  /*0cc0*/  BSYNC B0 ;  /* 0x0000000000007941 */ /* 0x000fea0003800000 */
.L_x_455:
        /* <DEDUP_REMOVED lines=69> */
.L_x_458:
[----:B------:R-:W-:Y:S01]  /*1120*/  MOV R26, R36 ;  /* 0x00000024001a7202 */ /* 0x000fe20000000f00 */
[----:B------:R-:W-:Y:S01]  /*1130*/  IMAD.MOV.U32 R27, RZ, RZ, R33 ;  /* 0x000000ffff1b7224 */ /* 0x000fe200078e0021 */
[----:B------:R-:W-:Y:S01]  /*1140*/  MOV R34, R31 ;  /* 0x0000001f00227202 */ /* 0x000fe20000000f00 */
[----:B------:R-:W-:-:S07]  /*1150*/  IMAD.MOV.U32 R35, RZ, RZ, R24 ;  /* 0x000000ffff237224 */ /* 0x000fce00078e0018 */
.L_x_457:
        /* <DEDUP_REMOVED lines=251> */
.L_x_461:
        /* <DEDUP_REMOVED lines=11> */
[----:B0-----:R0:W-:Y:S02]  /*21c0*/  STG.E desc[UR58][R26.64], R41 ;  /* 0x000000291a007986 */ /* 0x0011e4000c10193a */
.L_x_460:
[----:B------:R-:W-:Y:S05]  /*21d0*/  BSYNC B0 ;  /* 0x0000000000007941 */ /* 0x000fea0003800000 */
.L_x_459:
        /* <DEDUP_REMOVED lines=247> */
.L_x_464:
        /* <DEDUP_REMOVED lines=12> */
.L_x_463:
[----:B------:R-:W-:Y:S05]  /*3210*/  BSYNC B0 ;  /* 0x0000000000007941 */ /* 0x000fea0003800000 */
.L_x_462:
        /* <DEDUP_REMOVED lines=243> */
.L_x_467:
        /* <DEDUP_REMOVED lines=11> */
[----:B0-----:R0:W-:Y:S02]  /*4200*/  STG.E desc[UR58][R26.64], R37 ;  /* 0x000000251a007986 */ /* 0x0011e4000c10193a */
.L_x_466:
[----:B------:R-:W-:Y:S05]  /*4210*/  BSYNC B0 ;  /* 0x0000000000007941 */ /* 0x000fea0003800000 */
.L_x_465:
        /* <DEDUP_REMOVED lines=243> */
.L_x_469:
        /* <DEDUP_REMOVED lines=12> */
.L_x_468:
        /* <DEDUP_REMOVED lines=11> */
        .weak           $__internal_28_$__cuda_sm20_div_s64
        .type           $__internal_28_$__cuda_sm20_div_s64,@function
        .size           $__internal_28_$__cuda_sm20_div_s64,(.L_x_700 - $__internal_28_$__cuda_sm20_div_s64)
$__internal_28_$__cuda_sm20_div_s64:
        /* <DEDUP_REMOVED lines=74> */
[----:B------:R-:W-:Y:S06]  /*5760*/  RET.REL.NODEC R26 `(_ZN2at6native63_GLOBAL__N__7310b794_30_DistributionGeometricKernel_cu_fa6e70a443distribution_elementwise_grid_stride_kernelIfLi4EZNS0_9templates4cuda21uniform_and_transformIifPNS_17CUDAGeneratorImplEZZZNS4_16geometric_kernelIS7_EEvRNS_18TensorIteratorBaseEdT_ENKUlvE_clEvENKUlvE1_clEvEUlfE_EEvSA_T1_T2_EUlP24curandStatePhilox4_32_10E0_ZNS1_27distribution_nullary_kernelIif6float4S7_SJ_SE_EEvSA_SG_RKT3_T4_EUlifE0_EEvlNS_15PhiloxCudaStateESF_SG_) ;  /* 0xffffffa81a247950 */ /* 0x000fec0003c3ffff */
.L_x_471:
        /* <DEDUP_REMOVED lines=9> */
.L_x_700:


//--------------------- .text._ZN2at6native63_GLOBAL__N__7310b794_30_DistributionGeometricKernel_cu_fa6e70a443distribution_elementwise_grid_stride_kernelIfLi4EZNS0_9templates4cuda21uniform_and_transformIifPNS_17CUDAGeneratorImplEZZZNS4_16geometric_kernelIS7_EEvRNS_18TensorIteratorBaseEdT_ENKUlvE_clEvENKUlvE1_clEvEUlfE_EEvSA_T1_T2_EUlP24curandStatePhilox4_32_10E0_ZNS1_27distribution_nullary_kernelIif6float4S7_SJ_SE_EEvSA_SG_RKT3_T4_EUlifE_EEvlNS_15PhiloxCudaStateESF_SG_ --------------------------
	.section	.text._ZN2at6native63_GLOBAL__N__7310b794_30_DistributionGeometricKernel_cu_fa6e70a443distribution_elementwise_grid_stride_kernelIfLi4EZNS0_9templates4cuda21uniform_and_transformIifPNS_17CUDAGeneratorImplEZZZNS4_16geometric_kernelIS7_EEvRNS_18TensorIteratorBaseEdT_ENKUlvE_clEvENKUlvE1_clEvEUlfE_EEvSA_T1_T2_EUlP24curandStatePhilox4_32_10E0_ZNS1_27distribution_nullary_kernelIif6float4S7_SJ_SE_EEvSA_SG_RKT3_T4_EUlifE_EEvlNS_15PhiloxCudaStateESF_SG_,"ax",@progbits
	.align	128
.text._ZN2at6native63_GLOBAL__N__7310b794_30_DistributionGeometricKernel_cu_fa6e70a443distribution_elementwise_grid_stride_kernelIfLi4EZNS0_9templates4cuda21uniform_and_transformIifPNS_17CUDAGeneratorImplEZZZNS4_16geometric_kernelIS7_EEvRNS_18TensorIteratorBaseEdT_ENKUlvE_clEvENKUlvE1_clEvEUlfE_EEvSA_T1_T2_EUlP24curandStatePhilox4_32_10E0_ZNS1_27distribution_nullary_kernelIif6float4S7_SJ_SE_EEvSA_SG_RKT3_T4_EUlifE_EEvlNS_15PhiloxCudaStateESF_SG_:
        .type           _ZN2at6native63_GLOBAL__N__7310b794_30_DistributionGeometricKernel_cu_fa6e70a443distribution_elementwise_grid_stride_kernelIfLi4EZNS0_9templates4cuda21uniform_and_transformIifPNS_17CUDAGeneratorImplEZZZNS4_16geometric_kernelIS7_EEvRNS_18TensorIteratorBaseEdT_ENKUlvE_clEvENKUlvE1_clEvEUlfE_EEvSA_T1_T2_EUlP24curandStatePhilox4_32_10E0_ZNS1_27distribution_nullary_kernelIif6float4S7_SJ_SE_EEvSA_SG_RKT3_T4_EUlifE_EEvlNS_15PhiloxCudaStateESF_SG_,@function
        .size           _ZN2at6native63_GLOBAL__N__7310b794_30_DistributionGeometricKernel_cu_fa6e70a443distribution_elementwise_grid_stride_kernelIfLi4EZNS0_9templates4cuda21uniform_and_transformIifPNS_17CUDAGeneratorImplEZZZNS4_16geometric_kernelIS7_EEvRNS_18TensorIteratorBaseEdT_ENKUlvE_clEvENKUlvE1_clEvEUlfE_EEvSA_T1_T2_EUlP24curandStatePhilox4_32_10E0_ZNS1_27distribution_nullary_kernelIif6float4S7_SJ_SE_EEvSA_SG_RKT3_T4_EUlifE_EEvlNS_15PhiloxCudaStateESF_SG_,(.L_x_702 - _ZN2at6native63_GLOBAL__N__7310b794_30_DistributionGeometricKernel_cu_fa6e70a443distribution_elementwise_grid_stride_kernelIfLi4EZNS0_9templates4cuda21uniform_and_transformIifPNS_17CUDAGeneratorImplEZZZNS4_16geometric_kernelIS7_EEvRNS_18TensorIteratorBaseEdT_ENKUlvE_clEvENKUlvE1_clEvEUlfE_EEvSA_T1_T2_EUlP24curandStatePhilox4_32_10E0_ZNS1_27distribution_nullary_kernelIif6float4S7_SJ_SE_EEvSA_SG_RKT3_T4_EUlifE_EEvlNS_15PhiloxCudaStateESF_SG_)
        .other          _ZN2at6native63_GLOBAL__N__7310b794_30_DistributionGeometricKernel_cu_fa6e70a443distribution_elementwise_grid_stride_kernelIfLi4EZNS0_9templates4cuda21uniform_and_transformIifPNS_17CUDAGeneratorImplEZZZNS4_16geometric_kernelIS7_EEvRNS_18TensorIteratorBaseEdT_ENKUlvE_clEvENKUlvE1_clEvEUlfE_EEvSA_T1_T2_EUlP24curandStatePhilox4_32_10E0_ZNS1_27distribution_nullary_kernelIif6float4S7_SJ_SE_EEvSA_SG_RKT3_T4_EUlifE_EEvlNS_15PhiloxCudaStateESF_SG_,@"STO_CUDA_ENTRY STV_DEFAULT"
_ZN2at6native63_GLOBAL__N__7310b794_30_DistributionGeometricKernel_cu_fa6e70a443distribution_elementwise_grid_stride_kernelIfLi4EZNS0_9templates4cuda21uniform_and_transformIifPNS_17CUDAGeneratorImplEZZZNS4_16geometric_kernelIS7_EEvRNS_18TensorIteratorBaseEdT_ENKUlvE_clEvENKUlvE1_clEvEUlfE_EEvSA_T1_T2_EUlP24curandStatePhilox4_32_10E0_ZNS1_27distribution_nullary_kernelIif6float4S7_SJ_SE_EEvSA_SG_RKT3_T4_EUlifE_EEvlNS_15PhiloxCudaStateESF_SG_:
        /* <DEDUP_REMOVED lines=92> */
[----:B------:R-:W-:Y:S05]  /*05c0*/  CALL.REL.NOINC `($__internal_29_$__cuda_sm20_div_s64) ;  /* 0x0000000c00807944 */ /* 0x000fea0003c00000 */
[----:B------:R-:W-:Y:S01]  /*05d0*/  IMAD.MOV.U32 R24, RZ, RZ, R26 ;  /* 0x000000ffff187224 */ /* 0x000fe200078e001a */
[----:B------:R-:W-:Y:S01]  /*05e0*/  MOV R25, R27 ;  /* 0x0000001b00197202 */ /* 0x000fe20000000f00 */
[----:B------:R-:W-:Y:S06]  /*05f0*/  BRA `(.L_x_473) ;  /* 0x00000000005c7947 */ /* 0x000fec0003800000 */
.L_x_472:
        /* <DEDUP_REMOVED lines=23> */
.L_x_473:
        /* <DEDUP_REMOVED lines=28> */
.L_x_485:
        /* <DEDUP_REMOVED lines=13> */
.L_x_475:
[----:B------:R-:W-:Y:S05]  /*0a00*/  BSYNC B0 ;  /* 0x0000000000007941 */ /* 0x000fea0003800000 */
.L_x_474:
        /* <DEDUP_REMOVED lines=60> */
.L_x_477:
[----:B------:R-:W-:Y:S01]  /*0dd0*/  IMAD.MOV.U32 R26, RZ, RZ, R35 ;  /* 0x000000ffff1a7224 */ /* 0x000fe200078e0023 */
[----:B------:R-:W-:Y:S01]  /*0de0*/  MOV R45, R28 ;  /* 0x0000001c002d7202 */ /* 0x000fe20000000f00 */
[----:B------:R-:W-:Y:S02]  /*0df0*/  IMAD.MOV.U32 R46, RZ, RZ, R33 ;  /* 0x000000ffff2e7224 */ /* 0x000fe400078e0021 */
[----:B------:R-:W-:-:S07]  /*0e00*/  IMAD.MOV.U32 R32, RZ, RZ, R30 ;  /* 0x000000ffff207224 */ /* 0x000fce00078e001e */
.L_x_476:
        /* <DEDUP_REMOVED lines=17> */
[----:B0-----:R0:W-:Y:S04]  /*0f20*/  STG.E desc[UR8][R26.64], R47 ;  /* 0x0000002f1a007986 */ /* 0x0011e8000c101908 */
.L_x_479:
[----:B------:R-:W-:Y:S05]  /*0f30*/  BSYNC B0 ;  /* 0x0000000000007941 */ /* 0x000fea0003800000 */
.L_x_478:
        /* <DEDUP_REMOVED lines=31> */
[----:B0-----:R0:W-:Y:S04]  /*1130*/  STG.E desc[UR8][R26.64], R45 ;  /* 0x0000002d1a007986 */ /* 0x0011e8000c101908 */
.L_x_481:
[----:B------:R-:W-:Y:S05]  /*1140*/  BSYNC B0 ;  /* 0x0000000000007941 */ /* 0x000fea0003800000 */
.L_x_480:
        /* <DEDUP_REMOVED lines=14> */
[----:B0-----:R1:W-:Y:S04]  /*1230*/  STG.E desc[UR8][R26.64], R45 ;  /* 0x0000002d1a007986 */ /* 0x0013e8000c101908 */
.L_x_483:
[----:B------:R-:W-:Y:S05]  /*1240*/  BSYNC B0 ;  /* 0x0000000000007941 */ /* 0x000fea0003800000 */
.L_x_482:
        /* <DEDUP_REMOVED lines=13> */
.L_x_484:
        /* <DEDUP_REMOVED lines=11> */
        .weak           $__internal_29_$__cuda_sm20_div_s64
        .type           $__internal_29_$__cuda_sm20_div_s64,@function
        .size           $__internal_29_$__cuda_sm20_div_s64,(.L_x_702 - $__internal_29_$__cuda_sm20_div_s64)
$__internal_29_$__cuda_sm20_div_s64:
        /* <DEDUP_REMOVED lines=74> */
[----:B------:R-:W-:Y:S06]  /*1870*/  RET.REL.NODEC R24 `(_ZN2at6native63_GLOBAL__N__7310b794_30_DistributionGeometricKernel_cu_fa6e70a443distribution_elementwise_grid_stride_kernelIfLi4EZNS0_9templates4cuda21uniform_and_transformIifPNS_17CUDAGeneratorImplEZZZNS4_16geometric_kernelIS7_EEvRNS_18TensorIteratorBaseEdT_ENKUlvE_clEvENKUlvE1_clEvEUlfE_EEvSA_T1_T2_EUlP24curandStatePhilox4_32_10E0_ZNS1_27distribution_nullary_kernelIif6float4S7_SJ_SE_EEvSA_SG_RKT3_T4_EUlifE_EEvlNS_15PhiloxCudaStateESF_SG_) ;  /* 0xffffffe418e07950 */ /* 0x000fec0003c3ffff */
.L_x_486:
        /* <DEDUP_REMOVED lines=16> */
.L_x_702:


//--------------------- .text._ZN2at6native63_GLOBAL__N__7310b794_30_DistributionGeometricKernel_cu_fa6e70a443distribution_elementwise_grid_stride_kernelIfLi4EZNS0_9templates4cuda21uniform_and_transformIifPNS_17CUDAGeneratorImplEZZZNS4_16geometric_kernelIS7_EEvRNS_18TensorIteratorBaseEdT_ENKUlvE_clEvENKUlvE1_clEvEUlfE_EEvSA_T1_T2_EUlP24curandStatePhilox4_32_10E_ZNS1_27distribution_nullary_kernelIif7double2S7_SJ_SE_EEvSA_SG_RKT3_T4_EUlifE0_EEvlNS_15PhiloxCudaStateESF_SG_ --------------------------
	.section	.text._ZN2at6native63_GLOBAL__N__7310b794_30_DistributionGeometricKernel_cu_fa6e70a443distribution_elementwise_grid_stride_kernelIfLi4EZNS0_9templates4cuda21uniform_and_transformIifPNS_17CUDAGeneratorImplEZZZNS4_16geometric_kernelIS7_EEvRNS_18TensorIteratorBaseEdT_ENKUlvE_clEvENKUlvE1_clEvEUlfE_EEvSA_T1_T2_EUlP24curandStatePhilox4_32_10E_ZNS1_27distribution_nullary_kernelIif7double2S7_SJ_SE_EEvSA_SG_RKT3_T4_EUlifE0_EEvlNS_15PhiloxCudaStateESF_SG_,"ax",@progbits
	.align	128
.text._ZN2at6native63_GLOBAL__N__7310b794_30_DistributionGeometricKernel_cu_fa6e70a443distribution_elementwise_grid_stride_kernelIfLi4EZNS0_9templates4cuda21uniform_and_transformIifPNS_17CUDAGeneratorImplEZZZNS4_16geometric_kernelIS7_EEvRNS_18TensorIteratorBaseEdT_ENKUlvE_clEvENKUlvE1_clEvEUlfE_EEvSA_T1_T2_EUlP24curandStatePhilox4_32_10E_ZNS1_27distribution_nullary_kernelIif7double2S7_SJ_SE_EEvSA_SG_RKT3_T4_EUlifE0_EEvlNS_15PhiloxCudaStateESF_SG_:
        .type           _ZN2at6native63_GLOBAL__N__7310b794_30_DistributionGeometricKernel_cu_fa6e70a443distribution_elementwise_grid_stride_kernelIfLi4EZNS0_9templates4cuda21uniform_and_transformIifPNS_17CUDAGeneratorImplEZZZNS4_16geometric_kernelIS7_EEvRNS_18TensorIteratorBaseEdT_ENKUlvE_clEvENKUlvE1_clEvEUlfE_EEvSA_T1_T2_EUlP24curandStatePhilox4_32_10E_ZNS1_27distribution_nullary_kernelIif7double2S7_SJ_SE_EEvSA_SG_RKT3_T4_EUlifE0_EEvlNS_15PhiloxCudaStateESF_SG_,@function
        .size           _ZN2at6native63_GLOBAL__N__7310b794_30_DistributionGeometricKernel_cu_fa6e70a443distribution_elementwise_grid_stride_kernelIfLi4EZNS0_9templates4cuda21uniform_and_transformIifPNS_17CUDAGeneratorImplEZZZNS4_16geometric_kernelIS7_EEvRNS_18TensorIteratorBaseEdT_ENKUlvE_clEvENKUlvE1_clEvEUlfE_EEvSA_T1_T2_EUlP24curandStatePhilox4_32_10E_ZNS1_27distribution_nullary_kernelIif7double2S7_SJ_SE_EEvSA_SG_RKT3_T4_EUlifE0_EEvlNS_15PhiloxCudaStateESF_SG_,(.L_x_704 - _ZN2at6native63_GLOBAL__N__7310b794_30_DistributionGeometricKernel_cu_fa6e70a443distribution_elementwise_grid_stride_kernelIfLi4EZNS0_9templates4cuda21uniform_and_transformIifPNS_17CUDAGeneratorImplEZZZNS4_16geometric_kernelIS7_EEvRNS_18TensorIteratorBaseEdT_ENKUlvE_clEvENKUlvE1_clEvEUlfE_EEvSA_T1_T2_EUlP24curandStatePhilox4_32_10E_ZNS1_27distribution_nullary_kernelIif7double2S7_SJ_SE_EEvSA_SG_RKT3_T4_EUlifE0_EEvlNS_15PhiloxCudaStateESF_SG_)
        .other          _ZN2at6native63_GLOBAL__N__7310b794_30_DistributionGeometricKernel_cu_fa6e70a443distribution_elementwise_grid_stride_kernelIfLi4EZNS0_9templates4cuda21uniform_and_transformIifPNS_17CUDAGeneratorImplEZZZNS4_16geometric_kernelIS7_EEvRNS_18TensorIteratorBaseEdT_ENKUlvE_clEvENKUlvE1_clEvEUlfE_EEvSA_T1_T2_EUlP24curandStatePhilox4_32_10E_ZNS1_27distribution_nullary_kernelIif7double2S7_SJ_SE_EEvSA_SG_RKT3_T4_EUlifE0_EEvlNS_15PhiloxCudaStateESF_SG_,@"STO_CUDA_ENTRY STV_DEFAULT"
_ZN2at6native63_GLOBAL__N__7310b794_30_DistributionGeometricKernel_cu_fa6e70a443distribution_elementwise_grid_stride_kernelIfLi4EZNS0_9templates4cuda21uniform_and_transformIifPNS_17CUDAGeneratorImplEZZZNS4_16geometric_kernelIS7_EEvRNS_18TensorIteratorBaseEdT_ENKUlvE_clEvENKUlvE1_clEvEUlfE_EEvSA_T1_T2_EUlP24curandStatePhilox4_32_10E_ZNS1_27distribution_nullary_kernelIif7double2S7_SJ_SE_EEvSA_SG_RKT3_T4_EUlifE0_EEvlNS_15PhiloxCudaStateESF_SG_:
        /* <DEDUP_REMOVED lines=92> */
[----:B------:R-:W-:Y:S05]  /*05c0*/  CALL.REL.NOINC `($__internal_30_$__cuda_sm20_div_s64) ;  /* 0x0000004c00b87944 */ /* 0x000fea0003c00000 */
[----:B------:R-:W-:Y:S05]  /*05d0*/  BRA `(.L_x_488) ;  /* 0x0000000000587947 */ /* 0x000fea0003800000 */
.L_x_487:
        /* <DEDUP_REMOVED lines=22> */
.L_x_488:
        /* <DEDUP_REMOVED lines=86> */
.L_x_504:
        /* <DEDUP_REMOVED lines=13> */
.L_x_490:
[----:B------:R-:W-:Y:S05]  /*0d70*/  BSYNC B0 ;  /* 0x0000000000007941 */ /* 0x000fea0003800000 */
.L_x_489:
        /* <DEDUP_REMOVED lines=70> */
.L_x_492:
[----:B------:R-:W-:Y:S01]  /*11e0*/  IMAD.MOV.U32 R37, RZ, RZ, R38 ;  /* 0x000000ffff257224 */ /* 0x000fe200078e0026 */
[----:B------:R-:W-:Y:S01]  /*11f0*/  MOV R41, R26 ;  /* 0x0000001a00297202 */ /* 0x000fe20000000f00 */
[----:B------:R-:W-:Y:S01]  /*1200*/  IMAD.MOV.U32 R25, RZ, RZ, R35 ;  /* 0x000000ffff197224 */ /* 0x000fe200078e0023 */
[----:B------:R-:W-:-:S07]  /*1210*/  MOV R24, R22 ;  /* 0x0000001600187202 */ /* 0x000fce0000000f00 */
.L_x_491:
        /* <DEDUP_REMOVED lines=252> */
.L_x_495:
        /* <DEDUP_REMOVED lines=16> */
[----:B0-----:R0:W-:Y:S04]  /*22e0*/  STG.E desc[UR58][R26.64], R41 ;  /* 0x000000291a007986 */ /* 0x0011e8000c10193a */
.L_x_494:
[----:B------:R-:W-:Y:S05]  /*22f0*/  BSYNC B0 ;  /* 0x0000000000007941 */ /* 0x000fea0003800000 */
.L_x_493:
        /* <DEDUP_REMOVED lines=247> */
.L_x_498:
        /* <DEDUP_REMOVED lines=16> */
[----:B0-----:R0:W-:Y:S02]  /*3370*/  STG.E desc[UR58][R24.64], R27 ;  /* 0x0000001b18007986 */ /* 0x0011e4000c10193a */
.L_x_497:
[----:B------:R-:W-:Y:S05]  /*3380*/  BSYNC B0 ;  /* 0x0000000000007941 */ /* 0x000fea0003800000 */
.L_x_496:
        /* <DEDUP_REMOVED lines=255> */
.L_x_501:
[----:B------:R-:W-:Y:S02]  /*4380*/  ULDC.64 UR34, c[0x0][0x3d0] ;  /* 0x0000f40000227ab9 */ /* 0x000fe40000000a00 */
[----:B------:R-:W-:-:S05]  /*4390*/  IADD3 R26, P0, R26, UR34, RZ ;  /* 0x000000221a1a7c10 */ /* 0x000fca000ff1e0ff */
[----:B------:R-:W-:-:S05]  /*43a0*/  IMAD.X R27, RZ, RZ, UR35, P0 ;  /* 0x00000023ff1b7e24 */ /* 0x000fca00080e06ff */
[----:B--2---:R0:W-:Y:S03]  /*43b0*/  STG.E desc[UR58][R26.64], R33 ;  /* 0x000000211a007986 */ /* 0x0041e6000c10193a */
.L_x_500:
[----:B------:R-:W-:Y:S05]  /*43c0*/  BSYNC B0 ;  /* 0x0000000000007941 */ /* 0x000fea0003800000 */
.L_x_499:
        /* <DEDUP_REMOVED lines=255> */
.L_x_503:
[----:B------:R-:W-:Y:S02]  /*53c0*/  ULDC.64 UR34, c[0x0][0x3d0] ;  /* 0x0000f40000227ab9 */ /* 0x000fe40000000a00 */
[----:B------:R-:W-:-:S04]  /*53d0*/  IADD3 R26, P0, R26, UR34, RZ ;  /* 0x000000221a1a7c10 */ /* 0x000fc8000ff1e0ff */
[----:B------:R-:W-:-:S05]  /*53e0*/  IADD3.X R27, RZ, UR35, RZ, P0, !PT ;  /* 0x00000023ff1b7c10 */ /* 0x000fca00087fe4ff */
[----:B---3--:R1:W-:Y:S04]  /*53f0*/  STG.E desc[UR58][R26.64], R34 ;  /* 0x000000221a007986 */ /* 0x0083e8000c10193a */
.L_x_502:
        /* <DEDUP_REMOVED lines=11> */
        .weak           $__internal_30_$__cuda_sm20_div_s64
        .type           $__internal_30_$__cuda_sm20_div_s64,@function
        .size           $__internal_30_$__cuda_sm20_div_s64,(.L_x_704 - $__internal_30_$__cuda_sm20_div_s64)
$__internal_30_$__cuda_sm20_div_s64:
        /* <DEDUP_REMOVED lines=74> */
[----:B------:R-:W-:Y:S06]  /*5950*/  RET.REL.NODEC R28 `(_ZN2at6native63_GLOBAL__N__7310b794_30_DistributionGeometricKernel_cu_fa6e70a443distribution_elementwise_grid_stride_kernelIfLi4EZNS0_9templates4cuda21uniform_and_transformIifPNS_17CUDAGeneratorImplEZZZNS4_16geometric_kernelIS7_EEvRNS_18TensorIteratorBaseEdT_ENKUlvE_clEvENKUlvE1_clEvEUlfE_EEvSA_T1_T2_EUlP24curandStatePhilox4_32_10E_ZNS1_27distribution_nullary_kernelIif7double2S7_SJ_SE_EEvSA_SG_RKT3_T4_EUlifE0_EEvlNS_15PhiloxCudaStateESF_SG_) ;  /* 0xffffffa41ca87950 */ /* 0x000fec0003c3ffff */
.L_x_505:
        /* <DEDUP_REMOVED lines=10> */
.L_x_704:


//--------------------- .text._ZN2at6native63_GLOBAL__N__7310b794_30_DistributionGeometricKernel_cu_fa6e70a443distribution_elementwise_grid_stride_kernelIfLi4EZNS0_9templates4cuda21uniform_and_transformIifPNS_17CUDAGeneratorImplEZZZNS4_16geometric_kernelIS7_EEvRNS_18TensorIteratorBaseEdT_ENKUlvE_clEvENKUlvE1_clEvEUlfE_EEvSA_T1_T2_EUlP24curandStatePhilox4_32_10E_ZNS1_27distribution_nullary_kernelIif7double2S7_SJ_SE_EEvSA_SG_RKT3_T4_EUlifE_EEvlNS_15PhiloxCudaStateESF_SG_ --------------------------
	.section	.text._ZN2at6native63_GLOBAL__N__7310b794_30_DistributionGeometricKernel_cu_fa6e70a443distribution_elementwise_grid_stride_kernelIfLi4EZNS0_9templates4cuda21uniform_and_transformIifPNS_17CUDAGeneratorImplEZZZNS4_16geometric_kernelIS7_EEvRNS_18TensorIteratorBaseEdT_ENKUlvE_clEvENKUlvE1_clEvEUlfE_EEvSA_T1_T2_EUlP24curandStatePhilox4_32_10E_ZNS1_27distribution_nullary_kernelIif7double2S7_SJ_SE_EEvSA_SG_RKT3_T4_EUlifE_EEvlNS_15PhiloxCudaStateESF_SG_,"ax",@progbits
	.align	128
.text._ZN2at6native63_GLOBAL__N__7310b794_30_DistributionGeometricKernel_cu_fa6e70a443distribution_elementwise_grid_stride_kernelIfLi4EZNS0_9templates4cuda21uniform_and_transformIifPNS_17CUDAGeneratorImplEZZZNS4_16geometric_kernelIS7_EEvRNS_18TensorIteratorBaseEdT_ENKUlvE_clEvENKUlvE1_clEvEUlfE_EEvSA_T1_T2_EUlP24curandStatePhilox4_32_10E_ZNS1_27distribution_nullary_kernelIif7double2S7_SJ_SE_EEvSA_SG_RKT3_T4_EUlifE_EEvlNS_15PhiloxCudaStateESF_SG_:
        .type           _ZN2at6native63_GLOBAL__N__7310b794_30_DistributionGeometricKernel_cu_fa6e70a443distribution_elementwise_grid_stride_kernelIfLi4EZNS0_9templates4cuda21uniform_and_transformIifPNS_17CUDAGeneratorImplEZZZNS4_16geometric_kernelIS7_EEvRNS_18TensorIteratorBaseEdT_ENKUlvE_clEvENKUlvE1_clEvEUlfE_EEvSA_T1_T2_EUlP24curandStatePhilox4_32_10E_ZNS1_27distribution_nullary_kernelIif7double2S7_SJ_SE_EEvSA_SG_RKT3_T4_EUlifE_EEvlNS_15PhiloxCudaStateESF_SG_,@function
        .size           _ZN2at6native63_GLOBAL__N__7310b794_30_DistributionGeometricKernel_cu_fa6e70a443distribution_elementwise_grid_stride_kernelIfLi4EZNS0_9templates4cuda21uniform_and_transformIifPNS_17CUDAGeneratorImplEZZZNS4_16geometric_kernelIS7_EEvRNS_18TensorIteratorBaseEdT_ENKUlvE_clEvENKUlvE1_clEvEUlfE_EEvSA_T1_T2_EUlP24curandStatePhilox4_32_10E_ZNS1_27distribution_nullary_kernelIif7double2S7_SJ_SE_EEvSA_SG_RKT3_T4_EUlifE_EEvlNS_15PhiloxCudaStateESF_SG_,(.L_x_706 - _ZN2at6native63_GLOBAL__N__7310b794_30_DistributionGeometricKernel_cu_fa6e70a443distribution_elementwise_grid_stride_kernelIfLi4EZNS0_9templates4cuda21uniform_and_transformIifPNS_17CUDAGeneratorImplEZZZNS4_16geometric_kernelIS7_EEvRNS_18TensorIteratorBaseEdT_ENKUlvE_clEvENKUlvE1_clEvEUlfE_EEvSA_T1_T2_EUlP24curandStatePhilox4_32_10E_ZNS1_27distribution_nullary_kernelIif7double2S7_SJ_SE_EEvSA_SG_RKT3_T4_EUlifE_EEvlNS_15PhiloxCudaStateESF_SG_)
        .other          _ZN2at6native63_GLOBAL__N__7310b794_30_DistributionGeometricKernel_cu_fa6e70a443distribution_elementwise_grid_stride_kernelIfLi4EZNS0_9templates4cuda21uniform_and_transformIifPNS_17CUDAGeneratorImplEZZZNS4_16geometric_kernelIS7_EEvRNS_18TensorIteratorBaseEdT_ENKUlvE_clEvENKUlvE1_clEvEUlfE_EEvSA_T1_T2_EUlP24curandStatePhilox4_32_10E_ZNS1_27distribution_nullary_kernelIif7double2S7_SJ_SE_EEvSA_SG_RKT3_T4_EUlifE_EEvlNS_15PhiloxCudaStateESF_SG_,@"STO_CUDA_ENTRY STV_DEFAULT"
_ZN2at6native63_GLOBAL__N__7310b794_30_DistributionGeometricKernel_cu_fa6e70a443distribution_elementwise_grid_stride_kernelIfLi4EZNS0_9templates4cuda21uniform_and_transformIifPNS_17CUDAGeneratorImplEZZZNS4_16geometric_kernelIS7_EEvRNS_18TensorIteratorBaseEdT_ENKUlvE_clEvENKUlvE1_clEvEUlfE_EEvSA_T1_T2_EUlP24curandStatePhilox4_32_10E_ZNS1_27distribution_nullary_kernelIif7double2S7_SJ_SE_EEvSA_SG_RKT3_T4_EUlifE_EEvlNS_15PhiloxCudaStateESF_SG_:
        /* <DEDUP_REMOVED lines=92> */
[----:B------:R-:W-:Y:S05]  /*05c0*/  CALL.REL.NOINC `($__internal_31_$__cuda_sm20_div_s64) ;  /* 0x0000000c009c7944 */ /* 0x000fea0003c00000 */
[----:B------:R-:W-:Y:S01]  /*05d0*/  IMAD.MOV.U32 R20, RZ, RZ, R22 ;  /* 0x000000ffff147224 */ /* 0x000fe200078e0016 */
[----:B------:R-:W-:Y:S01]  /*05e0*/  MOV R21, R23 ;  /* 0x0000001700157202 */ /* 0x000fe20000000f00 */
[----:B------:R-:W-:Y:S06]  /*05f0*/  BRA `(.L_x_507) ;  /* 0x00000000005c7947 */ /* 0x000fec0003800000 */
.L_x_506:
        /* <DEDUP_REMOVED lines=23> */
.L_x_507:
        /* <DEDUP_REMOVED lines=39> */
.L_x_516:
        /* <DEDUP_REMOVED lines=13> */
.L_x_509:
[----:B------:R-:W-:Y:S05]  /*0ab0*/  BSYNC B0 ;  /* 0x0000000000007941 */ /* 0x000fea0003800000 */
.L_x_508:
        /* <DEDUP_REMOVED lines=63> */
.L_x_511:
[----:B------:R-:W-:Y:S01]  /*0eb0*/  MOV R41, R43 ;  /* 0x0000002b00297202 */ /* 0x000fe20000000f00 */
[----:B------:R-:W-:Y:S01]  /*0ec0*/  IMAD.MOV.U32 R26, RZ, RZ, R24 ;  /* 0x000000ffff1a7224 */ /* 0x000fe200078e0018 */
[----:B------:R-:W-:Y:S01]  /*0ed0*/  MOV R42, R22 ;  /* 0x00000016002a7202 */ /* 0x000fe20000000f00 */
[----:B------:R-:W-:-:S07]  /*0ee0*/  IMAD.MOV.U32 R40, RZ, RZ, R38 ;  /* 0x000000ffff287224 */ /* 0x000fce00078e0026 */
.L_x_510:
        /* <DEDUP_REMOVED lines=23> */
[----:B0-----:R0:W-:Y:S04]  /*1060*/  STG.E desc[UR8][R26.64], R49 ;  /* 0x000000311a007986 */ /* 0x0011e8000c101908 */
.L_x_513:
[----:B------:R-:W-:Y:S05]  /*1070*/  BSYNC B0 ;  /* 0x0000000000007941 */ /* 0x000fea0003800000 */
.L_x_512:
        /* <DEDUP_REMOVED lines=26> */
[----:B0-----:R0:W-:Y:S04]  /*1220*/  STG.E desc[UR8][R26.64], R47 ;  /* 0x0000002f1a007986 */ /* 0x0011e8000c101908 */
.L_x_515:
[----:B------:R-:W-:Y:S05]  /*1230*/  BSYNC B0 ;  /* 0x0000000000007941 */ /* 0x000fea0003800000 */
.L_x_514:
        /* <DEDUP_REMOVED lines=32> */
        .weak           $__internal_31_$__cuda_sm20_div_s64
        .type           $__internal_31_$__cuda_sm20_div_s64,@function
        .size           $__internal_31_$__cuda_sm20_div_s64,(.L_x_706 - $__internal_31_$__cuda_sm20_div_s64)
$__internal_31_$__cuda_sm20_div_s64:
        /* <DEDUP_REMOVED lines=74> */
[----:B------:R-:W-:Y:S06]  /*18e0*/  RET.REL.NODEC R20 `(_ZN2at6native63_GLOBAL__N__7310b794_30_DistributionGeometricKernel_cu_fa6e70a443distribution_elementwise_grid_stride_kernelIfLi4EZNS0_9templates4cuda21uniform_and_transformIifPNS_17CUDAGeneratorImplEZZZNS4_16geometric_kernelIS7_EEvRNS_18TensorIteratorBaseEdT_ENKUlvE_clEvENKUlvE1_clEvEUlfE_EEvSA_T1_T2_EUlP24curandStatePhilox4_32_10E_ZNS1_27distribution_nullary_kernelIif7double2S7_SJ_SE_EEvSA_SG_RKT3_T4_EUlifE_EEvlNS_15PhiloxCudaStateESF_SG_) ;  /* 0xffffffe414c47950 */ /* 0x000fec0003c3ffff */
.L_x_517:
        /* <DEDUP_REMOVED lines=9> */
.L_x_706:


//--------------------- .text._ZN2at6native63_GLOBAL__N__7310b794_30_DistributionGeometricKernel_cu_fa6e70a443distribution_elementwise_grid_stride_kernelIfLi4EZNS0_9templates4cuda21uniform_and_transformIafPNS_17CUDAGeneratorImplEZZZNS4_16geometric_kernelIS7_EEvRNS_18TensorIteratorBaseEdT_ENKUlvE_clEvENKUlvE0_clEvEUlfE_EEvSA_T1_T2_EUlP24curandStatePhilox4_32_10E0_ZNS1_27distribution_nullary_kernelIaf6float4S7_SJ_SE_EEvSA_SG_RKT3_T4_EUlifE0_EEvlNS_15PhiloxCudaStateESF_SG_ --------------------------
	.section	.text._ZN2at6native63_GLOBAL__N__7310b794_30_DistributionGeometricKernel_cu_fa6e70a443distribution_elementwise_grid_stride_kernelIfLi4EZNS0_9templates4cuda21uniform_and_transformIafPNS_17CUDAGeneratorImplEZZZNS4_16geometric_kernelIS7_EEvRNS_18TensorIteratorBaseEdT_ENKUlvE_clEvENKUlvE0_clEvEUlfE_EEvSA_T1_T2_EUlP24curandStatePhilox4_32_10E0_ZNS1_27distribution_nullary_kernelIaf6float4S7_SJ_SE_EEvSA_SG_RKT3_T4_EUlifE0_EEvlNS_15PhiloxCudaStateESF_SG_,"ax",@progbits
	.align	128
.text._ZN2at6native63_GLOBAL__N__7310b794_30_DistributionGeometricKernel_cu_fa6e70a443distribution_elementwise_grid_stride_kernelIfLi4EZNS0_9templates4cuda21uniform_and_transformIafPNS_17CUDAGeneratorImplEZZZNS4_16geometric_kernelIS7_EEvRNS_18TensorIteratorBaseEdT_ENKUlvE_clEvENKUlvE0_clEvEUlfE_EEvSA_T1_T2_EUlP24curandStatePhilox4_32_10E0_ZNS1_27distribution_nullary_kernelIaf6float4S7_SJ_SE_EEvSA_SG_RKT3_T4_EUlifE0_EEvlNS_15PhiloxCudaStateESF_SG_:
        .type           _ZN2at6native63_GLOBAL__N__7310b794_30_DistributionGeometricKernel_cu_fa6e70a443distribution_elementwise_grid_stride_kernelIfLi4EZNS0_9templates4cuda21uniform_and_transformIafPNS_17CUDAGeneratorImplEZZZNS4_16geometric_kernelIS7_EEvRNS_18TensorIteratorBaseEdT_ENKUlvE_clEvENKUlvE0_clEvEUlfE_EEvSA_T1_T2_EUlP24curandStatePhilox4_32_10E0_ZNS1_27distribution_nullary_kernelIaf6float4S7_SJ_SE_EEvSA_SG_RKT3_T4_EUlifE0_EEvlNS_15PhiloxCudaStateESF_SG_,@function
        .size           _ZN2at6native63_GLOBAL__N__7310b794_30_DistributionGeometricKernel_cu_fa6e70a443distribution_elementwise_grid_stride_kernelIfLi4EZNS0_9templates4cuda21uniform_and_transformIafPNS_17CUDAGeneratorImplEZZZNS4_16geometric_kernelIS7_EEvRNS_18TensorIteratorBaseEdT_ENKUlvE_clEvENKUlvE0_clEvEUlfE_EEvSA_T1_T2_EUlP24curandStatePhilox4_32_10E0_ZNS1_27distribution_nullary_kernelIaf6float4S7_SJ_SE_EEvSA_SG_RKT3_T4_EUlifE0_EEvlNS_15PhiloxCudaStateESF_SG_,(.L_x_708 - _ZN2at6native63_GLOBAL__N__7310b794_30_DistributionGeometricKernel_cu_fa6e70a443distribution_elementwise_grid_stride_kernelIfLi4EZNS0_9templates4cuda21uniform_and_transformIafPNS_17CUDAGeneratorImplEZZZNS4_16geometric_kernelIS7_EEvRNS_18TensorIteratorBaseEdT_ENKUlvE_clEvENKUlvE0_clEvEUlfE_EEvSA_T1_T2_EUlP24curandStatePhilox4_32_10E0_ZNS1_27distribution_nullary_kernelIaf6float4S7_SJ_SE_EEvSA_SG_RKT3_T4_EUlifE0_EEvlNS_15PhiloxCudaStateESF_SG_)
        .other          _ZN2at6native63_GLOBAL__N__7310b794_30_DistributionGeometricKernel_cu_fa6e70a443distribution_elementwise_grid_stride_kernelIfLi4EZNS0_9templates4cuda21uniform_and_transformIafPNS_17CUDAGeneratorImplEZZZNS4_16geometric_kernelIS7_EEvRNS_18TensorIteratorBaseEdT_ENKUlvE_clEvENKUlvE0_clEvEUlfE_EEvSA_T1_T2_EUlP24curandStatePhilox4_32_10E0_ZNS1_27distribution_nullary_kernelIaf6float4S7_SJ_SE_EEvSA_SG_RKT3_T4_EUlifE0_EEvlNS_15PhiloxCudaStateESF_SG_,@"STO_CUDA_ENTRY STV_DEFAULT"
_ZN2at6native63_GLOBAL__N__7310b794_30_DistributionGeometricKernel_cu_fa6e70a443distribution_elementwise_grid_stride_kernelIfLi4EZNS0_9templates4cuda21uniform_and_transformIafPNS_17CUDAGeneratorImplEZZZNS4_16geometric_kernelIS7_EEvRNS_18TensorIteratorBaseEdT_ENKUlvE_clEvENKUlvE0_clEvEUlfE_EEvSA_T1_T2_EUlP24curandStatePhilox4_32_10E0_ZNS1_27distribution_nullary_kernelIaf6float4S7_SJ_SE_EEvSA_SG_RKT3_T4_EUlifE0_EEvlNS_15PhiloxCudaStateESF_SG_:
        /* <DEDUP_REMOVED lines=92> */
[----:B------:R-:W-:Y:S05]  /*05c0*/  CALL.REL.NOINC `($__internal_32_$__cuda_sm20_div_s64) ;  /* 0x0000004c003c7944 */ /* 0x000fea0003c00000 */
[----:B------:R-:W-:Y:S05]  /*05d0*/  BRA `(.L_x_519) ;  /* 0x00000000005c7947 */ /* 0x000fea0003800000 */
.L_x_518:
        /* <DEDUP_REMOVED lines=23> */
.L_x_519:
        /* <DEDUP_REMOVED lines=74> */
.L_x_535:
        /* <DEDUP_REMOVED lines=13> */
.L_x_521:
[----:B------:R-:W-:Y:S05]  /*0cc0*/  BSYNC B0 ;  /* 0x0000000000007941 */ /* 0x000fea0003800000 */
.L_x_520:
        /* <DEDUP_REMOVED lines=69> */
.L_x_523:
[----:B------:R-:W-:Y:S01]  /*1120*/  MOV R26, R36 ;  /* 0x00000024001a7202 */ /* 0x000fe20000000f00 */
[----:B------:R-:W-:Y:S01]  /*1130*/  IMAD.MOV.U32 R27, RZ, RZ, R33 ;  /* 0x000000ffff1b7224 */ /* 0x000fe200078e0021 */
[----:B------:R-:W-:Y:S01]  /*1140*/  MOV R34, R31 ;  /* 0x0000001f00227202 */ /* 0x000fe20000000f00 */
[----:B------:R-:W-:-:S07]  /*1150*/  IMAD.MOV.U32 R35, RZ, RZ, R24 ;  /* 0x000000ffff237224 */ /* 0x000fce00078e0018 */
.L_x_522:
        /* <DEDUP_REMOVED lines=251> */
.L_x_526:
        /* <DEDUP_REMOVED lines=11> */
[----:B0-----:R0:W-:Y:S02]  /*21c0*/  STG.E.U8 desc[UR58][R26.64], R41 ;  /* 0x000000291a007986 */ /* 0x0011e4000c10113a */
.L_x_525:
[----:B------:R-:W-:Y:S05]  /*21d0*/  BSYNC B0 ;  /* 0x0000000000007941 */ /* 0x000fea0003800000 */
.L_x_524:
        /* <DEDUP_REMOVED lines=247> */
.L_x_529:
        /* <DEDUP_REMOVED lines=12> */
.L_x_528:
[----:B------:R-:W-:Y:S05]  /*3210*/  BSYNC B0 ;  /* 0x0000000000007941 */ /* 0x000fea0003800000 */
.L_x_527:
        /* <DEDUP_REMOVED lines=243> */
.L_x_532:
        /* <DEDUP_REMOVED lines=11> */
[----:B0-----:R0:W-:Y:S02]  /*4200*/  STG.E.U8 desc[UR58][R26.64], R37 ;  /* 0x000000251a007986 */ /* 0x0011e4000c10113a */
.L_x_531:
[----:B------:R-:W-:Y:S05]  /*4210*/  BSYNC B0 ;  /* 0x0000000000007941 */ /* 0x000fea0003800000 */
.L_x_530:
        /* <DEDUP_REMOVED lines=243> */
.L_x_534:
        /* <DEDUP_REMOVED lines=12> */
.L_x_533:
        /* <DEDUP_REMOVED lines=11> */
        .weak           $__internal_32_$__cuda_sm20_div_s64
        .type           $__internal_32_$__cuda_sm20_div_s64,@function
        .size           $__internal_32_$__cuda_sm20_div_s64,(.L_x_708 - $__internal_32_$__cuda_sm20_div_s64)
$__internal_32_$__cuda_sm20_div_s64:
        /* <DEDUP_REMOVED lines=74> */
[----:B------:R-:W-:Y:S06]  /*5760*/  RET.REL.NODEC R26 `(_ZN2at6native63_GLOBAL__N__7310b794_30_DistributionGeometricKernel_cu_fa6e70a443distribution_elementwise_grid_stride_kernelIfLi4EZNS0_9templates4cuda21uniform_and_transformIafPNS_17CUDAGeneratorImplEZZZNS4_16geometric_kernelIS7_EEvRNS_18TensorIteratorBaseEdT_ENKUlvE_clEvENKUlvE0_clEvEUlfE_EEvSA_T1_T2_EUlP24curandStatePhilox4_32_10E0_ZNS1_27distribution_nullary_kernelIaf6float4S7_SJ_SE_EEvSA_SG_RKT3_T4_EUlifE0_EEvlNS_15PhiloxCudaStateESF_SG_) ;  /* 0xffffffa81a247950 */ /* 0x000fec0003c3ffff */
.L_x_536:
        /* <DEDUP_REMOVED lines=9> */
.L_x_708:


//--------------------- .text._ZN2at6native63_GLOBAL__N__7310b794_30_DistributionGeometricKernel_cu_fa6e70a443distribution_elementwise_grid_stride_kernelIfLi4EZNS0_9templates4cuda21uniform_and_transformIafPNS_17CUDAGeneratorImplEZZZNS4_16geometric_kernelIS7_EEvRNS_18TensorIteratorBaseEdT_ENKUlvE_clEvENKUlvE0_clEvEUlfE_EEvSA_T1_T2_EUlP24curandStatePhilox4_32_10E0_ZNS1_27distribution_nullary_kernelIaf6float4S7_SJ_SE_EEvSA_SG_RKT3_T4_EUlifE_EEvlNS_15PhiloxCudaStateESF_SG_ --------------------------
	.section	.text._ZN2at6native63_GLOBAL__N__7310b794_30_DistributionGeometricKernel_cu_fa6e70a443distribution_elementwise_grid_stride_kernelIfLi4EZNS0_9templates4cuda21uniform_and_transformIafPNS_17CUDAGeneratorImplEZZZNS4_16geometric_kernelIS7_EEvRNS_18TensorIteratorBaseEdT_ENKUlvE_clEvENKUlvE0_clEvEUlfE_EEvSA_T1_T2_EUlP24curandStatePhilox4_32_10E0_ZNS1_27distribution_nullary_kernelIaf6float4S7_SJ_SE_EEvSA_SG_RKT3_T4_EUlifE_EEvlNS_15PhiloxCudaStateESF_SG_,"ax",@progbits
	.align	128
.text._ZN2at6native63_GLOBAL__N__7310b794_30_DistributionGeometricKernel_cu_fa6e70a443distribution_elementwise_grid_stride_kernelIfLi4EZNS0_9templates4cuda21uniform_and_transformIafPNS_17CUDAGeneratorImplEZZZNS4_16geometric_kernelIS7_EEvRNS_18TensorIteratorBaseEdT_ENKUlvE_clEvENKUlvE0_clEvEUlfE_EEvSA_T1_T2_EUlP24curandStatePhilox4_32_10E0_ZNS1_27distribution_nullary_kernelIaf6float4S7_SJ_SE_EEvSA_SG_RKT3_T4_EUlifE_EEvlNS_15PhiloxCudaStateESF_SG_:
        .type           _ZN2at6native63_GLOBAL__N__7310b794_30_DistributionGeometricKernel_cu_fa6e70a443distribution_elementwise_grid_stride_kernelIfLi4EZNS0_9templates4cuda21uniform_and_transformIafPNS_17CUDAGeneratorImplEZZZNS4_16geometric_kernelIS7_EEvRNS_18TensorIteratorBaseEdT_ENKUlvE_clEvENKUlvE0_clEvEUlfE_EEvSA_T1_T2_EUlP24curandStatePhilox4_32_10E0_ZNS1_27distribution_nullary_kernelIaf6float4S7_SJ_SE_EEvSA_SG_RKT3_T4_EUlifE_EEvlNS_15PhiloxCudaStateESF_SG_,@function
        .size           _ZN2at6native63_GLOBAL__N__7310b794_30_DistributionGeometricKernel_cu_fa6e70a443distribution_elementwise_grid_stride_kernelIfLi4EZNS0_9templates4cuda21uniform_and_transformIafPNS_17CUDAGeneratorImplEZZZNS4_16geometric_kernelIS7_EEvRNS_18TensorIteratorBaseEdT_ENKUlvE_clEvENKUlvE0_clEvEUlfE_EEvSA_T1_T2_EUlP24curandStatePhilox4_32_10E0_ZNS1_27distribution_nullary_kernelIaf6float4S7_SJ_SE_EEvSA_SG_RKT3_T4_EUlifE_EEvlNS_15PhiloxCudaStateESF_SG_,(.L_x_710 - _ZN2at6native63_GLOBAL__N__7310b794_30_DistributionGeometricKernel_cu_fa6e70a443distribution_elementwise_grid_stride_kernelIfLi4EZNS0_9templates4cuda21uniform_and_transformIafPNS_17CUDAGeneratorImplEZZZNS4_16geometric_kernelIS7_EEvRNS_18TensorIteratorBaseEdT_ENKUlvE_clEvENKUlvE0_clEvEUlfE_EEvSA_T1_T2_EUlP24curandStatePhilox4_32_10E0_ZNS1_27distribution_nullary_kernelIaf6float4S7_SJ_SE_EEvSA_SG_RKT3_T4_EUlifE_EEvlNS_15PhiloxCudaStateESF_SG_)
        .other          _ZN2at6native63_GLOBAL__N__7310b794_30_DistributionGeometricKernel_cu_fa6e70a443distribution_elementwise_grid_stride_kernelIfLi4EZNS0_9templates4cuda21uniform_and_transformIafPNS_17CUDAGeneratorImplEZZZNS4_16geometric_kernelIS7_EEvRNS_18TensorIteratorBaseEdT_ENKUlvE_clEvENKUlvE0_clEvEUlfE_EEvSA_T1_T2_EUlP24curandStatePhilox4_32_10E0_ZNS1_27distribution_nullary_kernelIaf6float4S7_SJ_SE_EEvSA_SG_RKT3_T4_EUlifE_EEvlNS_15PhiloxCudaStateESF_SG_,@"STO_CUDA_ENTRY STV_DEFAULT"
_ZN2at6native63_GLOBAL__N__7310b794_30_DistributionGeometricKernel_cu_fa6e70a443distribution_elementwise_grid_stride_kernelIfLi4EZNS0_9templates4cuda21uniform_and_transformIafPNS_17CUDAGeneratorImplEZZZNS4_16geometric_kernelIS7_EEvRNS_18TensorIteratorBaseEdT_ENKUlvE_clEvENKUlvE0_clEvEUlfE_EEvSA_T1_T2_EUlP24curandStatePhilox4_32_10E0_ZNS1_27distribution_nullary_kernelIaf6float4S7_SJ_SE_EEvSA_SG_RKT3_T4_EUlifE_EEvlNS_15PhiloxCudaStateESF_SG_:
        /* <DEDUP_REMOVED lines=92> */
[----:B------:R-:W-:Y:S05]  /*05c0*/  CALL.REL.NOINC `($__internal_33_$__cuda_sm20_div_s64) ;  /* 0x0000000c00807944 */ /* 0x000fea0003c00000 */
[----:B------:R-:W-:Y:S01]  /*05d0*/  IMAD.MOV.U32 R24, RZ, RZ, R26 ;  /* 0x000000ffff187224 */ /* 0x000fe200078e001a */
[----:B------:R-:W-:Y:S01]  /*05e0*/  MOV R25, R27 ;  /* 0x0000001b00197202 */ /* 0x000fe20000000f00 */
[----:B------:R-:W-:Y:S06]  /*05f0*/  BRA `(.L_x_538) ;  /* 0x00000000005c7947 */ /* 0x000fec0003800000 */
.L_x_537:
        /* <DEDUP_REMOVED lines=23> */
.L_x_538:
        /* <DEDUP_REMOVED lines=28> */
.L_x_550:
        /* <DEDUP_REMOVED lines=13> */
.L_x_540:
[----:B------:R-:W-:Y:S05]  /*0a00*/  BSYNC B0 ;  /* 0x0000000000007941 */ /* 0x000fea0003800000 */
.L_x_539:
        /* <DEDUP_REMOVED lines=60> */
.L_x_542:
[----:B------:R-:W-:Y:S01]  /*0dd0*/  IMAD.MOV.U32 R26, RZ, RZ, R35 ;  /* 0x000000ffff1a7224 */ /* 0x000fe200078e0023 */
[----:B------:R-:W-:Y:S01]  /*0de0*/  MOV R45, R28 ;  /* 0x0000001c002d7202 */ /* 0x000fe20000000f00 */
[----:B------:R-:W-:Y:S02]  /*0df0*/  IMAD.MOV.U32 R46, RZ, RZ, R33 ;  /* 0x000000ffff2e7224 */ /* 0x000fe400078e0021 */
[----:B------:R-:W-:-:S07]  /*0e00*/  IMAD.MOV.U32 R32, RZ, RZ, R30 ;  /* 0x000000ffff207224 */ /* 0x000fce00078e001e */
.L_x_541:
        /* <DEDUP_REMOVED lines=17> */
[----:B0-----:R0:W-:Y:S04]  /*0f20*/  STG.E.U8 desc[UR8][R26.64], R47 ;  /* 0x0000002f1a007986 */ /* 0x0011e8000c101108 */
.L_x_544:
[----:B------:R-:W-:Y:S05]  /*0f30*/  BSYNC B0 ;  /* 0x0000000000007941 */ /* 0x000fea0003800000 */
.L_x_543:
        /* <DEDUP_REMOVED lines=31> */
[----:B0-----:R0:W-:Y:S04]  /*1130*/  STG.E.U8 desc[UR8][R26.64], R45 ;  /* 0x0000002d1a007986 */ /* 0x0011e8000c101108 */
.L_x_546:
[----:B------:R-:W-:Y:S05]  /*1140*/  BSYNC B0 ;  /* 0x0000000000007941 */ /* 0x000fea0003800000 */
.L_x_545:
        /* <DEDUP_REMOVED lines=14> */
[----:B0-----:R1:W-:Y:S04]  /*1230*/  STG.E.U8 desc[UR8][R26.64], R45 ;  /* 0x0000002d1a007986 */ /* 0x0013e8000c101108 */
.L_x_548:
[----:B------:R-:W-:Y:S05]  /*1240*/  BSYNC B0 ;  /* 0x0000000000007941 */ /* 0x000fea0003800000 */
.L_x_547:
        /* <DEDUP_REMOVED lines=13> */
.L_x_549:
        /* <DEDUP_REMOVED lines=11> */
        .weak           $__internal_33_$__cuda_sm20_div_s64
        .type           $__internal_33_$__cuda_sm20_div_s64,@function
        .size           $__internal_33_$__cuda_sm20_div_s64,(.L_x_710 - $__internal_33_$__cuda_sm20_div_s64)
$__internal_33_$__cuda_sm20_div_s64:
        /* <DEDUP_REMOVED lines=74> */
[----:B------:R-:W-:Y:S06]  /*1870*/  RET.REL.NODEC R24 `(_ZN2at6native63_GLOBAL__N__7310b794_30_DistributionGeometricKernel_cu_fa6e70a443distribution_elementwise_grid_stride_kernelIfLi4EZNS0_9templates4cuda21uniform_and_transformIafPNS_17CUDAGeneratorImplEZZZNS4_16geometric_kernelIS7_EEvRNS_18TensorIteratorBaseEdT_ENKUlvE_clEvENKUlvE0_clEvEUlfE_EEvSA_T1_T2_EUlP24curandStatePhilox4_32_10E0_ZNS1_27distribution_nullary_kernelIaf6float4S7_SJ_SE_EEvSA_SG_RKT3_T4_EUlifE_EEvlNS_15PhiloxCudaStateESF_SG_) ;  /* 0xffffffe418e07950 */ /* 0x000fec0003c3ffff */
.L_x_551:
        /* <DEDUP_REMOVED lines=16> */
.L_x_710:


//--------------------- .text._ZN2at6native63_GLOBAL__N__7310b794_30_DistributionGeometricKernel_cu_fa6e70a443distribution_elementwise_grid_stride_kernelIfLi4EZNS0_9templates4cuda21uniform_and_transformIafPNS_17CUDAGeneratorImplEZZZNS4_16geometric_kernelIS7_EEvRNS_18TensorIteratorBaseEdT_ENKUlvE_clEvENKUlvE0_clEvEUlfE_EEvSA_T1_T2_EUlP24curandStatePhilox4_32_10E_ZNS1_27distribution_nullary_kernelIaf7double2S7_SJ_SE_EEvSA_SG_RKT3_T4_EUlifE0_EEvlNS_15PhiloxCudaStateESF_SG_ --------------------------
	.section	.text._ZN2at6native63_GLOBAL__N__7310b794_30_DistributionGeometricKernel_cu_fa6e70a443distribution_elementwise_grid_stride_kernelIfLi4EZNS0_9templates4cuda21uniform_and_transformIafPNS_17CUDAGeneratorImplEZZZNS4_16geometric_kernelIS7_EEvRNS_18TensorIteratorBaseEdT_ENKUlvE_clEvENKUlvE0_clEvEUlfE_EEvSA_T1_T2_EUlP24curandStatePhilox4_32_10E_ZNS1_27distribution_nullary_kernelIaf7double2S7_SJ_SE_EEvSA_SG_RKT3_T4_EUlifE0_EEvlNS_15PhiloxCudaStateESF_SG_,"ax",@progbits
	.align	128
.text._ZN2at6native63_GLOBAL__N__7310b794_30_DistributionGeometricKernel_cu_fa6e70a443distribution_elementwise_grid_stride_kernelIfLi4EZNS0_9templates4cuda21uniform_and_transformIafPNS_17CUDAGeneratorImplEZZZNS4_16geometric_kernelIS7_EEvRNS_18TensorIteratorBaseEdT_ENKUlvE_clEvENKUlvE0_clEvEUlfE_EEvSA_T1_T2_EUlP24curandStatePhilox4_32_10E_ZNS1_27distribution_nullary_kernelIaf7double2S7_SJ_SE_EEvSA_SG_RKT3_T4_EUlifE0_EEvlNS_15PhiloxCudaStateESF_SG_:
        .type           _ZN2at6native63_GLOBAL__N__7310b794_30_DistributionGeometricKernel_cu_fa6e70a443distribution_elementwise_grid_stride_kernelIfLi4EZNS0_9templates4cuda21uniform_and_transformIafPNS_17CUDAGeneratorImplEZZZNS4_16geometric_kernelIS7_EEvRNS_18TensorIteratorBaseEdT_ENKUlvE_clEvENKUlvE0_clEvEUlfE_EEvSA_T1_T2_EUlP24curandStatePhilox4_32_10E_ZNS1_27distribution_nullary_kernelIaf7double2S7_SJ_SE_EEvSA_SG_RKT3_T4_EUlifE0_EEvlNS_15PhiloxCudaStateESF_SG_,@function
        .size           _ZN2at6native63_GLOBAL__N__7310b794_30_DistributionGeometricKernel_cu_fa6e70a443distribution_elementwise_grid_stride_kernelIfLi4EZNS0_9templates4cuda21uniform_and_transformIafPNS_17CUDAGeneratorImplEZZZNS4_16geometric_kernelIS7_EEvRNS_18TensorIteratorBaseEdT_ENKUlvE_clEvENKUlvE0_clEvEUlfE_EEvSA_T1_T2_EUlP24curandStatePhilox4_32_10E_ZNS1_27distribution_nullary_kernelIaf7double2S7_SJ_SE_EEvSA_SG_RKT3_T4_EUlifE0_EEvlNS_15PhiloxCudaStateESF_SG_,(.L_x_712 - _ZN2at6native63_GLOBAL__N__7310b794_30_DistributionGeometricKernel_cu_fa6e70a443distribution_elementwise_grid_stride_kernelIfLi4EZNS0_9templates4cuda21uniform_and_transformIafPNS_17CUDAGeneratorImplEZZZNS4_16geometric_kernelIS7_EEvRNS_18TensorIteratorBaseEdT_ENKUlvE_clEvENKUlvE0_clEvEUlfE_EEvSA_T1_T2_EUlP24curandStatePhilox4_32_10E_ZNS1_27distribution_nullary_kernelIaf7double2S7_SJ_SE_EEvSA_SG_RKT3_T4_EUlifE0_EEvlNS_15PhiloxCudaStateESF_SG_)
        .other          _ZN2at6native63_GLOBAL__N__7310b794_30_DistributionGeometricKernel_cu_fa6e70a443distribution_elementwise_grid_stride_kernelIfLi4EZNS0_9templates4cuda21uniform_and_transformIafPNS_17CUDAGeneratorImplEZZZNS4_16geometric_kernelIS7_EEvRNS_18TensorIteratorBaseEdT_ENKUlvE_clEvENKUlvE0_clEvEUlfE_EEvSA_T1_T2_EUlP24curandStatePhilox4_32_10E_ZNS1_27distribution_nullary_kernelIaf7double2S7_SJ_SE_EEvSA_SG_RKT3_T4_EUlifE0_EEvlNS_15PhiloxCudaStateESF_SG_,@"STO_CUDA_ENTRY STV_DEFAULT"
_ZN2at6native63_GLOBAL__N__7310b794_30_DistributionGeometricKernel_cu_fa6e70a443distribution_elementwise_grid_stride_kernelIfLi4EZNS0_9templates4cuda21uniform_and_transformIafPNS_17CUDAGeneratorImplEZZZNS4_16geometric_kernelIS7_EEvRNS_18TensorIteratorBaseEdT_ENKUlvE_clEvENKUlvE0_clEvEUlfE_EEvSA_T1_T2_EUlP24curandStatePhilox4_32_10E_ZNS1_27distribution_nullary_kernelIaf7double2S7_SJ_SE_EEvSA_SG_RKT3_T4_EUlifE0_EEvlNS_15PhiloxCudaStateESF_SG_:
        /* <DEDUP_REMOVED lines=92> */
[----:B------:R-:W-:Y:S05]  /*05c0*/  CALL.REL.NOINC `($__internal_34_$__cuda_sm20_div_s64) ;  /* 0x0000004c00b87944 */ /* 0x000fea0003c00000 */
[----:B------:R-:W-:Y:S05]  /*05d0*/  BRA `(.L_x_553) ;  /* 0x0000000000587947 */ /* 0x000fea0003800000 */
.L_x_552:
        /* <DEDUP_REMOVED lines=22> */
.L_x_553:
        /* <DEDUP_REMOVED lines=86> */
.L_x_569:
        /* <DEDUP_REMOVED lines=13> */
.L_x_555:
[----:B------:R-:W-:Y:S05]  /*0d70*/  BSYNC B0 ;  /* 0x0000000000007941 */ /* 0x000fea0003800000 */
.L_x_554:
        /* <DEDUP_REMOVED lines=70> */
.L_x_557:
[----:B------:R-:W-:Y:S01]  /*11e0*/  IMAD.MOV.U32 R37, RZ, RZ, R38 ;  /* 0x000000ffff257224 */ /* 0x000fe200078e0026 */
[----:B------:R-:W-:Y:S01]  /*11f0*/  MOV R41, R26 ;  /* 0x0000001a00297202 */ /* 0x000fe20000000f00 */
[----:B------:R-:W-:Y:S01]  /*1200*/  IMAD.MOV.U32 R25, RZ, RZ, R35 ;  /* 0x000000ffff197224 */ /* 0x000fe200078e0023 */
[----:B------:R-:W-:-:S07]  /*1210*/  MOV R24, R22 ;  /* 0x0000001600187202 */ /* 0x000fce0000000f00 */
.L_x_556:
        /* <DEDUP_REMOVED lines=252> */
.L_x_560:
        /* <DEDUP_REMOVED lines=16> */
[----:B0-----:R0:W-:Y:S04]  /*22e0*/  STG.E.U8 desc[UR58][R26.64], R41 ;  /* 0x000000291a007986 */ /* 0x0011e8000c10113a */
.L_x_559:
[----:B------:R-:W-:Y:S05]  /*22f0*/  BSYNC B0 ;  /* 0x0000000000007941 */ /* 0x000fea0003800000 */
.L_x_558:
        /* <DEDUP_REMOVED lines=247> */
.L_x_563:
        /* <DEDUP_REMOVED lines=16> */
[----:B0-----:R0:W-:Y:S02]  /*3370*/  STG.E.U8 desc[UR58][R24.64], R27 ;  /* 0x0000001b18007986 */ /* 0x0011e4000c10113a */
.L_x_562:
[----:B------:R-:W-:Y:S05]  /*3380*/  BSYNC B0 ;  /* 0x0000000000007941 */ /* 0x000fea0003800000 */
.L_x_561:
        /* <DEDUP_REMOVED lines=255> */
.L_x_566:
[----:B------:R-:W-:Y:S02]  /*4380*/  ULDC.64 UR34, c[0x0][0x3d0] ;  /* 0x0000f40000227ab9 */ /* 0x000fe40000000a00 */
[----:B------:R-:W-:-:S05]  /*4390*/  IADD3 R26, P0, R26, UR34, RZ ;  /* 0x000000221a1a7c10 */ /* 0x000fca000ff1e0ff */
[----:B------:R-:W-:-:S05]  /*43a0*/  IMAD.X R27, RZ, RZ, UR35, P0 ;  /* 0x00000023ff1b7e24 */ /* 0x000fca00080e06ff */
[----:B--2---:R0:W-:Y:S03]  /*43b0*/  STG.E.U8 desc[UR58][R26.64], R33 ;  /* 0x000000211a007986 */ /* 0x0041e6000c10113a */
.L_x_565:
[----:B------:R-:W-:Y:S05]  /*43c0*/  BSYNC B0 ;  /* 0x0000000000007941 */ /* 0x000fea0003800000 */
.L_x_564:
        /* <DEDUP_REMOVED lines=255> */
.L_x_568:
[----:B------:R-:W-:Y:S02]  /*53c0*/  ULDC.64 UR34, c[0x0][0x3d0] ;  /* 0x0000f40000227ab9 */ /* 0x000fe40000000a00 */
[----:B------:R-:W-:-:S04]  /*53d0*/  IADD3 R26, P0, R26, UR34, RZ ;  /* 0x000000221a1a7c10 */ /* 0x000fc8000ff1e0ff */
[----:B------:R-:W-:-:S05]  /*53e0*/  IADD3.X R27, RZ, UR35, RZ, P0, !PT ;  /* 0x00000023ff1b7c10 */ /* 0x000fca00087fe4ff */
[----:B---3--:R1:W-:Y:S04]  /*53f0*/  STG.E.U8 desc[UR58][R26.64], R34 ;  /* 0x000000221a007986 */ /* 0x0083e8000c10113a */
.L_x_567:
        /* <DEDUP_REMOVED lines=11> */
        .weak           $__internal_34_$__cuda_sm20_div_s64
        .type           $__internal_34_$__cuda_sm20_div_s64,@function
        .size           $__internal_34_$__cuda_sm20_div_s64,(.L_x_712 - $__internal_34_$__cuda_sm20_div_s64)
$__internal_34_$__cuda_sm20_div_s64:
        /* <DEDUP_REMOVED lines=74> */
[----:B------:R-:W-:Y:S06]  /*5950*/  RET.REL.NODEC R28 `(_ZN2at6native63_GLOBAL__N__7310b794_30_DistributionGeometricKernel_cu_fa6e70a443distribution_elementwise_grid_stride_kernelIfLi4EZNS0_9templates4cuda21uniform_and_transformIafPNS_17CUDAGeneratorImplEZZZNS4_16geometric_kernelIS7_EEvRNS_18TensorIteratorBaseEdT_ENKUlvE_clEvENKUlvE0_clEvEUlfE_EEvSA_T1_T2_EUlP24curandStatePhilox4_32_10E_ZNS1_27distribution_nullary_kernelIaf7double2S7_SJ_SE_EEvSA_SG_RKT3_T4_EUlifE0_EEvlNS_15PhiloxCudaStateESF_SG_) ;  /* 0xffffffa41ca87950 */ /* 0x000fec0003c3ffff */
.L_x_570:
        /* <DEDUP_REMOVED lines=10> */
.L_x_712:


//--------------------- .text._ZN2at6native63_GLOBAL__N__7310b794_30_DistributionGeometricKernel_cu_fa6e70a443distribution_elementwise_grid_stride_kernelIfLi4EZNS0_9templates4cuda21uniform_and_transformIafPNS_17CUDAGeneratorImplEZZZNS4_16geometric_kernelIS7_EEvRNS_18TensorIteratorBaseEdT_ENKUlvE_clEvENKUlvE0_clEvEUlfE_EEvSA_T1_T2_EUlP24curandStatePhilox4_32_10E_ZNS1_27distribution_nullary_kernelIaf7double2S7_SJ_SE_EEvSA_SG_RKT3_T4_EUlifE_EEvlNS_15PhiloxCudaStateESF_SG_ --------------------------
	.section	.text._ZN2at6native63_GLOBAL__N__7310b794_30_DistributionGeometricKernel_cu_fa6e70a443distribution_elementwise_grid_stride_kernelIfLi4EZNS0_9templates4cuda21uniform_and_transformIafPNS_17CUDAGeneratorImplEZZZNS4_16geometric_kernelIS7_EEvRNS_18TensorIteratorBaseEdT_ENKUlvE_clEvENKUlvE0_clEvEUlfE_EEvSA_T1_T2_EUlP24curandStatePhilox4_32_10E_ZNS1_27distribution_nullary_kernelIaf7double2S7_SJ_SE_EEvSA_SG_RKT3_T4_EUlifE_EEvlNS_15PhiloxCudaStateESF_SG_,"ax",@progbits
	.align	128
.text._ZN2at6native63_GLOBAL__N__7310b794_30_DistributionGeometricKernel_cu_fa6e70a443distribution_elementwise_grid_stride_kernelIfLi4EZNS0_9templates4cuda21uniform_and_transformIafPNS_17CUDAGeneratorImplEZZZNS4_16geometric_kernelIS7_EEvRNS_18TensorIteratorBaseEdT_ENKUlvE_clEvENKUlvE0_clEvEUlfE_EEvSA_T1_T2_EUlP24curandStatePhilox4_32_10E_ZNS1_27distribution_nullary_kernelIaf7double2S7_SJ_SE_EEvSA_SG_RKT3_T4_EUlifE_EEvlNS_15PhiloxCudaStateESF_SG_:
        .type           _ZN2at6native63_GLOBAL__N__7310b794_30_DistributionGeometricKernel_cu_fa6e70a443distribution_elementwise_grid_stride_kernelIfLi4EZNS0_9templates4cuda21uniform_and_transformIafPNS_17CUDAGeneratorImplEZZZNS4_16geometric_kernelIS7_EEvRNS_18TensorIteratorBaseEdT_ENKUlvE_clEvENKUlvE0_clEvEUlfE_EEvSA_T1_T2_EUlP24curandStatePhilox4_32_10E_ZNS1_27distribution_nullary_kernelIaf7double2S7_SJ_SE_EEvSA_SG_RKT3_T4_EUlifE_EEvlNS_15PhiloxCudaStateESF_SG_,@function
        .size           _ZN2at6native63_GLOBAL__N__7310b794_30_DistributionGeometricKernel_cu_fa6e70a443distribution_elementwise_grid_stride_kernelIfLi4EZNS0_9templates4cuda21uniform_and_transformIafPNS_17CUDAGeneratorImplEZZZNS4_16geometric_kernelIS7_EEvRNS_18TensorIteratorBaseEdT_ENKUlvE_clEvENKUlvE0_clEvEUlfE_EEvSA_T1_T2_EUlP24curandStatePhilox4_32_10E_ZNS1_27distribution_nullary_kernelIaf7double2S7_SJ_SE_EEvSA_SG_RKT3_T4_EUlifE_EEvlNS_15PhiloxCudaStateESF_SG_,(.L_x_714 - _ZN2at6native63_GLOBAL__N__7310b794_30_DistributionGeometricKernel_cu_fa6e70a443distribution_elementwise_grid_stride_kernelIfLi4EZNS0_9templates4cuda21uniform_and_transformIafPNS_17CUDAGeneratorImplEZZZNS4_16geometric_kernelIS7_EEvRNS_18TensorIteratorBaseEdT_ENKUlvE_clEvENKUlvE0_clEvEUlfE_EEvSA_T1_T2_EUlP24curandStatePhilox4_32_10E_ZNS1_27distribution_nullary_kernelIaf7double2S7_SJ_SE_EEvSA_SG_RKT3_T4_EUlifE_EEvlNS_15PhiloxCudaStateESF_SG_)
        .other          _ZN2at6native63_GLOBAL__N__7310b794_30_DistributionGeometricKernel_cu_fa6e70a443distribution_elementwise_grid_stride_kernelIfLi4EZNS0_9templates4cuda21uniform_and_transformIafPNS_17CUDAGeneratorImplEZZZNS4_16geometric_kernelIS7_EEvRNS_18TensorIteratorBaseEdT_ENKUlvE_clEvENKUlvE0_clEvEUlfE_EEvSA_T1_T2_EUlP24curandStatePhilox4_32_10E_ZNS1_27distribution_nullary_kernelIaf7double2S7_SJ_SE_EEvSA_SG_RKT3_T4_EUlifE_EEvlNS_15PhiloxCudaStateESF_SG_,@"STO_CUDA_ENTRY STV_DEFAULT"
_ZN2at6native63_GLOBAL__N__7310b794_30_DistributionGeometricKernel_cu_fa6e70a443distribution_elementwise_grid_stride_kernelIfLi4EZNS0_9templates4cuda21uniform_and_transformIafPNS_17CUDAGeneratorImplEZZZNS4_16geometric_kernelIS7_EEvRNS_18TensorIteratorBaseEdT_ENKUlvE_clEvENKUlvE0_clEvEUlfE_EEvSA_T1_T2_EUlP24curandStatePhilox4_32_10E_ZNS1_27distribution_nullary_kernelIaf7double2S7_SJ_SE_EEvSA_SG_RKT3_T4_EUlifE_EEvlNS_15PhiloxCudaStateESF_SG_:
        /* <DEDUP_REMOVED lines=92> */
[----:B------:R-:W-:Y:S05]  /*05c0*/  CALL.REL.NOINC `($__internal_35_$__cuda_sm20_div_s64) ;  /* 0x0000000c009c7944 */ /* 0x000fea0003c00000 */
[----:B------:R-:W-:Y:S01]  /*05d0*/  IMAD.MOV.U32 R20, RZ, RZ, R22 ;  /* 0x000000ffff147224 */ /* 0x000fe200078e0016 */
[----:B------:R-:W-:Y:S01]  /*05e0*/  MOV R21, R23 ;  /* 0x0000001700157202 */ /* 0x000fe20000000f00 */
[----:B------:R-:W-:Y:S06]  /*05f0*/  BRA `(.L_x_572) ;  /* 0x00000000005c7947 */ /* 0x000fec0003800000 */
.L_x_571:
        /* <DEDUP_REMOVED lines=23> */
.L_x_572:
        /* <DEDUP_REMOVED lines=39> */
.L_x_581:
        /* <DEDUP_REMOVED lines=13> */
.L_x_574:
[----:B------:R-:W-:Y:S05]  /*0ab0*/  BSYNC B0 ;  /* 0x0000000000007941 */ /* 0x000fea0003800000 */
.L_x_573:
        /* <DEDUP_REMOVED lines=63> */
.L_x_576:
[----:B------:R-:W-:Y:S01]  /*0eb0*/  MOV R41, R43 ;  /* 0x0000002b00297202 */ /* 0x000fe20000000f00 */
[----:B------:R-:W-:Y:S01]  /*0ec0*/  IMAD.MOV.U32 R26, RZ, RZ, R24 ;  /* 0x000000ffff1a7224 */ /* 0x000fe200078e0018 */
[----:B------:R-:W-:Y:S01]  /*0ed0*/  MOV R42, R22 ;  /* 0x00000016002a7202 */ /* 0x000fe20000000f00 */
[----:B------:R-:W-:-:S07]  /*0ee0*/  IMAD.MOV.U32 R40, RZ, RZ, R38 ;  /* 0x000000ffff287224 */ /* 0x000fce00078e0026 */
.L_x_575:
        /* <DEDUP_REMOVED lines=23> */
[----:B0-----:R0:W-:Y:S04]  /*1060*/  STG.E.U8 desc[UR8][R26.64], R49 ;  /* 0x000000311a007986 */ /* 0x0011e8000c101108 */
.L_x_578:
[----:B------:R-:W-:Y:S05]  /*1070*/  BSYNC B0 ;  /* 0x0000000000007941 */ /* 0x000fea0003800000 */
.L_x_577:
        /* <DEDUP_REMOVED lines=26> */
[----:B0-----:R0:W-:Y:S04]  /*1220*/  STG.E.U8 desc[UR8][R26.64], R47 ;  /* 0x0000002f1a007986 */ /* 0x0011e8000c101108 */
.L_x_580:
[----:B------:R-:W-:Y:S05]  /*1230*/  BSYNC B0 ;  /* 0x0000000000007941 */ /* 0x000fea0003800000 */
.L_x_579:
        /* <DEDUP_REMOVED lines=18> */
[----:B--2---:R1:W-:Y:S01]  /*1360*/  @!P0 STG.E.U8 desc[UR8][R24.64], R33 ;  /* 0x0000002118008986 */ /* 0x0043e2000c101108 */
        /* <DEDUP_REMOVED lines=8> */
[----:B---3--:R0:W-:Y:S02]  /*13f0*/  @!P1 STG.E.U8 desc[UR8][R26.64], R34 ;  /* 0x000000221a009986 */ /* 0x0081e4000c101108 */
[----:B0-----:R-:W-:Y:S01]  /*1400*/  MOV R27, R22 ;  /* 0x00000016001b7202 */ /* 0x001fe20000000f00 */
[----:B------:R-:W-:Y:S06]  /*1410*/  BAR.SYNC.DEFER_BLOCKING 0x0 ;  /* 0x0000000000007b1d */ /* 0x000fec0000010000 */
[----:B------:R-:W-:Y:S05]  /*1420*/  @!P0 BRA `(.L_x_581) ;  /* 0xfffffff4006c8947 */ /* 0x000fea000383ffff */
[----:B------:R-:W-:Y:S05]  /*1430*/  EXIT ;  /* 0x000000000000794d */ /* 0x000fea0003800000 */
        .weak           $__internal_35_$__cuda_sm20_div_s64
        .type           $__internal_35_$__cuda_sm20_div_s64,@function
        .size           $__internal_35_$__cuda_sm20_div_s64,(.L_x_714 - $__internal_35_$__cuda_sm20_div_s64)
$__internal_35_$__cuda_sm20_div_s64:
        /* <DEDUP_REMOVED lines=74> */
[----:B------:R-:W-:Y:S06]  /*18e0*/  RET.REL.NODEC R20 `(_ZN2at6native63_GLOBAL__N__7310b794_30_DistributionGeometricKernel_cu_fa6e70a443distribution_elementwise_grid_stride_kernelIfLi4EZNS0_9templates4cuda21uniform_and_transformIafPNS_17CUDAGeneratorImplEZZZNS4_16geometric_kernelIS7_EEvRNS_18TensorIteratorBaseEdT_ENKUlvE_clEvENKUlvE0_clEvEUlfE_EEvSA_T1_T2_EUlP24curandStatePhilox4_32_10E_ZNS1_27distribution_nullary_kernelIaf7double2S7_SJ_SE_EEvSA_SG_RKT3_T4_EUlifE_EEvlNS_15PhiloxCudaStateESF_SG_) ;  /* 0xffffffe414c47950 */ /* 0x000fec0003c3ffff */
.L_x_582:
        /* <DEDUP_REMOVED lines=9> */
.L_x_714:


//--------------------- .text._ZN2at6native63_GLOBAL__N__7310b794_30_DistributionGeometricKernel_cu_fa6e70a443distribution_elementwise_grid_stride_kernelIfLi4EZNS0_9templates4cuda21uniform_and_transformIhfPNS_17CUDAGeneratorImplEZZZNS4_16geometric_kernelIS7_EEvRNS_18TensorIteratorBaseEdT_ENKUlvE_clEvENKUlvE_clEvEUlfE_EEvSA_T1_T2_EUlP24curandStatePhilox4_32_10E0_ZNS1_27distribution_nullary_kernelIhf6float4S7_SJ_SE_EEvSA_SG_RKT3_T4_EUlifE0_EEvlNS_15PhiloxCudaStateESF_SG_ --------------------------
	.section	.text._ZN2at6native63_GLOBAL__N__7310b794_30_DistributionGeometricKernel_cu_fa6e70a443distribution_elementwise_grid_stride_kernelIfLi4EZNS0_9templates4cuda21uniform_and_transformIhfPNS_17CUDAGeneratorImplEZZZNS4_16geometric_kernelIS7_EEvRNS_18TensorIteratorBaseEdT_ENKUlvE_clEvENKUlvE_clEvEUlfE_EEvSA_T1_T2_EUlP24curandStatePhilox4_32_10E0_ZNS1_27distribution_nullary_kernelIhf6float4S7_SJ_SE_EEvSA_SG_RKT3_T4_EUlifE0_EEvlNS_15PhiloxCudaStateESF_SG_,"ax",@progbits
	.align	128
.text._ZN2at6native63_GLOBAL__N__7310b794_30_DistributionGeometricKernel_cu_fa6e70a443distribution_elementwise_grid_stride_kernelIfLi4EZNS0_9templates4cuda21uniform_and_transformIhfPNS_17CUDAGeneratorImplEZZZNS4_16geometric_kernelIS7_EEvRNS_18TensorIteratorBaseEdT_ENKUlvE_clEvENKUlvE_clEvEUlfE_EEvSA_T1_T2_EUlP24curandStatePhilox4_32_10E0_ZNS1_27distribution_nullary_kernelIhf6float4S7_SJ_SE_EEvSA_SG_RKT3_T4_EUlifE0_EEvlNS_15PhiloxCudaStateESF_SG_:
        .type           _ZN2at6native63_GLOBAL__N__7310b794_30_DistributionGeometricKernel_cu_fa6e70a443distribution_elementwise_grid_stride_kernelIfLi4EZNS0_9templates4cuda21uniform_and_transformIhfPNS_17CUDAGeneratorImplEZZZNS4_16geometric_kernelIS7_EEvRNS_18TensorIteratorBaseEdT_ENKUlvE_clEvENKUlvE_clEvEUlfE_EEvSA_T1_T2_EUlP24curandStatePhilox4_32_10E0_ZNS1_27distribution_nullary_kernelIhf6float4S7_SJ_SE_EEvSA_SG_RKT3_T4_EUlifE0_EEvlNS_15PhiloxCudaStateESF_SG_,@function
        .size           _ZN2at6native63_GLOBAL__N__7310b794_30_DistributionGeometricKernel_cu_fa6e70a443distribution_elementwise_grid_stride_kernelIfLi4EZNS0_9templates4cuda21uniform_and_transformIhfPNS_17CUDAGeneratorImplEZZZNS4_16geometric_kernelIS7_EEvRNS_18TensorIteratorBaseEdT_ENKUlvE_clEvENKUlvE_clEvEUlfE_EEvSA_T1_T2_EUlP24curandStatePhilox4_32_10E0_ZNS1_27distribution_nullary_kernelIhf6float4S7_SJ_SE_EEvSA_SG_RKT3_T4_EUlifE0_EEvlNS_15PhiloxCudaStateESF_SG_,(.L_x_716 - _ZN2at6native63_GLOBAL__N__7310b794_30_DistributionGeometricKernel_cu_fa6e70a443distribution_elementwise_grid_stride_kernelIfLi4EZNS0_9templates4cuda21uniform_and_transformIhfPNS_17CUDAGeneratorImplEZZZNS4_16geometric_kernelIS7_EEvRNS_18TensorIteratorBaseEdT_ENKUlvE_clEvENKUlvE_clEvEUlfE_EEvSA_T1_T2_EUlP24curandStatePhilox4_32_10E0_ZNS1_27distribution_nullary_kernelIhf6float4S7_SJ_SE_EEvSA_SG_RKT3_T4_EUlifE0_EEvlNS_15PhiloxCudaStateESF_SG_)
        .other          _ZN2at6native63_GLOBAL__N__7310b794_30_DistributionGeometricKernel_cu_fa6e70a443distribution_elementwise_grid_stride_kernelIfLi4EZNS0_9templates4cuda21uniform_and_transformIhfPNS_17CUDAGeneratorImplEZZZNS4_16geometric_kernelIS7_EEvRNS_18TensorIteratorBaseEdT_ENKUlvE_clEvENKUlvE_clEvEUlfE_EEvSA_T1_T2_EUlP24curandStatePhilox4_32_10E0_ZNS1_27distribution_nullary_kernelIhf6float4S7_SJ_SE_EEvSA_SG_RKT3_T4_EUlifE0_EEvlNS_15PhiloxCudaStateESF_SG_,@"STO_CUDA_ENTRY STV_DEFAULT"
_ZN2at6native63_GLOBAL__N__7310b794_30_DistributionGeometricKernel_cu_fa6e70a443distribution_elementwise_grid_stride_kernelIfLi4EZNS0_9templates4cuda21uniform_and_transformIhfPNS_17CUDAGeneratorImplEZZZNS4_16geometric_kernelIS7_EEvRNS_18TensorIteratorBaseEdT_ENKUlvE_clEvENKUlvE_clEvEUlfE_EEvSA_T1_T2_EUlP24curandStatePhilox4_32_10E0_ZNS1_27distribution_nullary_kernelIhf6float4S7_SJ_SE_EEvSA_SG_RKT3_T4_EUlifE0_EEvlNS_15PhiloxCudaStateESF_SG_:
        /* <DEDUP_REMOVED lines=92> */
[----:B------:R-:W-:Y:S05]  /*05c0*/  CALL.REL.NOINC `($__internal_36_$__cuda_sm20_div_s64) ;  /* 0x0000004c003c7944 */ /* 0x000fea0003c00000 */
[----:B------:R-:W-:Y:S05]  /*05d0*/  BRA `(.L_x_584) ;  /* 0x00000000005c7947 */ /* 0x000fea0003800000 */
.L_x_583:
        /* <DEDUP_REMOVED lines=23> */
.L_x_584:
        /* <DEDUP_REMOVED lines=74> */
.L_x_600:
        /* <DEDUP_REMOVED lines=13> */
.L_x_586:
[----:B------:R-:W-:Y:S05]  /*0cc0*/  BSYNC B0 ;  /* 0x0000000000007941 */ /* 0x000fea0003800000 */
.L_x_585:
        /* <DEDUP_REMOVED lines=69> */
.L_x_588:
[----:B------:R-:W-:Y:S01]  /*1120*/  MOV R26, R36 ;  /* 0x00000024001a7202 */ /* 0x000fe20000000f00 */
[----:B------:R-:W-:Y:S01]  /*1130*/  IMAD.MOV.U32 R27, RZ, RZ, R33 ;  /* 0x000000ffff1b7224 */ /* 0x000fe200078e0021 */
[----:B------:R-:W-:Y:S01]  /*1140*/  MOV R34, R31 ;  /* 0x0000001f00227202 */ /* 0x000fe20000000f00 */
[----:B------:R-:W-:-:S07]  /*1150*/  IMAD.MOV.U32 R35, RZ, RZ, R24 ;  /* 0x000000ffff237224 */ /* 0x000fce00078e0018 */
.L_x_587:
        /* <DEDUP_REMOVED lines=251> */
.L_x_591:
        /* <DEDUP_REMOVED lines=9> */
[----:B------:R-:W0:Y:S01]  /*21a0*/  F2I.FTZ.U32.CEIL.NTZ R41, R40 ;  /* 0x0000002800297305 */ /* 0x000e22000021b000 */
[----:B------:R-:W-:-:S05]  /*21b0*/  IADD3.X R27, RZ, UR35, RZ, P0, !PT ;  /* 0x00000023ff1b7c10 */ /* 0x000fca00087fe4ff */
[----:B0-----:R0:W-:Y:S02]  /*21c0*/  STG.E.U8 desc[UR58][R26.64], R41 ;  /* 0x000000291a007986 */ /* 0x0011e4000c10113a */
.L_x_590:
[----:B------:R-:W-:Y:S05]  /*21d0*/  BSYNC B0 ;  /* 0x0000000000007941 */ /* 0x000fea0003800000 */
.L_x_589:
        /* <DEDUP_REMOVED lines=247> */
.L_x_594:
        /* <DEDUP_REMOVED lines=12> */
.L_x_593:
[----:B------:R-:W-:Y:S05]  /*3210*/  BSYNC B0 ;  /* 0x0000000000007941 */ /* 0x000fea0003800000 */
.L_x_592:
        /* <DEDUP_REMOVED lines=243> */
.L_x_597:
        /* <DEDUP_REMOVED lines=10> */
[----:B------:R-:W-:-:S05]  /*41f0*/  IMAD.X R27, RZ, RZ, UR35, P0 ;  /* 0x00000023ff1b7e24 */ /* 0x000fca00080e06ff */
[----:B0-----:R0:W-:Y:S02]  /*4200*/  STG.E.U8 desc[UR58][R26.64], R37 ;  /* 0x000000251a007986 */ /* 0x0011e4000c10113a */
.L_x_596:
[----:B------:R-:W-:Y:S05]  /*4210*/  BSYNC B0 ;  /* 0x0000000000007941 */ /* 0x000fea0003800000 */
.L_x_595:
        /* <DEDUP_REMOVED lines=243> */
.L_x_599:
        /* <DEDUP_REMOVED lines=12> */
.L_x_598:
        /* <DEDUP_REMOVED lines=11> */
        .weak           $__internal_36_$__cuda_sm20_div_s64
        .type           $__internal_36_$__cuda_sm20_div_s64,@function
        .size           $__internal_36_$__cuda_sm20_div_s64,(.L_x_716 - $__internal_36_$__cuda_sm20_div_s64)
$__internal_36_$__cuda_sm20_div_s64:
        /* <DEDUP_REMOVED lines=74> */
[----:B------:R-:W-:Y:S06]  /*5760*/  RET.REL.NODEC R26 `(_ZN2at6native63_GLOBAL__N__7310b794_30_DistributionGeometricKernel_cu_fa6e70a443distribution_elementwise_grid_stride_kernelIfLi4EZNS0_9templates4cuda21uniform_and_transformIhfPNS_17CUDAGeneratorImplEZZZNS4_16geometric_kernelIS7_EEvRNS_18TensorIteratorBaseEdT_ENKUlvE_clEvENKUlvE_clEvEUlfE_EEvSA_T1_T2_EUlP24curandStatePhilox4_32_10E0_ZNS1_27distribution_nullary_kernelIhf6float4S7_SJ_SE_EEvSA_SG_RKT3_T4_EUlifE0_EEvlNS_15PhiloxCudaStateESF_SG_) ;  /* 0xffffffa81a247950 */ /* 0x000fec0003c3ffff */
.L_x_601:
        /* <DEDUP_REMOVED lines=9> */
.L_x_716:


//--------------------- .text._ZN2at6native63_GLOBAL__N__7310b794_30_DistributionGeometricKernel_cu_fa6e70a443distribution_elementwise_grid_stride_kernelIfLi4EZNS0_9templates4cuda21uniform_and_transformIhfPNS_17CUDAGeneratorImplEZZZNS4_16geometric_kernelIS7_EEvRNS_18TensorIteratorBaseEdT_ENKUlvE_clEvENKUlvE_clEvEUlfE_EEvSA_T1_T2_EUlP24curandStatePhilox4_32_10E0_ZNS1_27distribution_nullary_kernelIhf6float4S7_SJ_SE_EEvSA_SG_RKT3_T4_EUlifE_EEvlNS_15PhiloxCudaStateESF_SG_ --------------------------
	.section	.text._ZN2at6native63_GLOBAL__N__7310b794_30_DistributionGeometricKernel_cu_fa6e70a443distribution_elementwise_grid_stride_kernelIfLi4EZNS0_9templates4cuda21uniform_and_transformIhfPNS_17CUDAGeneratorImplEZZZNS4_16geometric_kernelIS7_EEvRNS_18TensorIteratorBaseEdT_ENKUlvE_clEvENKUlvE_clEvEUlfE_EEvSA_T1_T2_EUlP24curandStatePhilox4_32_10E0_ZNS1_27distribution_nullary_kernelIhf6float4S7_SJ_SE_EEvSA_SG_RKT3_T4_EUlifE_EEvlNS_15PhiloxCudaStateESF_SG_,"ax",@progbits
	.align	128
.text._ZN2at6native63_GLOBAL__N__7310b794_30_DistributionGeometricKernel_cu_fa6e70a443distribution_elementwise_grid_stride_kernelIfLi4EZNS0_9templates4cuda21uniform_and_transformIhfPNS_17CUDAGeneratorImplEZZZNS4_16geometric_kernelIS7_EEvRNS_18TensorIteratorBaseEdT_ENKUlvE_clEvENKUlvE_clEvEUlfE_EEvSA_T1_T2_EUlP24curandStatePhilox4_32_10E0_ZNS1_27distribution_nullary_kernelIhf6float4S7_SJ_SE_EEvSA_SG_RKT3_T4_EUlifE_EEvlNS_15PhiloxCudaStateESF_SG_:
        .type           _ZN2at6native63_GLOBAL__N__7310b794_30_DistributionGeometricKernel_cu_fa6e70a443distribution_elementwise_grid_stride_kernelIfLi4EZNS0_9templates4cuda21uniform_and_transformIhfPNS_17CUDAGeneratorImplEZZZNS4_16geometric_kernelIS7_EEvRNS_18TensorIteratorBaseEdT_ENKUlvE_clEvENKUlvE_clEvEUlfE_EEvSA_T1_T2_EUlP24curandStatePhilox4_32_10E0_ZNS1_27distribution_nullary_kernelIhf6float4S7_SJ_SE_EEvSA_SG_RKT3_T4_EUlifE_EEvlNS_15PhiloxCudaStateESF_SG_,@function
        .size           _ZN2at6native63_GLOBAL__N__7310b794_30_DistributionGeometricKernel_cu_fa6e70a443distribution_elementwise_grid_stride_kernelIfLi4EZNS0_9templates4cuda21uniform_and_transformIhfPNS_17CUDAGeneratorImplEZZZNS4_16geometric_kernelIS7_EEvRNS_18TensorIteratorBaseEdT_ENKUlvE_clEvENKUlvE_clEvEUlfE_EEvSA_T1_T2_EUlP24curandStatePhilox4_32_10E0_ZNS1_27distribution_nullary_kernelIhf6float4S7_SJ_SE_EEvSA_SG_RKT3_T4_EUlifE_EEvlNS_15PhiloxCudaStateESF_SG_,(.L_x_718 - _ZN2at6native63_GLOBAL__N__7310b794_30_DistributionGeometricKernel_cu_fa6e70a443distribution_elementwise_grid_stride_kernelIfLi4EZNS0_9templates4cuda21uniform_and_transformIhfPNS_17CUDAGeneratorImplEZZZNS4_16geometric_kernelIS7_EEvRNS_18TensorIteratorBaseEdT_ENKUlvE_clEvENKUlvE_clEvEUlfE_EEvSA_T1_T2_EUlP24curandStatePhilox4_32_10E0_ZNS1_27distribution_nullary_kernelIhf6float4S7_SJ_SE_EEvSA_SG_RKT3_T4_EUlifE_EEvlNS_15PhiloxCudaStateESF_SG_)
        .other          _ZN2at6native63_GLOBAL__N__7310b794_30_DistributionGeometricKernel_cu_fa6e70a443distribution_elementwise_grid_stride_kernelIfLi4EZNS0_9templates4cuda21uniform_and_transformIhfPNS_17CUDAGeneratorImplEZZZNS4_16geometric_kernelIS7_EEvRNS_18TensorIteratorBaseEdT_ENKUlvE_clEvENKUlvE_clEvEUlfE_EEvSA_T1_T2_EUlP24curandStatePhilox4_32_10E0_ZNS1_27distribution_nullary_kernelIhf6float4S7_SJ_SE_EEvSA_SG_RKT3_T4_EUlifE_EEvlNS_15PhiloxCudaStateESF_SG_,@"STO_CUDA_ENTRY STV_DEFAULT"
_ZN2at6native63_GLOBAL__N__7310b794_30_DistributionGeometricKernel_cu_fa6e70a443distribution_elementwise_grid_stride_kernelIfLi4EZNS0_9templates4cuda21uniform_and_transformIhfPNS_17CUDAGeneratorImplEZZZNS4_16geometric_kernelIS7_EEvRNS_18TensorIteratorBaseEdT_ENKUlvE_clEvENKUlvE_clEvEUlfE_EEvSA_T1_T2_EUlP24curandStatePhilox4_32_10E0_ZNS1_27distribution_nullary_kernelIhf6float4S7_SJ_SE_EEvSA_SG_RKT3_T4_EUlifE_EEvlNS_15PhiloxCudaStateESF_SG_:
        /* <DEDUP_REMOVED lines=92> */
[----:B------:R-:W-:Y:S05]  /*05c0*/  CALL.REL.NOINC `($__internal_37_$__cuda_sm20_div_s64) ;  /* 0x0000000c00807944 */ /* 0x000fea0003c00000 */
[----:B------:R-:W-:Y:S01]  /*05d0*/  IMAD.MOV.U32 R24, RZ, RZ, R26 ;  /* 0x000000ffff187224 */ /* 0x000fe200078e001a */
[----:B------:R-:W-:Y:S01]  /*05e0*/  MOV R25, R27 ;  /* 0x0000001b00197202 */ /* 0x000fe20000000f00 */
[----:B------:R-:W-:Y:S06]  /*05f0*/  BRA `(.L_x_603) ;  /* 0x00000000005c7947 */ /* 0x000fec0003800000 */
.L_x_602:
        /* <DEDUP_REMOVED lines=23> */
.L_x_603:
        /* <DEDUP_REMOVED lines=28> */
.L_x_615:
        /* <DEDUP_REMOVED lines=13> */
.L_x_605:
[----:B------:R-:W-:Y:S05]  /*0a00*/  BSYNC B0 ;  /* 0x0000000000007941 */ /* 0x000fea0003800000 */
.L_x_604:
        /* <DEDUP_REMOVED lines=60> */
.L_x_607:
[----:B------:R-:W-:Y:S01]  /*0dd0*/  IMAD.MOV.U32 R26, RZ, RZ, R35 ;  /* 0x000000ffff1a7224 */ /* 0x000fe200078e0023 */
[----:B------:R-:W-:Y:S01]  /*0de0*/  MOV R45, R28 ;  /* 0x0000001c002d7202 */ /* 0x000fe20000000f00 */
[----:B------:R-:W-:Y:S02]  /*0df0*/  IMAD.MOV.U32 R46, RZ, RZ, R33 ;  /* 0x000000ffff2e7224 */ /* 0x000fe400078e0021 */
[----:B------:R-:W-:-:S07]  /*0e00*/  IMAD.MOV.U32 R32, RZ, RZ, R30 ;  /* 0x000000ffff207224 */ /* 0x000fce00078e001e */
.L_x_606:
        /* <DEDUP_REMOVED lines=14> */
[----:B------:R-:W0:Y:S02]  /*0ef0*/  F2I.FTZ.U32.CEIL.NTZ R47, R40 ;  /* 0x00000028002f7305 */ /* 0x000e24000021b000 */
[----:B------:R-:W-:-:S04]  /*0f00*/  IADD3 R26, P0, R27, UR6, RZ ;  /* 0x000000061b1a7c10 */ /* 0x000fc8000ff1e0ff */
[----:B------:R-:W-:-:S05]  /*0f10*/  LEA.HI.X.SX32 R27, R27, UR7, 0x1, P0 ;  /* 0x000000071b1b7c11 */ /* 0x000fca00080f0eff */
[----:B0-----:R0:W-:Y:S04]  /*0f20*/  STG.E.U8 desc[UR8][R26.64], R47 ;  /* 0x0000002f1a007986 */ /* 0x0011e8000c101108 */
.L_x_609:
[----:B------:R-:W-:Y:S05]  /*0f30*/  BSYNC B0 ;  /* 0x0000000000007941 */ /* 0x000fea0003800000 */
.L_x_608:
        /* <DEDUP_REMOVED lines=30> */
[----:B------:R-:W0:Y:S04]  /*1120*/  F2I.FTZ.U32.CEIL.NTZ R45, R45 ;  /* 0x0000002d002d7305 */ /* 0x000e28000021b000 */
[----:B0-----:R0:W-:Y:S04]  /*1130*/  STG.E.U8 desc[UR8][R26.64], R45 ;  /* 0x0000002d1a007986 */ /* 0x0011e8000c101108 */
.L_x_611:
[----:B------:R-:W-:Y:S05]  /*1140*/  BSYNC B0 ;  /* 0x0000000000007941 */ /* 0x000fea0003800000 */
.L_x_610:
        /* <DEDUP_REMOVED lines=12> */
[----:B------:R-:W0:Y:S01]  /*1210*/  F2I.FTZ.U32.CEIL.NTZ R45, R40 ;  /* 0x00000028002d7305 */ /* 0x000e22000021b000 */
[----:B------:R-:W-:-:S05]  /*1220*/  LEA.HI.X.SX32 R27, R47, UR7, 0x1, P1 ;  /* 0x000000072f1b7c11 */ /* 0x000fca00088f0eff */
[----:B0-----:R1:W-:Y:S04]  /*1230*/  STG.E.U8 desc[UR8][R26.64], R45 ;  /* 0x0000002d1a007986 */ /* 0x0013e8000c101108 */
.L_x_613:
[----:B------:R-:W-:Y:S05]  /*1240*/  BSYNC B0 ;  /* 0x0000000000007941 */ /* 0x000fea0003800000 */
.L_x_612:
        /* <DEDUP_REMOVED lines=13> */
.L_x_614:
        /* <DEDUP_REMOVED lines=11> */
        .weak           $__internal_37_$__cuda_sm20_div_s64
        .type           $__internal_37_$__cuda_sm20_div_s64,@function
        .size           $__internal_37_$__cuda_sm20_div_s64,(.L_x_718 - $__internal_37_$__cuda_sm20_div_s64)
$__internal_37_$__cuda_sm20_div_s64:
        /* <DEDUP_REMOVED lines=74> */
[----:B------:R-:W-:Y:S06]  /*1870*/  RET.REL.NODEC R24 `(_ZN2at6native63_GLOBAL__N__7310b794_30_DistributionGeometricKernel_cu_fa6e70a443distribution_elementwise_grid_stride_kernelIfLi4EZNS0_9templates4cuda21uniform_and_transformIhfPNS_17CUDAGeneratorImplEZZZNS4_16geometric_kernelIS7_EEvRNS_18TensorIteratorBaseEdT_ENKUlvE_clEvENKUlvE_clEvEUlfE_EEvSA_T1_T2_EUlP24curandStatePhilox4_32_10E0_ZNS1_27distribution_nullary_kernelIhf6float4S7_SJ_SE_EEvSA_SG_RKT3_T4_EUlifE_EEvlNS_15PhiloxCudaStateESF_SG_) ;  /* 0xffffffe418e07950 */ /* 0x000fec0003c3ffff */
.L_x_616:
        /* <DEDUP_REMOVED lines=16> */
.L_x_718:


//--------------------- .text._ZN2at6native63_GLOBAL__N__7310b794_30_DistributionGeometricKernel_cu_fa6e70a443distribution_elementwise_grid_stride_kernelIfLi4EZNS0_9templates4cuda21uniform_and_transformIhfPNS_17CUDAGeneratorImplEZZZNS4_16geometric_kernelIS7_EEvRNS_18TensorIteratorBaseEdT_ENKUlvE_clEvENKUlvE_clEvEUlfE_EEvSA_T1_T2_EUlP24curandStatePhilox4_32_10E_ZNS1_27distribution_nullary_kernelIhf7double2S7_SJ_SE_EEvSA_SG_RKT3_T4_EUlifE0_EEvlNS_15PhiloxCudaStateESF_SG_ --------------------------
	.section	.text._ZN2at6native63_GLOBAL__N__7310b794_30_DistributionGeometricKernel_cu_fa6e70a443distribution_elementwise_grid_stride_kernelIfLi4EZNS0_9templates4cuda21uniform_and_transformIhfPNS_17CUDAGeneratorImplEZZZNS4_16geometric_kernelIS7_EEvRNS_18TensorIteratorBaseEdT_ENKUlvE_clEvENKUlvE_clEvEUlfE_EEvSA_T1_T2_EUlP24curandStatePhilox4_32_10E_ZNS1_27distribution_nullary_kernelIhf7double2S7_SJ_SE_EEvSA_SG_RKT3_T4_EUlifE0_EEvlNS_15PhiloxCudaStateESF_SG_,"ax",@progbits
	.align	128
.text._ZN2at6native63_GLOBAL__N__7310b794_30_DistributionGeometricKernel_cu_fa6e70a443distribution_elementwise_grid_stride_kernelIfLi4EZNS0_9templates4cuda21uniform_and_transformIhfPNS_17CUDAGeneratorImplEZZZNS4_16geometric_kernelIS7_EEvRNS_18TensorIteratorBaseEdT_ENKUlvE_clEvENKUlvE_clEvEUlfE_EEvSA_T1_T2_EUlP24curandStatePhilox4_32_10E_ZNS1_27distribution_nullary_kernelIhf7double2S7_SJ_SE_EEvSA_SG_RKT3_T4_EUlifE0_EEvlNS_15PhiloxCudaStateESF_SG_:
        .type           _ZN2at6native63_GLOBAL__N__7310b794_30_DistributionGeometricKernel_cu_fa6e70a443distribution_elementwise_grid_stride_kernelIfLi4EZNS0_9templates4cuda21uniform_and_transformIhfPNS_17CUDAGeneratorImplEZZZNS4_16geometric_kernelIS7_EEvRNS_18TensorIteratorBaseEdT_ENKUlvE_clEvENKUlvE_clEvEUlfE_EEvSA_T1_T2_EUlP24curandStatePhilox4_32_10E_ZNS1_27distribution_nullary_kernelIhf7double2S7_SJ_SE_EEvSA_SG_RKT3_T4_EUlifE0_EEvlNS_15PhiloxCudaStateESF_SG_,@function
        .size           _ZN2at6native63_GLOBAL__N__7310b794_30_DistributionGeometricKernel_cu_fa6e70a443distribution_elementwise_grid_stride_kernelIfLi4EZNS0_9templates4cuda21uniform_and_transformIhfPNS_17CUDAGeneratorImplEZZZNS4_16geometric_kernelIS7_EEvRNS_18TensorIteratorBaseEdT_ENKUlvE_clEvENKUlvE_clEvEUlfE_EEvSA_T1_T2_EUlP24curandStatePhilox4_32_10E_ZNS1_27distribution_nullary_kernelIhf7double2S7_SJ_SE_EEvSA_SG_RKT3_T4_EUlifE0_EEvlNS_15PhiloxCudaStateESF_SG_,(.L_x_720 - _ZN2at6native63_GLOBAL__N__7310b794_30_DistributionGeometricKernel_cu_fa6e70a443distribution_elementwise_grid_stride_kernelIfLi4EZNS0_9templates4cuda21uniform_and_transformIhfPNS_17CUDAGeneratorImplEZZZNS4_16geometric_kernelIS7_EEvRNS_18TensorIteratorBaseEdT_ENKUlvE_clEvENKUlvE_clEvEUlfE_EEvSA_T1_T2_EUlP24curandStatePhilox4_32_10E_ZNS1_27distribution_nullary_kernelIhf7double2S7_SJ_SE_EEvSA_SG_RKT3_T4_EUlifE0_EEvlNS_15PhiloxCudaStateESF_SG_)
        .other          _ZN2at6native63_GLOBAL__N__7310b794_30_DistributionGeometricKernel_cu_fa6e70a443distribution_elementwise_grid_stride_kernelIfLi4EZNS0_9templates4cuda21uniform_and_transformIhfPNS_17CUDAGeneratorImplEZZZNS4_16geometric_kernelIS7_EEvRNS_18TensorIteratorBaseEdT_ENKUlvE_clEvENKUlvE_clEvEUlfE_EEvSA_T1_T2_EUlP24curandStatePhilox4_32_10E_ZNS1_27distribution_nullary_kernelIhf7double2S7_SJ_SE_EEvSA_SG_RKT3_T4_EUlifE0_EEvlNS_15PhiloxCudaStateESF_SG_,@"STO_CUDA_ENTRY STV_DEFAULT"
_ZN2at6native63_GLOBAL__N__7310b794_30_DistributionGeometricKernel_cu_fa6e70a443distribution_elementwise_grid_stride_kernelIfLi4EZNS0_9templates4cuda21uniform_and_transformIhfPNS_17CUDAGeneratorImplEZZZNS4_16geometric_kernelIS7_EEvRNS_18TensorIteratorBaseEdT_ENKUlvE_clEvENKUlvE_clEvEUlfE_EEvSA_T1_T2_EUlP24curandStatePhilox4_32_10E_ZNS1_27distribution_nullary_kernelIhf7double2S7_SJ_SE_EEvSA_SG_RKT3_T4_EUlifE0_EEvlNS_15PhiloxCudaStateESF_SG_:
        /* <DEDUP_REMOVED lines=92> */
[----:B------:R-:W-:Y:S05]  /*05c0*/  CALL.REL.NOINC `($__internal_38_$__cuda_sm20_div_s64) ;  /* 0x0000004c00b87944 */ /* 0x000fea0003c00000 */
[----:B------:R-:W-:Y:S05]  /*05d0*/  BRA `(.L_x_618) ;  /* 0x0000000000587947 */ /* 0x000fea0003800000 */
.L_x_617:
        /* <DEDUP_REMOVED lines=22> */
.L_x_618:
        /* <DEDUP_REMOVED lines=84> */
[----:B------:R-:W2:Y:S08]  /*0c80*/  F2I.FTZ.U32.CEIL.NTZ R33, R33 ;  /* 0x0000002100217305 */ /* 0x000eb0000021b000 */
[----:B0-----:R-:W3:Y:S02]  /*0c90*/  F2I.FTZ.U32.CEIL.NTZ R34, R34 ;  /* 0x0000002200227305 */ /* 0x001ee4000021b000 */
.L_x_634:
        /* <DEDUP_REMOVED lines=13> */
.L_x_620:
[----:B------:R-:W-:Y:S05]  /*0d70*/  BSYNC B0 ;  /* 0x0000000000007941 */ /* 0x000fea0003800000 */
.L_x_619:
        /* <DEDUP_REMOVED lines=70> */
.L_x_622:
[----:B------:R-:W-:Y:S01]  /*11e0*/  IMAD.MOV.U32 R37, RZ, RZ, R38 ;  /* 0x000000ffff257224 */ /* 0x000fe200078e0026 */
[----:B------:R-:W-:Y:S01]  /*11f0*/  MOV R41, R26 ;  /* 0x0000001a00297202 */ /* 0x000fe20000000f00 */
[----:B------:R-:W-:Y:S01]  /*1200*/  IMAD.MOV.U32 R25, RZ, RZ, R35 ;  /* 0x000000ffff197224 */ /* 0x000fe200078e0023 */
[----:B------:R-:W-:-:S07]  /*1210*/  MOV R24, R22 ;  /* 0x0000001600187202 */ /* 0x000fce0000000f00 */
.L_x_621:
        /* <DEDUP_REMOVED lines=252> */
.L_x_625:
        /* <DEDUP_REMOVED lines=15> */
[----:B------:R-:W0:Y:S04]  /*22d0*/  F2I.FTZ.U32.CEIL.NTZ R41, R41 ;  /* 0x0000002900297305 */ /* 0x000e28000021b000 */
[----:B0-----:R0:W-:Y:S04]  /*22e0*/  STG.E.U8 desc[UR58][R26.64], R41 ;  /* 0x000000291a007986 */ /* 0x0011e8000c10113a */
.L_x_624:
[----:B------:R-:W-:Y:S05]  /*22f0*/  BSYNC B0 ;  /* 0x0000000000007941 */ /* 0x000fea0003800000 */
.L_x_623:
        /* <DEDUP_REMOVED lines=247> */
.L_x_628:
        /* <DEDUP_REMOVED lines=15> */
[----:B------:R-:W0:Y:S02]  /*3360*/  F2I.FTZ.U32.CEIL.NTZ R27, R27 ;  /* 0x0000001b001b7305 */ /* 0x000e24000021b000 */
[----:B0-----:R0:W-:Y:S02]  /*3370*/  STG.E.U8 desc[UR58][R24.64], R27 ;  /* 0x0000001b18007986 */ /* 0x0011e4000c10113a */
.L_x_627:
[----:B------:R-:W-:Y:S05]  /*3380*/  BSYNC B0 ;  /* 0x0000000000007941 */ /* 0x000fea0003800000 */
.L_x_626:
        /* <DEDUP_REMOVED lines=255> */
.L_x_631:
[----:B------:R-:W-:Y:S02]  /*4380*/  ULDC.64 UR34, c[0x0][0x3d0] ;  /* 0x0000f40000227ab9 */ /* 0x000fe40000000a00 */
[----:B------:R-:W-:-:S05]  /*4390*/  IADD3 R26, P0, R26, UR34, RZ ;  /* 0x000000221a1a7c10 */ /* 0x000fca000ff1e0ff */
[----:B------:R-:W-:-:S05]  /*43a0*/  IMAD.X R27, RZ, RZ, UR35, P0 ;  /* 0x00000023ff1b7e24 */ /* 0x000fca00080e06ff */
[----:B--2---:R0:W-:Y:S03]  /*43b0*/  STG.E.U8 desc[UR58][R26.64], R33 ;  /* 0x000000211a007986 */ /* 0x0041e6000c10113a */
.L_x_630:
[----:B------:R-:W-:Y:S05]  /*43c0*/  BSYNC B0 ;  /* 0x0000000000007941 */ /* 0x000fea0003800000 */
.L_x_629:
        /* <DEDUP_REMOVED lines=255> */
.L_x_633:
[----:B------:R-:W-:Y:S02]  /*53c0*/  ULDC.64 UR34, c[0x0][0x3d0] ;  /* 0x0000f40000227ab9 */ /* 0x000fe40000000a00 */
[----:B------:R-:W-:-:S04]  /*53d0*/  IADD3 R26, P0, R26, UR34, RZ ;  /* 0x000000221a1a7c10 */ /* 0x000fc8000ff1e0ff */
[----:B------:R-:W-:-:S05]  /*53e0*/  IADD3.X R27, RZ, UR35, RZ, P0, !PT ;  /* 0x00000023ff1b7c10 */ /* 0x000fca00087fe4ff */
[----:B---3--:R1:W-:Y:S04]  /*53f0*/  STG.E.U8 desc[UR58][R26.64], R34 ;  /* 0x000000221a007986 */ /* 0x0083e8000c10113a */
.L_x_632:
        /* <DEDUP_REMOVED lines=11> */
        .weak           $__internal_38_$__cuda_sm20_div_s64
        .type           $__internal_38_$__cuda_sm20_div_s64,@function
        .size           $__internal_38_$__cuda_sm20_div_s64,(.L_x_720 - $__internal_38_$__cuda_sm20_div_s64)
$__internal_38_$__cuda_sm20_div_s64:
        /* <DEDUP_REMOVED lines=74> */
[----:B------:R-:W-:Y:S06]  /*5950*/  RET.REL.NODEC R28 `(_ZN2at6native63_GLOBAL__N__7310b794_30_DistributionGeometricKernel_cu_fa6e70a443distribution_elementwise_grid_stride_kernelIfLi4EZNS0_9templates4cuda21uniform_and_transformIhfPNS_17CUDAGeneratorImplEZZZNS4_16geometric_kernelIS7_EEvRNS_18TensorIteratorBaseEdT_ENKUlvE_clEvENKUlvE_clEvEUlfE_EEvSA_T1_T2_EUlP24curandStatePhilox4_32_10E_ZNS1_27distribution_nullary_kernelIhf7double2S7_SJ_SE_EEvSA_SG_RKT3_T4_EUlifE0_EEvlNS_15PhiloxCudaStateESF_SG_) ;  /* 0xffffffa41ca87950 */ /* 0x000fec0003c3ffff */
.L_x_635:
        /* <DEDUP_REMOVED lines=10> */
.L_x_720:


//--------------------- .text._ZN2at6native63_GLOBAL__N__7310b794_30_DistributionGeometricKernel_cu_fa6e70a443distribution_elementwise_grid_stride_kernelIfLi4EZNS0_9templates4cuda21uniform_and_transformIhfPNS_17CUDAGeneratorImplEZZZNS4_16geometric_kernelIS7_EEvRNS_18TensorIteratorBaseEdT_ENKUlvE_clEvENKUlvE_clEvEUlfE_EEvSA_T1_T2_EUlP24curandStatePhilox4_32_10E_ZNS1_27distribution_nullary_kernelIhf7double2S7_SJ_SE_EEvSA_SG_RKT3_T4_EUlifE_EEvlNS_15PhiloxCudaStateESF_SG_ --------------------------
	.section	.text._ZN2at6native63_GLOBAL__N__7310b794_30_DistributionGeometricKernel_cu_fa6e70a443distribution_elementwise_grid_stride_kernelIfLi4EZNS0_9templates4cuda21uniform_and_transformIhfPNS_17CUDAGeneratorImplEZZZNS4_16geometric_kernelIS7_EEvRNS_18TensorIteratorBaseEdT_ENKUlvE_clEvENKUlvE_clEvEUlfE_EEvSA_T1_T2_EUlP24curandStatePhilox4_32_10E_ZNS1_27distribution_nullary_kernelIhf7double2S7_SJ_SE_EEvSA_SG_RKT3_T4_EUlifE_EEvlNS_15PhiloxCudaStateESF_SG_,"ax",@progbits
	.align	128
.text._ZN2at6native63_GLOBAL__N__7310b794_30_DistributionGeometricKernel_cu_fa6e70a443distribution_elementwise_grid_stride_kernelIfLi4EZNS0_9templates4cuda21uniform_and_transformIhfPNS_17CUDAGeneratorImplEZZZNS4_16geometric_kernelIS7_EEvRNS_18TensorIteratorBaseEdT_ENKUlvE_clEvENKUlvE_clEvEUlfE_EEvSA_T1_T2_EUlP24curandStatePhilox4_32_10E_ZNS1_27distribution_nullary_kernelIhf7double2S7_SJ_SE_EEvSA_SG_RKT3_T4_EUlifE_EEvlNS_15PhiloxCudaStateESF_SG_:
        .type           _ZN2at6native63_GLOBAL__N__7310b794_30_DistributionGeometricKernel_cu_fa6e70a443distribution_elementwise_grid_stride_kernelIfLi4EZNS0_9templates4cuda21uniform_and_transformIhfPNS_17CUDAGeneratorImplEZZZNS4_16geometric_kernelIS7_EEvRNS_18TensorIteratorBaseEdT_ENKUlvE_clEvENKUlvE_clEvEUlfE_EEvSA_T1_T2_EUlP24curandStatePhilox4_32_10E_ZNS1_27distribution_nullary_kernelIhf7double2S7_SJ_SE_EEvSA_SG_RKT3_T4_EUlifE_EEvlNS_15PhiloxCudaStateESF_SG_,@function
        .size           _ZN2at6native63_GLOBAL__N__7310b794_30_DistributionGeometricKernel_cu_fa6e70a443distribution_elementwise_grid_stride_kernelIfLi4EZNS0_9templates4cuda21uniform_and_transformIhfPNS_17CUDAGeneratorImplEZZZNS4_16geometric_kernelIS7_EEvRNS_18TensorIteratorBaseEdT_ENKUlvE_clEvENKUlvE_clEvEUlfE_EEvSA_T1_T2_EUlP24curandStatePhilox4_32_10E_ZNS1_27distribution_nullary_kernelIhf7double2S7_SJ_SE_EEvSA_SG_RKT3_T4_EUlifE_EEvlNS_15PhiloxCudaStateESF_SG_,(.L_x_722 - _ZN2at6native63_GLOBAL__N__7310b794_30_DistributionGeometricKernel_cu_fa6e70a443distribution_elementwise_grid_stride_kernelIfLi4EZNS0_9templates4cuda21uniform_and_transformIhfPNS_17CUDAGeneratorImplEZZZNS4_16geometric_kernelIS7_EEvRNS_18TensorIteratorBaseEdT_ENKUlvE_clEvENKUlvE_clEvEUlfE_EEvSA_T1_T2_EUlP24curandStatePhilox4_32_10E_ZNS1_27distribution_nullary_kernelIhf7double2S7_SJ_SE_EEvSA_SG_RKT3_T4_EUlifE_EEvlNS_15PhiloxCudaStateESF_SG_)
        .other          _ZN2at6native63_GLOBAL__N__7310b794_30_DistributionGeometricKernel_cu_fa6e70a443distribution_elementwise_grid_stride_kernelIfLi4EZNS0_9templates4cuda21uniform_and_transformIhfPNS_17CUDAGeneratorImplEZZZNS4_16geometric_kernelIS7_EEvRNS_18TensorIteratorBaseEdT_ENKUlvE_clEvENKUlvE_clEvEUlfE_EEvSA_T1_T2_EUlP24curandStatePhilox4_32_10E_ZNS1_27distribution_nullary_kernelIhf7double2S7_SJ_SE_EEvSA_SG_RKT3_T4_EUlifE_EEvlNS_15PhiloxCudaStateESF_SG_,@"STO_CUDA_ENTRY STV_DEFAULT"
_ZN2at6native63_GLOBAL__N__7310b794_30_DistributionGeometricKernel_cu_fa6e70a443distribution_elementwise_grid_stride_kernelIfLi4EZNS0_9templates4cuda21uniform_and_transformIhfPNS_17CUDAGeneratorImplEZZZNS4_16geometric_kernelIS7_EEvRNS_18TensorIteratorBaseEdT_ENKUlvE_clEvENKUlvE_clEvEUlfE_EEvSA_T1_T2_EUlP24curandStatePhilox4_32_10E_ZNS1_27distribution_nullary_kernelIhf7double2S7_SJ_SE_EEvSA_SG_RKT3_T4_EUlifE_EEvlNS_15PhiloxCudaStateESF_SG_:
        /* <DEDUP_REMOVED lines=92> */
[----:B------:R-:W-:Y:S05]  /*05c0*/  CALL.REL.NOINC `($__internal_39_$__cuda_sm20_div_s64) ;  /* 0x0000000c009c7944 */ /* 0x000fea0003c00000 */
[----:B------:R-:W-:Y:S01]  /*05d0*/  IMAD.MOV.U32 R20, RZ, RZ, R22 ;  /* 0x000000ffff147224 */ /* 0x000fe200078e0016 */
[----:B------:R-:W-:Y:S01]  /*05e0*/  MOV R21, R23 ;  /* 0x0000001700157202 */ /* 0x000fe20000000f00 */
[----:B------:R-:W-:Y:S06]  /*05f0*/  BRA `(.L_x_637) ;  /* 0x00000000005c7947 */ /* 0x000fec0003800000 */
.L_x_636:
        /* <DEDUP_REMOVED lines=23> */
.L_x_637:
        /* <DEDUP_REMOVED lines=37> */
[----:B------:R1:W2:Y:S08]  /*09c0*/  F2I.FTZ.U32.CEIL.NTZ R33, R23 ;  /* 0x0000001700217305 */ /* 0x0002b0000021b000 */
[----:B0-----:R1:W3:Y:S02]  /*09d0*/  F2I.FTZ.U32.CEIL.NTZ R34, R26 ;  /* 0x0000001a00227305 */ /* 0x0012e4000021b000 */
.L_x_646:
        /* <DEDUP_REMOVED lines=13> */
.L_x_639:
[----:B------:R-:W-:Y:S05]  /*0ab0*/  BSYNC B0 ;  /* 0x0000000000007941 */ /* 0x000fea0003800000 */
.L_x_638:
        /* <DEDUP_REMOVED lines=63> */
.L_x_641:
[----:B------:R-:W-:Y:S01]  /*0eb0*/  MOV R41, R43 ;  /* 0x0000002b00297202 */ /* 0x000fe20000000f00 */
[----:B------:R-:W-:Y:S01]  /*0ec0*/  IMAD.MOV.U32 R26, RZ, RZ, R24 ;  /* 0x000000ffff1a7224 */ /* 0x000fe200078e0018 */
[----:B------:R-:W-:Y:S01]  /*0ed0*/  MOV R42, R22 ;  /* 0x00000016002a7202 */ /* 0x000fe20000000f00 */
[----:B------:R-:W-:-:S07]  /*0ee0*/  IMAD.MOV.U32 R40, RZ, RZ, R38 ;  /* 0x000000ffff287224 */ /* 0x000fce00078e0026 */
.L_x_640:
        /* <DEDUP_REMOVED lines=20> */
[----:B------:R-:W0:Y:S02]  /*1030*/  F2I.FTZ.U32.CEIL.NTZ R49, R48 ;  /* 0x0000003000317305 */ /* 0x000e24000021b000 */
[----:B------:R-:W-:-:S04]  /*1040*/  IADD3 R26, P0, R41, UR6, RZ ;  /* 0x00000006291a7c10 */ /* 0x000fc8000ff1e0ff */
[----:B------:R-:W-:-:S05]  /*1050*/  LEA.HI.X.SX32 R27, R41, UR7, 0x1, P0 ;  /* 0x00000007291b7c11 */ /* 0x000fca00080f0eff */
[----:B0-----:R0:W-:Y:S04]  /*1060*/  STG.E.U8 desc[UR8][R26.64], R49 ;  /* 0x000000311a007986 */ /* 0x0011e8000c101108 */
.L_x_643:
[----:B------:R-:W-:Y:S05]  /*1070*/  BSYNC B0 ;  /* 0x0000000000007941 */ /* 0x000fea0003800000 */
.L_x_642:
        /* <DEDUP_REMOVED lines=24> */
[----:B------:R-:W0:Y:S01]  /*1200*/  F2I.FTZ.U32.CEIL.NTZ R47, R42 ;  /* 0x0000002a002f7305 */ /* 0x000e22000021b000 */
[----:B------:R-:W-:-:S05]  /*1210*/  LEA.HI.X.SX32 R27, R43, UR7, 0x1, P0 ;  /* 0x000000072b1b7c11 */ /* 0x000fca00080f0eff */
[----:B0-----:R0:W-:Y:S04]  /*1220*/  STG.E.U8 desc[UR8][R26.64], R47 ;  /* 0x0000002f1a007986 */ /* 0x0011e8000c101108 */
.L_x_645:
[----:B------:R-:W-:Y:S05]  /*1230*/  BSYNC B0 ;  /* 0x0000000000007941 */ /* 0x000fea0003800000 */
.L_x_644:
        /* <DEDUP_REMOVED lines=32> */
        .weak           $__internal_39_$__cuda_sm20_div_s64
        .type           $__internal_39_$__cuda_sm20_div_s64,@function
        .size           $__internal_39_$__cuda_sm20_div_s64,(.L_x_722 - $__internal_39_$__cuda_sm20_div_s64)
$__internal_39_$__cuda_sm20_div_s64:
        /* <DEDUP_REMOVED lines=74> */
[----:B------:R-:W-:Y:S06]  /*18e0*/  RET.REL.NODEC R20 `(_ZN2at6native63_GLOBAL__N__7310b794_30_DistributionGeometricKernel_cu_fa6e70a443distribution_elementwise_grid_stride_kernelIfLi4EZNS0_9templates4cuda21uniform_and_transformIhfPNS_17CUDAGeneratorImplEZZZNS4_16geometric_kernelIS7_EEvRNS_18TensorIteratorBaseEdT_ENKUlvE_clEvENKUlvE_clEvEUlfE_EEvSA_T1_T2_EUlP24curandStatePhilox4_32_10E_ZNS1_27distribution_nullary_kernelIhf7double2S7_SJ_SE_EEvSA_SG_RKT3_T4_EUlifE_EEvlNS_15PhiloxCudaStateESF_SG_) ;  /* 0xffffffe414c47950 */ /* 0x000fec0003c3ffff */
.L_x_647:
        /* <DEDUP_REMOVED lines=9> */
.L_x_722:


//--------------------- .nv.global.init           --------------------------
	.section	.nv.global.init,"aw",@progbits
	.align	4
.nv.global.init:
	.type		mrg32k3aM1SubSeq,@object
	.size		mrg32k3aM1SubSeq,(mrg32k3aM2SubSeq - mrg32k3aM1SubSeq)
mrg32k3aM1SubSeq:
        /*0000*/ 	.byte	0x0b, 0xcc, 0xee, 0x04, 0x73, 0x29, 0x8b, 0x6f, 0xf6, 0x53, 0x03, 0xf6, 0x23, 0xf6, 0xea, 0xda
        /* <DEDUP_REMOVED lines=125> */
	.type		mrg32k3aM2SubSeq,@object
	.size		mrg32k3aM2SubSeq,(mrg32k3aM1 - mrg32k3aM2SubSeq)
mrg32k3aM2SubSeq:
        /* <DEDUP_REMOVED lines=126> */
	.type		mrg32k3aM1,@object
	.size		mrg32k3aM1,(mrg32k3aM1Seq - mrg32k3aM1)
mrg32k3aM1:
        /* <DEDUP_REMOVED lines=144> */
	.type		mrg32k3aM1Seq,@object
	.size		mrg32k3aM1Seq,(mrg32k3aM2 - mrg32k3aM1Seq)
mrg32k3aM1Seq:
        /* <DEDUP_REMOVED lines=144> */
	.type		mrg32k3aM2,@object
	.size		mrg32k3aM2,(mrg32k3aM2Seq - mrg32k3aM2)
mrg32k3aM2:
        /* <DEDUP_REMOVED lines=144> */
	.type		mrg32k3aM2Seq,@object
	.size		mrg32k3aM2Seq,(precalc_xorwow_matrix - mrg32k3aM2Seq)
mrg32k3aM2Seq:
        /* <DEDUP_REMOVED lines=144> */
	.type		precalc_xorwow_matrix,@object
	.size		precalc_xorwow_matrix,(precalc_xorwow_offset_matrix - precalc_xorwow_matrix)
precalc_xorwow_matrix:
        /* <DEDUP_REMOVED lines=6400> */
	.type		precalc_xorwow_offset_matrix,@object
	.size		precalc_xorwow_offset_matrix,(.L_1 - precalc_xorwow_offset_matrix)
precalc_xorwow_offset_matrix:
        /* <DEDUP_REMOVED lines=6400> */
.L_1:


//--------------------- .nv.shared.reserved.0     --------------------------
	.section	.nv.shared.reserved.0,"aw",@nobits
	.weak		__nv_reservedSMEM_offset_0_alias
	.size		__nv_reservedSMEM_offset_0_alias, 0, 0
	.other		__nv_reservedSMEM_offset_0_alias,@"STO_CUDA_RESERVED_SHARED STV_DEFAULT"
__nv_reservedSMEM_offset_0_alias:
	.zero		0


//--------------------- .nv.global                --------------------------
	.section	.nv.global,"aw",@nobits
.nv.global:
	.type		_ZN61_INTERNAL_7310b794_30_DistributionGeometricKernel_cu_fa6e70a44cuda3std3__48in_placeE,@object
	.size		_ZN61_INTERNAL_7310b794_30_DistributionGeometricKernel_cu_fa6e70a44cuda3std3__48in_placeE,(_ZN61_INTERNAL_7310b794_30_DistributionGeometricKernel_cu_fa6e70a44cuda3std6ranges3__45__cpo8distanceE - _ZN61_INTERNAL_7310b794_30_DistributionGeometricKernel_cu_fa6e70a44cuda3std3__48in_placeE)
_ZN61_INTERNAL_7310b794_30_DistributionGeometricKernel_cu_fa6e70a44cuda3std3__48in_placeE:
	.zero		1
	.type		_ZN61_INTERNAL_7310b794_30_DistributionGeometricKernel_cu_fa6e70a44cuda3std6ranges3__45__cpo8distanceE,@object
	.size		_ZN61_INTERNAL_7310b794_30_DistributionGeometricKernel_cu_fa6e70a44cuda3std6ranges3__45__cpo8distanceE,(_ZN61_INTERNAL_7310b794_30_DistributionGeometricKernel_cu_fa6e70a44cuda3std3__45__cpo6cbeginE - _ZN61_INTERNAL_7310b794_30_DistributionGeometricKernel_cu_fa6e70a44cuda3std6ranges3__45__cpo8distanceE)
_ZN61_INTERNAL_7310b794_30_DistributionGeometricKernel_cu_fa6e70a44cuda3std6ranges3__45__cpo8distanceE:
	.zero		1
	.type		_ZN61_INTERNAL_7310b794_30_DistributionGeometricKernel_cu_fa6e70a44cuda3std3__45__cpo6cbeginE,@object
	.size		_ZN61_INTERNAL_7310b794_30_DistributionGeometricKernel_cu_fa6e70a44cuda3std3__45__cpo6cbeginE,(_ZN61_INTERNAL_7310b794_30_DistributionGeometricKernel_cu_fa6e70a44cuda3std6ranges3__45__cpo7advanceE - _ZN61_INTERNAL_7310b794_30_DistributionGeometricKernel_cu_fa6e70a44cuda3std3__45__cpo6cbeginE)
_ZN61_INTERNAL_7310b794_30_DistributionGeometricKernel_cu_fa6e70a44cuda3std3__45__cpo6cbeginE:
	.zero		1
	.type		_ZN61_INTERNAL_7310b794_30_DistributionGeometricKernel_cu_fa6e70a44cuda3std6ranges3__45__cpo7advanceE,@object
	.size		_ZN61_INTERNAL_7310b794_30_DistributionGeometricKernel_cu_fa6e70a44cuda3std6ranges3__45__cpo7advanceE,(_ZN61_INTERNAL_7310b794_30_DistributionGeometricKernel_cu_fa6e70a44cuda3std3__45__cpo7crbeginE - _ZN61_INTERNAL_7310b794_30_DistributionGeometricKernel_cu_fa6e70a44cuda3std6ranges3__45__cpo7advanceE)
_ZN61_INTERNAL_7310b794_30_DistributionGeometricKernel_cu_fa6e70a44cuda3std6ranges3__45__cpo7advanceE:
	.zero		1
	.type		_ZN61_INTERNAL_7310b794_30_DistributionGeometricKernel_cu_fa6e70a44cuda3std3__45__cpo7crbeginE,@object
	.size		_ZN61_INTERNAL_7310b794_30_DistributionGeometricKernel_cu_fa6e70a44cuda3std3__45__cpo7crbeginE,(_ZN61_INTERNAL_7310b794_30_DistributionGeometricKernel_cu_fa6e70a44cuda3std6ranges3__45__cpo4dataE - _ZN61_INTERNAL_7310b794_30_DistributionGeometricKernel_cu_fa6e70a44cuda3std3__45__cpo7crbeginE)
_ZN61_INTERNAL_7310b794_30_DistributionGeometricKernel_cu_fa6e70a44cuda3std3__45__cpo7crbeginE:
	.zero		1
	.type		_ZN61_INTERNAL_7310b794_30_DistributionGeometricKernel_cu_fa6e70a44cuda3std6ranges3__45__cpo4dataE,@object
	.size		_ZN61_INTERNAL_7310b794_30_DistributionGeometricKernel_cu_fa6e70a44cuda3std6ranges3__45__cpo4dataE,(_ZN61_INTERNAL_7310b794_30_DistributionGeometricKernel_cu_fa6e70a44cuda3std6ranges3__45__cpo5beginE - _ZN61_INTERNAL_7310b794_30_DistributionGeometricKernel_cu_fa6e70a44cuda3std6ranges3__45__cpo4dataE)
_ZN61_INTERNAL_7310b794_30_DistributionGeometricKernel_cu_fa6e70a44cuda3std6ranges3__45__cpo4dataE:
	.zero		1
	.type		_ZN61_INTERNAL_7310b794_30_DistributionGeometricKernel_cu_fa6e70a44cuda3std6ranges3__45__cpo5beginE,@object
	.size		_ZN61_INTERNAL_7310b794_30_DistributionGeometricKernel_cu_fa6e70a44cuda3std6ranges3__45__cpo5beginE,(_ZN61_INTERNAL_7310b794_30_DistributionGeometricKernel_cu_fa6e70a44cuda3std3__463_GLOBAL__N__7310b794_30_DistributionGeometricKernel_cu_fa6e70a46ignoreE - _ZN61_INTERNAL_7310b794_30_DistributionGeometricKernel_cu_fa6e70a44cuda3std6ranges3__45__cpo5beginE)
_ZN61_INTERNAL_7310b794_30_DistributionGeometricKernel_cu_fa6e70a44cuda3std6ranges3__45__cpo5beginE:
	.zero		1
	.type		_ZN61_INTERNAL_7310b794_30_DistributionGeometricKernel_cu_fa6e70a44cuda3std3__463_GLOBAL__N__7310b794_30_DistributionGeometricKernel_cu_fa6e70a46ignoreE,@object
	.size		_ZN61_INTERNAL_7310b794_30_DistributionGeometricKernel_cu_fa6e70a44cuda3std3__463_GLOBAL__N__7310b794_30_DistributionGeometricKernel_cu_fa6e70a46ignoreE,(_ZN61_INTERNAL_7310b794_30_DistributionGeometricKernel_cu_fa6e70a44cuda3std6ranges3__45__cpo4sizeE - _ZN61_INTERNAL_7310b794_30_DistributionGeometricKernel_cu_fa6e70a44cuda3std3__463_GLOBAL__N__7310b794_30_DistributionGeometricKernel_cu_fa6e70a46ignoreE)
_ZN61_INTERNAL_7310b794_30_DistributionGeometricKernel_cu_fa6e70a44cuda3std3__463_GLOBAL__N__7310b794_30_DistributionGeometricKernel_cu_fa6e70a46ignoreE:
	.zero		1
	.type		_ZN61_INTERNAL_7310b794_30_DistributionGeometricKernel_cu_fa6e70a44cuda3std6ranges3__45__cpo4sizeE,@object
	.size		_ZN61_INTERNAL_7310b794_30_DistributionGeometricKernel_cu_fa6e70a44cuda3std6ranges3__45__cpo4sizeE,(_ZN61_INTERNAL_7310b794_30_DistributionGeometricKernel_cu_fa6e70a44cuda3std3__45__cpo5beginE - _ZN61_INTERNAL_7310b794_30_DistributionGeometricKernel_cu_fa6e70a44cuda3std6ranges3__45__cpo4sizeE)
_ZN61_INTERNAL_7310b794_30_DistributionGeometricKernel_cu_fa6e70a44cuda3std6ranges3__45__cpo4sizeE:
	.zero		1
	.type		_ZN61_INTERNAL_7310b794_30_DistributionGeometricKernel_cu_fa6e70a44cuda3std3__45__cpo5beginE,@object
	.size		_ZN61_INTERNAL_7310b794_30_DistributionGeometricKernel_cu_fa6e70a44cuda3std3__45__cpo5beginE,(_ZN61_INTERNAL_7310b794_30_DistributionGeometricKernel_cu_fa6e70a44cuda3std6ranges3__45__cpo6cbeginE - _ZN61_INTERNAL_7310b794_30_DistributionGeometricKernel_cu_fa6e70a44cuda3std3__45__cpo5beginE)
_ZN61_INTERNAL_7310b794_30_DistributionGeometricKernel_cu_fa6e70a44cuda3std3__45__cpo5beginE:
	.zero		1
	.type		_ZN61_INTERNAL_7310b794_30_DistributionGeometricKernel_cu_fa6e70a44cuda3std6ranges3__45__cpo6cbeginE,@object
	.size		_ZN61_INTERNAL_7310b794_30_DistributionGeometricKernel_cu_fa6e70a44cuda3std6ranges3__45__cpo6cbeginE,(_ZN61_INTERNAL_7310b794_30_DistributionGeometricKernel_cu_fa6e70a44cuda3std3__45__cpo6rbeginE - _ZN61_INTERNAL_7310b794_30_DistributionGeometricKernel_cu_fa6e70a44cuda3std6ranges3__45__cpo6cbeginE)
_ZN61_INTERNAL_7310b794_30_DistributionGeometricKernel_cu_fa6e70a44cuda3std6ranges3__45__cpo6cbeginE:
	.zero		1
	.type		_ZN61_INTERNAL_7310b794_30_DistributionGeometricKernel_cu_fa6e70a44cuda3std3__45__cpo6rbeginE,@object
	.size		_ZN61_INTERNAL_7310b794_30_DistributionGeometricKernel_cu_fa6e70a44cuda3std3__45__cpo6rbeginE,(_ZN61_INTERNAL_7310b794_30_DistributionGeometricKernel_cu_fa6e70a44cuda3std6ranges3__45__cpo4nextE - _ZN61_INTERNAL_7310b794_30_DistributionGeometricKernel_cu_fa6e70a44cuda3std3__45__cpo6rbeginE)
_ZN61_INTERNAL_7310b794_30_DistributionGeometricKernel_cu_fa6e70a44cuda3std3__45__cpo6rbeginE:
	.zero		1
	.type		_ZN61_INTERNAL_7310b794_30_DistributionGeometricKernel_cu_fa6e70a44cuda3std6ranges3__45__cpo4nextE,@object
	.size		_ZN61_INTERNAL_7310b794_30_DistributionGeometricKernel_cu_fa6e70a44cuda3std6ranges3__45__cpo4nextE,(_ZN61_INTERNAL_7310b794_30_DistributionGeometricKernel_cu_fa6e70a44cuda3std6ranges3__45__cpo4swapE - _ZN61_INTERNAL_7310b794_30_DistributionGeometricKernel_cu_fa6e70a44cuda3std6ranges3__45__cpo4nextE)
_ZN61_INTERNAL_7310b794_30_DistributionGeometricKernel_cu_fa6e70a44cuda3std6ranges3__45__cpo4nextE:
	.zero		1
	.type		_ZN61_INTERNAL_7310b794_30_DistributionGeometricKernel_cu_fa6e70a44cuda3std6ranges3__45__cpo4swapE,@object
	.size		_ZN61_INTERNAL_7310b794_30_DistributionGeometricKernel_cu_fa6e70a44cuda3std6ranges3__45__cpo4swapE,(_ZN61_INTERNAL_7310b794_30_DistributionGeometricKernel_cu_fa6e70a44cuda3std3__420unreachable_sentinelE - _ZN61_INTERNAL_7310b794_30_DistributionGeometricKernel_cu_fa6e70a44cuda3std6ranges3__45__cpo4swapE)
_ZN61_INTERNAL_7310b794_30_DistributionGeometricKernel_cu_fa6e70a44cuda3std6ranges3__45__cpo4swapE:
	.zero		1
	.type		_ZN61_INTERNAL_7310b794_30_DistributionGeometricKernel_cu_fa6e70a44cuda3std3__420unreachable_sentinelE,@object
	.size		_ZN61_INTERNAL_7310b794_30_DistributionGeometricKernel_cu_fa6e70a44cuda3std3__420unreachable_sentinelE,(_ZN61_INTERNAL_7310b794_30_DistributionGeometricKernel_cu_fa6e70a46thrust23THRUST_300001_SM_900_NS6system6detail10sequential3seqE - _ZN61_INTERNAL_7310b794_30_DistributionGeometricKernel_cu_fa6e70a44cuda3std3__420unreachable_sentinelE)
_ZN61_INTERNAL_7310b794_30_DistributionGeometricKernel_cu_fa6e70a44cuda3std3__420unreachable_sentinelE:
	.zero		1
	.type		_ZN61_INTERNAL_7310b794_30_DistributionGeometricKernel_cu_fa6e70a46thrust23THRUST_300001_SM_900_NS6system6detail10sequential3seqE,@object
	.size		_ZN61_INTERNAL_7310b794_30_DistributionGeometricKernel_cu_fa6e70a46thrust23THRUST_300001_SM_900_NS6system6detail10sequential3seqE,(_ZN61_INTERNAL_7310b794_30_DistributionGeometricKernel_cu_fa6e70a44cuda3std3__45__cpo4cendE - _ZN61_INTERNAL_7310b794_30_DistributionGeometricKernel_cu_fa6e70a46thrust23THRUST_300001_SM_900_NS6system6detail10sequential3seqE)
_ZN61_INTERNAL_7310b794_30_DistributionGeometricKernel_cu_fa6e70a46thrust23THRUST_300001_SM_900_NS6system6detail10sequential3seqE:
	.zero		1
	.type		_ZN61_INTERNAL_7310b794_30_DistributionGeometricKernel_cu_fa6e70a44cuda3std3__45__cpo4cendE,@object
	.size		_ZN61_INTERNAL_7310b794_30_DistributionGeometricKernel_cu_fa6e70a44cuda3std3__45__cpo4cendE,(_ZN61_INTERNAL_7310b794_30_DistributionGeometricKernel_cu_fa6e70a44cuda3std6ranges3__45__cpo9iter_swapE - _ZN61_INTERNAL_7310b794_30_DistributionGeometricKernel_cu_fa6e70a44cuda3std3__45__cpo4cendE)
_ZN61_INTERNAL_7310b794_30_DistributionGeometricKernel_cu_fa6e70a44cuda3std3__45__cpo4cendE:
	.zero		1
	.type		_ZN61_INTERNAL_7310b794_30_DistributionGeometricKernel_cu_fa6e70a44cuda3std6ranges3__45__cpo9iter_swapE,@object
	.size		_ZN61_INTERNAL_7310b794_30_DistributionGeometricKernel_cu_fa6e70a44cuda3std6ranges3__45__cpo9iter_swapE,(_ZN61_INTERNAL_7310b794_30_DistributionGeometricKernel_cu_fa6e70a44cuda3std3__45__cpo5crendE - _ZN61_INTERNAL_7310b794_30_DistributionGeometricKernel_cu_fa6e70a44cuda3std6ranges3__45__cpo9iter_swapE)
_ZN61_INTERNAL_7310b794_30_DistributionGeometricKernel_cu_fa6e70a44cuda3std6ranges3__45__cpo9iter_swapE:
	.zero		1
	.type		_ZN61_INTERNAL_7310b794_30_DistributionGeometricKernel_cu_fa6e70a44cuda3std3__45__cpo5crendE,@object
	.size		_ZN61_INTERNAL_7310b794_30_DistributionGeometricKernel_cu_fa6e70a44cuda3std3__45__cpo5crendE,(_ZN61_INTERNAL_7310b794_30_DistributionGeometricKernel_cu_fa6e70a44cuda3std6ranges3__45__cpo5cdataE - _ZN61_INTERNAL_7310b794_30_DistributionGeometricKernel_cu_fa6e70a44cuda3std3__45__cpo5crendE)
_ZN61_INTERNAL_7310b794_30_DistributionGeometricKernel_cu_fa6e70a44cuda3std3__45__cpo5crendE:
	.zero		1
	.type		_ZN61_INTERNAL_7310b794_30_DistributionGeometricKernel_cu_fa6e70a44cuda3std6ranges3__45__cpo5cdataE,@object
	.size		_ZN61_INTERNAL_7310b794_30_DistributionGeometricKernel_cu_fa6e70a44cuda3std6ranges3__45__cpo5cdataE,(_ZN61_INTERNAL_7310b794_30_DistributionGeometricKernel_cu_fa6e70a44cuda3std6ranges3__45__cpo3endE - _ZN61_INTERNAL_7310b794_30_DistributionGeometricKernel_cu_fa6e70a44cuda3std6ranges3__45__cpo5cdataE)
_ZN61_INTERNAL_7310b794_30_DistributionGeometricKernel_cu_fa6e70a44cuda3std6ranges3__45__cpo5cdataE:
	.zero		1
	.type		_ZN61_INTERNAL_7310b794_30_DistributionGeometricKernel_cu_fa6e70a44cuda3std6ranges3__45__cpo3endE,@object
	.size		_ZN61_INTERNAL_7310b794_30_DistributionGeometricKernel_cu_fa6e70a44cuda3std6ranges3__45__cpo3endE,(_ZN61_INTERNAL_7310b794_30_DistributionGeometricKernel_cu_fa6e70a44cuda3std3__419piecewise_constructE - _ZN61_INTERNAL_7310b794_30_DistributionGeometricKernel_cu_fa6e70a44cuda3std6ranges3__45__cpo3endE)
_ZN61_INTERNAL_7310b794_30_DistributionGeometricKernel_cu_fa6e70a44cuda3std6ranges3__45__cpo3endE:
	.zero		1
	.type		_ZN61_INTERNAL_7310b794_30_DistributionGeometricKernel_cu_fa6e70a44cuda3std3__419piecewise_constructE,@object
	.size		_ZN61_INTERNAL_7310b794_30_DistributionGeometricKernel_cu_fa6e70a44cuda3std3__419piecewise_constructE,(_ZN61_INTERNAL_7310b794_30_DistributionGeometricKernel_cu_fa6e70a44cuda3std6ranges3__45__cpo5ssizeE - _ZN61_INTERNAL_7310b794_30_DistributionGeometricKernel_cu_fa6e70a44cuda3std3__419piecewise_constructE)
_ZN61_INTERNAL_7310b794_30_DistributionGeometricKernel_cu_fa6e70a44cuda3std3__419piecewise_constructE:
	.zero		1
	.type		_ZN61_INTERNAL_7310b794_30_DistributionGeometricKernel_cu_fa6e70a44cuda3std6ranges3__45__cpo5ssizeE,@object
	.size		_ZN61_INTERNAL_7310b794_30_DistributionGeometricKernel_cu_fa6e70a44cuda3std6ranges3__45__cpo5ssizeE,(_ZN61_INTERNAL_7310b794_30_DistributionGeometricKernel_cu_fa6e70a44cuda3std3__45__cpo3endE - _ZN61_INTERNAL_7310b794_30_DistributionGeometricKernel_cu_fa6e70a44cuda3std6ranges3__45__cpo5ssizeE)
_ZN61_INTERNAL_7310b794_30_DistributionGeometricKernel_cu_fa6e70a44cuda3std6ranges3__45__cpo5ssizeE:
	.zero		1
	.type		_ZN61_INTERNAL_7310b794_30_DistributionGeometricKernel_cu_fa6e70a44cuda3std3__45__cpo3endE,@object
	.size		_ZN61_INTERNAL_7310b794_30_DistributionGeometricKernel_cu_fa6e70a44cuda3std3__45__cpo3endE,(_ZN61_INTERNAL_7310b794_30_DistributionGeometricKernel_cu_fa6e70a44cuda3std6ranges3__45__cpo4cendE - _ZN61_INTERNAL_7310b794_30_DistributionGeometricKernel_cu_fa6e70a44cuda3std3__45__cpo3endE)
_ZN61_INTERNAL_7310b794_30_DistributionGeometricKernel_cu_fa6e70a44cuda3std3__45__cpo3endE:
	.zero		1
	.type		_ZN61_INTERNAL_7310b794_30_DistributionGeometricKernel_cu_fa6e70a44cuda3std6ranges3__45__cpo4cendE,@object
	.size		_ZN61_INTERNAL_7310b794_30_DistributionGeometricKernel_cu_fa6e70a44cuda3std6ranges3__45__cpo4cendE,(_ZN61_INTERNAL_7310b794_30_DistributionGeometricKernel_cu_fa6e70a44cuda3std3__45__cpo4rendE - _ZN61_INTERNAL_7310b794_30_DistributionGeometricKernel_cu_fa6e70a44cuda3std6ranges3__45__cpo4cendE)
_ZN61_INTERNAL_7310b794_30_DistributionGeometricKernel_cu_fa6e70a44cuda3std6ranges3__45__cpo4cendE:
	.zero		1
	.type		_ZN61_INTERNAL_7310b794_30_DistributionGeometricKernel_cu_fa6e70a44cuda3std3__45__cpo4rendE,@object
	.size		_ZN61_INTERNAL_7310b794_30_DistributionGeometricKernel_cu_fa6e70a44cuda3std3__45__cpo4rendE,(_ZN61_INTERNAL_7310b794_30_DistributionGeometricKernel_cu_fa6e70a44cuda3std6ranges3__45__cpo4prevE - _ZN61_INTERNAL_7310b794_30_DistributionGeometricKernel_cu_fa6e70a44cuda3std3__45__cpo4rendE)
_ZN61_INTERNAL_7310b794_30_DistributionGeometricKernel_cu_fa6e70a44cuda3std3__45__cpo4rendE:
	.zero		1
	.type		_ZN61_INTERNAL_7310b794_30_DistributionGeometricKernel_cu_fa6e70a44cuda3std6ranges3__45__cpo4prevE,@object
	.size		_ZN61_INTERNAL_7310b794_30_DistributionGeometricKernel_cu_fa6e70a44cuda3std6ranges3__45__cpo4prevE,(_ZN61_INTERNAL_7310b794_30_DistributionGeometricKernel_cu_fa6e70a44cuda3std6ranges3__45__cpo9iter_moveE - _ZN61_INTERNAL_7310b794_30_DistributionGeometricKernel_cu_fa6e70a44cuda3std6ranges3__45__cpo4prevE)
_ZN61_INTERNAL_7310b794_30_DistributionGeometricKernel_cu_fa6e70a44cuda3std6ranges3__45__cpo4prevE:
	.zero		1
	.type		_ZN61_INTERNAL_7310b794_30_DistributionGeometricKernel_cu_fa6e70a44cuda3std6ranges3__45__cpo9iter_moveE,@object
	.size		_ZN61_INTERNAL_7310b794_30_DistributionGeometricKernel_cu_fa6e70a44cuda3std6ranges3__45__cpo9iter_moveE,(.L_22 - _ZN61_INTERNAL_7310b794_30_DistributionGeometricKernel_cu_fa6e70a44cuda3std6ranges3__45__cpo9iter_moveE)
_ZN61_INTERNAL_7310b794_30_DistributionGeometricKernel_cu_fa6e70a44cuda3std6ranges3__45__cpo9iter_moveE:
	.zero		1
.L_22:


//--------------------- .nv.constant0._ZN2at6native63_GLOBAL__N__7310b794_30_DistributionGeometricKernel_cu_fa6e70a443distribution_elementwise_grid_stride_kernelIfLi4EZNS0_9templates4cuda21uniform_and_transformIN3c108BFloat16EfPNS_17CUDAGeneratorImplEZZZNS4_16geometric_kernelIS9_EEvRNS_18TensorIteratorBaseEdT_ENKUlvE_clEvENKUlvE7_clEvEUlfE_EEvSC_T1_T2_EUlP24curandStatePhilox4_32_10E0_ZNS1_27distribution_nullary_kernelIS7_f6float4S9_SL_SG_EEvSC_SI_RKT3_T4_EUlifE0_EEvlNS_15PhiloxCudaStateESH_SI_ --------------------------
	.section	.nv.constant0._ZN2at6native63_GLOBAL__N__7310b794_30_DistributionGeometricKernel_cu_fa6e70a443distribution_elementwise_grid_stride_kernelIfLi4EZNS0_9templates4cuda21uniform_and_transformIN3c108BFloat16EfPNS_17CUDAGeneratorImplEZZZNS4_16geometric_kernelIS9_EEvRNS_18TensorIteratorBaseEdT_ENKUlvE_clEvENKUlvE7_clEvEUlfE_EEvSC_T1_T2_EUlP24curandStatePhilox4_32_10E0_ZNS1_27distribution_nullary_kernelIS7_f6float4S9_SL_SG_EEvSC_SI_RKT3_T4_EUlifE0_EEvlNS_15PhiloxCudaStateESH_SI_,"a",@progbits
	.sectionflags	@""
	.align	4
.nv.constant0._ZN2at6native63_GLOBAL__N__7310b794_30_DistributionGeometricKernel_cu_fa6e70a443distribution_elementwise_grid_stride_kernelIfLi4EZNS0_9templates4cuda21uniform_and_transformIN3c108BFloat16EfPNS_17CUDAGeneratorImplEZZZNS4_16geometric_kernelIS9_EEvRNS_18TensorIteratorBaseEdT_ENKUlvE_clEvENKUlvE7_clEvEUlfE_EEvSC_T1_T2_EUlP24curandStatePhilox4_32_10E0_ZNS1_27distribution_nullary_kernelIS7_f6float4S9_SL_SG_EEvSC_SI_RKT3_T4_EUlifE0_EEvlNS_15PhiloxCudaStateESH_SI_:
	.zero		992


//--------------------- .nv.constant0._ZN2at6native63_GLOBAL__N__7310b794_30_DistributionGeometricKernel_cu_fa6e70a443distribution_elementwise_grid_stride_kernelIfLi4EZNS0_9templates4cuda21uniform_and_transformIN3c108BFloat16EfPNS_17CUDAGeneratorImplEZZZNS4_16geometric_kernelIS9_EEvRNS_18TensorIteratorBaseEdT_ENKUlvE_clEvENKUlvE7_clEvEUlfE_EEvSC_T1_T2_EUlP24curandStatePhilox4_32_10E0_ZNS1_27distribution_nullary_kernelIS7_f6float4S9_SL_SG_EEvSC_SI_RKT3_T4_EUlifE_EEvlNS_15PhiloxCudaStateESH_SI_ --------------------------
	.section	.nv.constant0._ZN2at6native63_GLOBAL__N__7310b794_30_DistributionGeometricKernel_cu_fa6e70a443distribution_elementwise_grid_stride_kernelIfLi4EZNS0_9templates4cuda21uniform_and_transformIN3c108BFloat16EfPNS_17CUDAGeneratorImplEZZZNS4_16geometric_kernelIS9_EEvRNS_18TensorIteratorBaseEdT_ENKUlvE_clEvENKUlvE7_clEvEUlfE_EEvSC_T1_T2_EUlP24curandStatePhilox4_32_10E0_ZNS1_27distribution_nullary_kernelIS7_f6float4S9_SL_SG_EEvSC_SI_RKT3_T4_EUlifE_EEvlNS_15PhiloxCudaStateESH_SI_,"a",@progbits
	.sectionflags	@""
	.align	4
.nv.constant0._ZN2at6native63_GLOBAL__N__7310b794_30_DistributionGeometricKernel_cu_fa6e70a443distribution_elementwise_grid_stride_kernelIfLi4EZNS0_9templates4cuda21uniform_and_transformIN3c108BFloat16EfPNS_17CUDAGeneratorImplEZZZNS4_16geometric_kernelIS9_EEvRNS_18TensorIteratorBaseEdT_ENKUlvE_clEvENKUlvE7_clEvEUlfE_EEvSC_T1_T2_EUlP24curandStatePhilox4_32_10E0_ZNS1_27distribution_nullary_kernelIS7_f6float4S9_SL_SG_EEvSC_SI_RKT3_T4_EUlifE_EEvlNS_15PhiloxCudaStateESH_SI_:
	.zero		592


//--------------------- .nv.constant0._ZN2at6native63_GLOBAL__N__7310b794_30_DistributionGeometricKernel_cu_fa6e70a443distribution_elementwise_grid_stride_kernelIfLi4EZNS0_9templates4cuda21uniform_and_transformIN3c108BFloat16EfPNS_17CUDAGeneratorImplEZZZNS4_16geometric_kernelIS9_EEvRNS_18TensorIteratorBaseEdT_ENKUlvE_clEvENKUlvE7_clEvEUlfE_EEvSC_T1_T2_EUlP24curandStatePhilox4_32_10E_ZNS1_27distribution_nullary_kernelIS7_f7double2S9_SL_SG_EEvSC_SI_RKT3_T4_EUlifE0_EEvlNS_15PhiloxCudaStateESH_SI_ --------------------------
	.section	.nv.constant0._ZN2at6native63_GLOBAL__N__7310b794_30_DistributionGeometricKernel_cu_fa6e70a443distribution_elementwise_grid_stride_kernelIfLi4EZNS0_9templates4cuda21uniform_and_transformIN3c108BFloat16EfPNS_17CUDAGeneratorImplEZZZNS4_16geometric_kernelIS9_EEvRNS_18TensorIteratorBaseEdT_ENKUlvE_clEvENKUlvE7_clEvEUlfE_EEvSC_T1_T2_EUlP24curandStatePhilox4_32_10E_ZNS1_27distribution_nullary_kernelIS7_f7double2S9_SL_SG_EEvSC_SI_RKT3_T4_EUlifE0_EEvlNS_15PhiloxCudaStateESH_SI_,"a",@progbits
	.sectionflags	@""
	.align	4
.nv.constant0._ZN2at6native63_GLOBAL__N__7310b794_30_DistributionGeometricKernel_cu_fa6e70a443distribution_elementwise_grid_stride_kernelIfLi4EZNS0_9templates4cuda21uniform_and_transformIN3c108BFloat16EfPNS_17CUDAGeneratorImplEZZZNS4_16geometric_kernelIS9_EEvRNS_18TensorIteratorBaseEdT_ENKUlvE_clEvENKUlvE7_clEvEUlfE_EEvSC_T1_T2_EUlP24curandStatePhilox4_32_10E_ZNS1_27distribution_nullary_kernelIS7_f7double2S9_SL_SG_EEvSC_SI_RKT3_T4_EUlifE0_EEvlNS_15PhiloxCudaStateESH_SI_:
	.zero		992


//--------------------- .nv.constant0._ZN2at6native63_GLOBAL__N__7310b794_30_DistributionGeometricKernel_cu_fa6e70a443distribution_elementwise_grid_stride_kernelIfLi4EZNS0_9templates4cuda21uniform_and_transformIN3c108BFloat16EfPNS_17CUDAGeneratorImplEZZZNS4_16geometric_kernelIS9_EEvRNS_18TensorIteratorBaseEdT_ENKUlvE_clEvENKUlvE7_clEvEUlfE_EEvSC_T1_T2_EUlP24curandStatePhilox4_32_10E_ZNS1_27distribution_nullary_kernelIS7_f7double2S9_SL_SG_EEvSC_SI_RKT3_T4_EUlifE_EEvlNS_15PhiloxCudaStateESH_SI_ --------------------------
	.section	.nv.constant0._ZN2at6native63_GLOBAL__N__7310b794_30_DistributionGeometricKernel_cu_fa6e70a443distribution_elementwise_grid_stride_kernelIfLi4EZNS0_9templates4cuda21uniform_and_transformIN3c108BFloat16EfPNS_17CUDAGeneratorImplEZZZNS4_16geometric_kernelIS9_EEvRNS_18TensorIteratorBaseEdT_ENKUlvE_clEvENKUlvE7_clEvEUlfE_EEvSC_T1_T2_EUlP24curandStatePhilox4_32_10E_ZNS1_27distribution_nullary_kernelIS7_f7double2S9_SL_SG_EEvSC_SI_RKT3_T4_EUlifE_EEvlNS_15PhiloxCudaStateESH_SI_,"a",@progbits
	.sectionflags	@""
	.align	4
.nv.constant0._ZN2at6native63_GLOBAL__N__7310b794_30_DistributionGeometricKernel_cu_fa6e70a443distribution_elementwise_grid_stride_kernelIfLi4EZNS0_9templates4cuda21uniform_and_transformIN3c108BFloat16EfPNS_17CUDAGeneratorImplEZZZNS4_16geometric_kernelIS9_EEvRNS_18TensorIteratorBaseEdT_ENKUlvE_clEvENKUlvE7_clEvEUlfE_EEvSC_T1_T2_EUlP24curandStatePhilox4_32_10E_ZNS1_27distribution_nullary_kernelIS7_f7double2S9_SL_SG_EEvSC_SI_RKT3_T4_EUlifE_EEvlNS_15PhiloxCudaStateESH_SI_:
	.zero		592


//--------------------- .nv.constant0._ZN2at6native63_GLOBAL__N__7310b794_30_DistributionGeometricKernel_cu_fa6e70a443distribution_elementwise_grid_stride_kernelIfLi4EZNS0_9templates4cuda21uniform_and_transformIN3c104HalfEfPNS_17CUDAGeneratorImplEZZZNS4_16geometric_kernelIS9_EEvRNS_18TensorIteratorBaseEdT_ENKUlvE_clEvENKUlvE6_clEvEUlfE_EEvSC_T1_T2_EUlP24curandStatePhilox4_32_10E0_ZNS1_27distribution_nullary_kernelIS7_f6float4S9_SL_SG_EEvSC_SI_RKT3_T4_EUlifE0_EEvlNS_15PhiloxCudaStateESH_SI_ --------------------------
	.section	.nv.constant0._ZN2at6native63_GLOBAL__N__7310b794_30_DistributionGeometricKernel_cu_fa6e70a443distribution_elementwise_grid_stride_kernelIfLi4EZNS0_9templates4cuda21uniform_and_transformIN3c104HalfEfPNS_17CUDAGeneratorImplEZZZNS4_16geometric_kernelIS9_EEvRNS_18TensorIteratorBaseEdT_ENKUlvE_clEvENKUlvE6_clEvEUlfE_EEvSC_T1_T2_EUlP24curandStatePhilox4_32_10E0_ZNS1_27distribution_nullary_kernelIS7_f6float4S9_SL_SG_EEvSC_SI_RKT3_T4_EUlifE0_EEvlNS_15PhiloxCudaStateESH_SI_,"a",@progbits
	.sectionflags	@""
	.align	4
.nv.constant0._ZN2at6native63_GLOBAL__N__7310b794_30_DistributionGeometricKernel_cu_fa6e70a443distribution_elementwise_grid_stride_kernelIfLi4EZNS0_9templates4cuda21uniform_and_transformIN3c104HalfEfPNS_17CUDAGeneratorImplEZZZNS4_16geometric_kernelIS9_EEvRNS_18TensorIteratorBaseEdT_ENKUlvE_clEvENKUlvE6_clEvEUlfE_EEvSC_T1_T2_EUlP24curandStatePhilox4_32_10E0_ZNS1_27distribution_nullary_kernelIS7_f6float4S9_SL_SG_EEvSC_SI_RKT3_T4_EUlifE0_EEvlNS_15PhiloxCudaStateESH_SI_:
	.zero		992


//--------------------- .nv.constant0._ZN2at6native63_GLOBAL__N__7310b794_30_DistributionGeometricKernel_cu_fa6e70a443distribution_elementwise_grid_stride_kernelIfLi4EZNS0_9templates4cuda21uniform_and_transformIN3c104HalfEfPNS_17CUDAGeneratorImplEZZZNS4_16geometric_kernelIS9_EEvRNS_18TensorIteratorBaseEdT_ENKUlvE_clEvENKUlvE6_clEvEUlfE_EEvSC_T1_T2_EUlP24curandStatePhilox4_32_10E0_ZNS1_27distribution_nullary_kernelIS7_f6float4S9_SL_SG_EEvSC_SI_RKT3_T4_EUlifE_EEvlNS_15PhiloxCudaStateESH_SI_ --------------------------
	.section	.nv.constant0._ZN2at6native63_GLOBAL__N__7310b794_30_DistributionGeometricKernel_cu_fa6e70a443distribution_elementwise_grid_stride_kernelIfLi4EZNS0_9templates4cuda21uniform_and_transformIN3c104HalfEfPNS_17CUDAGeneratorImplEZZZNS4_16geometric_kernelIS9_EEvRNS_18TensorIteratorBaseEdT_ENKUlvE_clEvENKUlvE6_clEvEUlfE_EEvSC_T1_T2_EUlP24curandStatePhilox4_32_10E0_ZNS1_27distribution_nullary_kernelIS7_f6float4S9_SL_SG_EEvSC_SI_RKT3_T4_EUlifE_EEvlNS_15PhiloxCudaStateESH_SI_,"a",@progbits
	.sectionflags	@""
	.align	4
.nv.constant0._ZN2at6native63_GLOBAL__N__7310b794_30_DistributionGeometricKernel_cu_fa6e70a443distribution_elementwise_grid_stride_kernelIfLi4EZNS0_9templates4cuda21uniform_and_transformIN3c104HalfEfPNS_17CUDAGeneratorImplEZZZNS4_16geometric_kernelIS9_EEvRNS_18TensorIteratorBaseEdT_ENKUlvE_clEvENKUlvE6_clEvEUlfE_EEvSC_T1_T2_EUlP24curandStatePhilox4_32_10E0_ZNS1_27distribution_nullary_kernelIS7_f6float4S9_SL_SG_EEvSC_SI_RKT3_T4_EUlifE_EEvlNS_15PhiloxCudaStateESH_SI_:
	.zero		592


//--------------------- .nv.constant0._ZN2at6native63_GLOBAL__N__7310b794_30_DistributionGeometricKernel_cu_fa6e70a443distribution_elementwise_grid_stride_kernelIfLi4EZNS0_9templates4cuda21uniform_and_transformIN3c104HalfEfPNS_17CUDAGeneratorImplEZZZNS4_16geometric_kernelIS9_EEvRNS_18TensorIteratorBaseEdT_ENKUlvE_clEvENKUlvE6_clEvEUlfE_EEvSC_T1_T2_EUlP24curandStatePhilox4_32_10E_ZNS1_27distribution_nullary_kernelIS7_f7double2S9_SL_SG_EEvSC_SI_RKT3_T4_EUlifE0_EEvlNS_15PhiloxCudaStateESH_SI_ --------------------------
	.section	.nv.constant0._ZN2at6native63_GLOBAL__N__7310b794_30_DistributionGeometricKernel_cu_fa6e70a443distribution_elementwise_grid_stride_kernelIfLi4EZNS0_9templates4cuda21uniform_and_transformIN3c104HalfEfPNS_17CUDAGeneratorImplEZZZNS4_16geometric_kernelIS9_EEvRNS_18TensorIteratorBaseEdT_ENKUlvE_clEvENKUlvE6_clEvEUlfE_EEvSC_T1_T2_EUlP24curandStatePhilox4_32_10E_ZNS1_27distribution_nullary_kernelIS7_f7double2S9_SL_SG_EEvSC_SI_RKT3_T4_EUlifE0_EEvlNS_15PhiloxCudaStateESH_SI_,"a",@progbits
	.sectionflags	@""
	.align	4
.nv.constant0._ZN2at6native63_GLOBAL__N__7310b794_30_DistributionGeometricKernel_cu_fa6e70a443distribution_elementwise_grid_stride_kernelIfLi4EZNS0_9templates4cuda21uniform_and_transformIN3c104HalfEfPNS_17CUDAGeneratorImplEZZZNS4_16geometric_kernelIS9_EEvRNS_18TensorIteratorBaseEdT_ENKUlvE_clEvENKUlvE6_clEvEUlfE_EEvSC_T1_T2_EUlP24curandStatePhilox4_32_10E_ZNS1_27distribution_nullary_kernelIS7_f7double2S9_SL_SG_EEvSC_SI_RKT3_T4_EUlifE0_EEvlNS_15PhiloxCudaStateESH_SI_:
	.zero		992


//--------------------- .nv.constant0._ZN2at6native63_GLOBAL__N__7310b794_30_DistributionGeometricKernel_cu_fa6e70a443distribution_elementwise_grid_stride_kernelIfLi4EZNS0_9templates4cuda21uniform_and_transformIN3c104HalfEfPNS_17CUDAGeneratorImplEZZZNS4_16geometric_kernelIS9_EEvRNS_18TensorIteratorBaseEdT_ENKUlvE_clEvENKUlvE6_clEvEUlfE_EEvSC_T1_T2_EUlP24curandStatePhilox4_32_10E_ZNS1_27distribution_nullary_kernelIS7_f7double2S9_SL_SG_EEvSC_SI_RKT3_T4_EUlifE_EEvlNS_15PhiloxCudaStateESH_SI_ --------------------------
	.section	.nv.constant0._ZN2at6native63_GLOBAL__N__7310b794_30_DistributionGeometricKernel_cu_fa6e70a443distribution_elementwise_grid_stride_kernelIfLi4EZNS0_9templates4cuda21uniform_and_transformIN3c104HalfEfPNS_17CUDAGeneratorImplEZZZNS4_16geometric_kernelIS9_EEvRNS_18TensorIteratorBaseEdT_ENKUlvE_clEvENKUlvE6_clEvEUlfE_EEvSC_T1_T2_EUlP24curandStatePhilox4_32_10E_ZNS1_27distribution_nullary_kernelIS7_f7double2S9_SL_SG_EEvSC_SI_RKT3_T4_EUlifE_EEvlNS_15PhiloxCudaStateESH_SI_,"a",@progbits
	.sectionflags	@""
	.align	4
.nv.constant0._ZN2at6native63_GLOBAL__N__7310b794_30_DistributionGeometricKernel_cu_fa6e70a443distribution_elementwise_grid_stride_kernelIfLi4EZNS0_9templates4cuda21uniform_and_transformIN3c104HalfEfPNS_17CUDAGeneratorImplEZZZNS4_16geometric_kernelIS9_EEvRNS_18TensorIteratorBaseEdT_ENKUlvE_clEvENKUlvE6_clEvEUlfE_EEvSC_T1_T2_EUlP24curandStatePhilox4_32_10E_ZNS1_27distribution_nullary_kernelIS7_f7double2S9_SL_SG_EEvSC_SI_RKT3_T4_EUlifE_EEvlNS_15PhiloxCudaStateESH_SI_:
	.zero		592


//--------------------- .nv.constant0._ZN2at6native63_GLOBAL__N__7310b794_30_DistributionGeometricKernel_cu_fa6e70a443distribution_elementwise_grid_stride_kernelIfLi4EZNS0_9templates4cuda21uniform_and_transformIffPNS_17CUDAGeneratorImplEZZZNS4_16geometric_kernelIS7_EEvRNS_18TensorIteratorBaseEdT_ENKUlvE_clEvENKUlvE5_clEvEUlfE_EEvSA_T1_T2_EUlP24curandStatePhilox4_32_10E0_ZNS1_27distribution_nullary_kernelIff6float4S7_SJ_SE_EEvSA_SG_RKT3_T4_EUlifE0_EEvlNS_15PhiloxCudaStateESF_SG_ --------------------------
	.section	.nv.constant0._ZN2at6native63_GLOBAL__N__7310b794_30_DistributionGeometricKernel_cu_fa6e70a443distribution_elementwise_grid_stride_kernelIfLi4EZNS0_9templates4cuda21uniform_and_transformIffPNS_17CUDAGeneratorImplEZZZNS4_16geometric_kernelIS7_EEvRNS_18TensorIteratorBaseEdT_ENKUlvE_clEvENKUlvE5_clEvEUlfE_EEvSA_T1_T2_EUlP24curandStatePhilox4_32_10E0_ZNS1_27distribution_nullary_kernelIff6float4S7_SJ_SE_EEvSA_SG_RKT3_T4_EUlifE0_EEvlNS_15PhiloxCudaStateESF_SG_,"a",@progbits
	.sectionflags	@""
	.align	4
.nv.constant0._ZN2at6native63_GLOBAL__N__7310b794_30_DistributionGeometricKernel_cu_fa6e70a443distribution_elementwise_grid_stride_kernelIfLi4EZNS0_9templates4cuda21uniform_and_transformIffPNS_17CUDAGeneratorImplEZZZNS4_16geometric_kernelIS7_EEvRNS_18TensorIteratorBaseEdT_ENKUlvE_clEvENKUlvE5_clEvEUlfE_EEvSA_T1_T2_EUlP24curandStatePhilox4_32_10E0_ZNS1_27distribution_nullary_kernelIff6float4S7_SJ_SE_EEvSA_SG_RKT3_T4_EUlifE0_EEvlNS_15PhiloxCudaStateESF_SG_:
	.zero		992


//--------------------- .nv.constant0._ZN2at6native63_GLOBAL__N__7310b794_30_DistributionGeometricKernel_cu_fa6e70a443distribution_elementwise_grid_stride_kernelIfLi4EZNS0_9templates4cuda21uniform_and_transformIffPNS_17CUDAGeneratorImplEZZZNS4_16geometric_kernelIS7_EEvRNS_18TensorIteratorBaseEdT_ENKUlvE_clEvENKUlvE5_clEvEUlfE_EEvSA_T1_T2_EUlP24curandStatePhilox4_32_10E0_ZNS1_27distribution_nullary_kernelIff6float4S7_SJ_SE_EEvSA_SG_RKT3_T4_EUlifE_EEvlNS_15PhiloxCudaStateESF_SG_ --------------------------
	.section	.nv.constant0._ZN2at6native63_GLOBAL__N__7310b794_30_DistributionGeometricKernel_cu_fa6e70a443distribution_elementwise_grid_stride_kernelIfLi4EZNS0_9templates4cuda21uniform_and_transformIffPNS_17CUDAGeneratorImplEZZZNS4_16geometric_kernelIS7_EEvRNS_18TensorIteratorBaseEdT_ENKUlvE_clEvENKUlvE5_clEvEUlfE_EEvSA_T1_T2_EUlP24curandStatePhilox4_32_10E0_ZNS1_27distribution_nullary_kernelIff6float4S7_SJ_SE_EEvSA_SG_RKT3_T4_EUlifE_EEvlNS_15PhiloxCudaStateESF_SG_,"a",@progbits
	.sectionflags	@""
	.align	4
.nv.constant0._ZN2at6native63_GLOBAL__N__7310b794_30_DistributionGeometricKernel_cu_fa6e70a443distribution_elementwise_grid_stride_kernelIfLi4EZNS0_9templates4cuda21uniform_and_transformIffPNS_17CUDAGeneratorImplEZZZNS4_16geometric_kernelIS7_EEvRNS_18TensorIteratorBaseEdT_ENKUlvE_clEvENKUlvE5_clEvEUlfE_EEvSA_T1_T2_EUlP24curandStatePhilox4_32_10E0_ZNS1_27distribution_nullary_kernelIff6float4S7_SJ_SE_EEvSA_SG_RKT3_T4_EUlifE_EEvlNS_15PhiloxCudaStateESF_SG_:
	.zero		592


//--------------------- .nv.constant0._ZN2at6native63_GLOBAL__N__7310b794_30_DistributionGeometricKernel_cu_fa6e70a443distribution_elementwise_grid_stride_kernelIfLi4EZNS0_9templates4cuda21uniform_and_transformIffPNS_17CUDAGeneratorImplEZZZNS4_16geometric_kernelIS7_EEvRNS_18TensorIteratorBaseEdT_ENKUlvE_clEvENKUlvE5_clEvEUlfE_EEvSA_T1_T2_EUlP24curandStatePhilox4_32_10E_ZNS1_27distribution_nullary_kernelIff7double2S7_SJ_SE_EEvSA_SG_RKT3_T4_EUlifE0_EEvlNS_15PhiloxCudaStateESF_SG_ --------------------------
	.section	.nv.constant0._ZN2at6native63_GLOBAL__N__7310b794_30_DistributionGeometricKernel_cu_fa6e70a443distribution_elementwise_grid_stride_kernelIfLi4EZNS0_9templates4cuda21uniform_and_transformIffPNS_17CUDAGeneratorImplEZZZNS4_16geometric_kernelIS7_EEvRNS_18TensorIteratorBaseEdT_ENKUlvE_clEvENKUlvE5_clEvEUlfE_EEvSA_T1_T2_EUlP24curandStatePhilox4_32_10E_ZNS1_27distribution_nullary_kernelIff7double2S7_SJ_SE_EEvSA_SG_RKT3_T4_EUlifE0_EEvlNS_15PhiloxCudaStateESF_SG_,"a",@progbits
	.sectionflags	@""
	.align	4
.nv.constant0._ZN2at6native63_GLOBAL__N__7310b794_30_DistributionGeometricKernel_cu_fa6e70a443distribution_elementwise_grid_stride_kernelIfLi4EZNS0_9templates4cuda21uniform_and_transformIffPNS_17CUDAGeneratorImplEZZZNS4_16geometric_kernelIS7_EEvRNS_18TensorIteratorBaseEdT_ENKUlvE_clEvENKUlvE5_clEvEUlfE_EEvSA_T1_T2_EUlP24curandStatePhilox4_32_10E_ZNS1_27distribution_nullary_kernelIff7double2S7_SJ_SE_EEvSA_SG_RKT3_T4_EUlifE0_EEvlNS_15PhiloxCudaStateESF_SG_:
	.zero		992


//--------------------- .nv.constant0._ZN2at6native63_GLOBAL__N__7310b794_30_DistributionGeometricKernel_cu_fa6e70a443distribution_elementwise_grid_stride_kernelIfLi4EZNS0_9templates4cuda21uniform_and_transformIffPNS_17CUDAGeneratorImplEZZZNS4_16geometric_kernelIS7_EEvRNS_18TensorIteratorBaseEdT_ENKUlvE_clEvENKUlvE5_clEvEUlfE_EEvSA_T1_T2_EUlP24curandStatePhilox4_32_10E_ZNS1_27distribution_nullary_kernelIff7double2S7_SJ_SE_EEvSA_SG_RKT3_T4_EUlifE_EEvlNS_15PhiloxCudaStateESF_SG_ --------------------------
	.section	.nv.constant0._ZN2at6native63_GLOBAL__N__7310b794_30_DistributionGeometricKernel_cu_fa6e70a443distribution_elementwise_grid_stride_kernelIfLi4EZNS0_9templates4cuda21uniform_and_transformIffPNS_17CUDAGeneratorImplEZZZNS4_16geometric_kernelIS7_EEvRNS_18TensorIteratorBaseEdT_ENKUlvE_clEvENKUlvE5_clEvEUlfE_EEvSA_T1_T2_EUlP24curandStatePhilox4_32_10E_ZNS1_27distribution_nullary_kernelIff7double2S7_SJ_SE_EEvSA_SG_RKT3_T4_EUlifE_EEvlNS_15PhiloxCudaStateESF_SG_,"a",@progbits
	.sectionflags	@""
	.align	4
.nv.constant0._ZN2at6native63_GLOBAL__N__7310b794_30_DistributionGeometricKernel_cu_fa6e70a443distribution_elementwise_grid_stride_kernelIfLi4EZNS0_9templates4cuda21uniform_and_transformIffPNS_17CUDAGeneratorImplEZZZNS4_16geometric_kernelIS7_EEvRNS_18TensorIteratorBaseEdT_ENKUlvE_clEvENKUlvE5_clEvEUlfE_EEvSA_T1_T2_EUlP24curandStatePhilox4_32_10E_ZNS1_27distribution_nullary_kernelIff7double2S7_SJ_SE_EEvSA_SG_RKT3_T4_EUlifE_EEvlNS_15PhiloxCudaStateESF_SG_:
	.zero		592


//--------------------- .nv.constant0._ZN2at6native63_GLOBAL__N__7310b794_30_DistributionGeometricKernel_cu_fa6e70a443distribution_elementwise_grid_stride_kernelIdLi2EZNS0_9templates4cuda21uniform_and_transformIddPNS_17CUDAGeneratorImplEZZZNS4_16geometric_kernelIS7_EEvRNS_18TensorIteratorBaseEdT_ENKUlvE_clEvENKUlvE4_clEvEUldE_EEvSA_T1_T2_EUlP24curandStatePhilox4_32_10E0_ZNS1_27distribution_nullary_kernelIdd6float4S7_SJ_SE_EEvSA_SG_RKT3_T4_EUlidE0_EEvlNS_15PhiloxCudaStateESF_SG_ --------------------------
	.section	.nv.constant0._ZN2at6native63_GLOBAL__N__7310b794_30_DistributionGeometricKernel_cu_fa6e70a443distribution_elementwise_grid_stride_kernelIdLi2EZNS0_9templates4cuda21uniform_and_transformIddPNS_17CUDAGeneratorImplEZZZNS4_16geometric_kernelIS7_EEvRNS_18TensorIteratorBaseEdT_ENKUlvE_clEvENKUlvE4_clEvEUldE_EEvSA_T1_T2_EUlP24curandStatePhilox4_32_10E0_ZNS1_27distribution_nullary_kernelIdd6float4S7_SJ_SE_EEvSA_SG_RKT3_T4_EUlidE0_EEvlNS_15PhiloxCudaStateESF_SG_,"a",@progbits
	.sectionflags	@""
	.align	4
.nv.constant0._ZN2at6native63_GLOBAL__N__7310b794_30_DistributionGeometricKernel_cu_fa6e70a443distribution_elementwise_grid_stride_kernelIdLi2EZNS0_9templates4cuda21uniform_and_transformIddPNS_17CUDAGeneratorImplEZZZNS4_16geometric_kernelIS7_EEvRNS_18TensorIteratorBaseEdT_ENKUlvE_clEvENKUlvE4_clEvEUldE_EEvSA_T1_T2_EUlP24curandStatePhilox4_32_10E0_ZNS1_27distribution_nullary_kernelIdd6float4S7_SJ_SE_EEvSA_SG_RKT3_T4_EUlidE0_EEvlNS_15PhiloxCudaStateESF_SG_:
	.zero		992


//--------------------- .nv.constant0._ZN2at6native63_GLOBAL__N__7310b794_30_DistributionGeometricKernel_cu_fa6e70a443distribution_elementwise_grid_stride_kernelIdLi2EZNS0_9templates4cuda21uniform_and_transformIddPNS_17CUDAGeneratorImplEZZZNS4_16geometric_kernelIS7_EEvRNS_18TensorIteratorBaseEdT_ENKUlvE_clEvENKUlvE4_clEvEUldE_EEvSA_T1_T2_EUlP24curandStatePhilox4_32_10E0_ZNS1_27distribution_nullary_kernelIdd6float4S7_SJ_SE_EEvSA_SG_RKT3_T4_EUlidE_EEvlNS_15PhiloxCudaStateESF_SG_ --------------------------
	.section	.nv.constant0._ZN2at6native63_GLOBAL__N__7310b794_30_DistributionGeometricKernel_cu_fa6e70a443distribution_elementwise_grid_stride_kernelIdLi2EZNS0_9templates4cuda21uniform_and_transformIddPNS_17CUDAGeneratorImplEZZZNS4_16geometric_kernelIS7_EEvRNS_18TensorIteratorBaseEdT_ENKUlvE_clEvENKUlvE4_clEvEUldE_EEvSA_T1_T2_EUlP24curandStatePhilox4_32_10E0_ZNS1_27distribution_nullary_kernelIdd6float4S7_SJ_SE_EEvSA_SG_RKT3_T4_EUlidE_EEvlNS_15PhiloxCudaStateESF_SG_,"a",@progbits
	.sectionflags	@""
	.align	4
.nv.constant0._ZN2at6native63_GLOBAL__N__7310b794_30_DistributionGeometricKernel_cu_fa6e70a443distribution_elementwise_grid_stride_kernelIdLi2EZNS0_9templates4cuda21uniform_and_transformIddPNS_17CUDAGeneratorImplEZZZNS4_16geometric_kernelIS7_EEvRNS_18TensorIteratorBaseEdT_ENKUlvE_clEvENKUlvE4_clEvEUldE_EEvSA_T1_T2_EUlP24curandStatePhilox4_32_10E0_ZNS1_27distribution_nullary_kernelIdd6float4S7_SJ_SE_EEvSA_SG_RKT3_T4_EUlidE_EEvlNS_15PhiloxCudaStateESF_SG_:
	.zero		592


//--------------------- .nv.constant0._ZN2at6native63_GLOBAL__N__7310b794_30_DistributionGeometricKernel_cu_fa6e70a443distribution_elementwise_grid_stride_kernelIdLi2EZNS0_9templates4cuda21uniform_and_transformIddPNS_17CUDAGeneratorImplEZZZNS4_16geometric_kernelIS7_EEvRNS_18TensorIteratorBaseEdT_ENKUlvE_clEvENKUlvE4_clEvEUldE_EEvSA_T1_T2_EUlP24curandStatePhilox4_32_10E_ZNS1_27distribution_nullary_kernelIdd7double2S7_SJ_SE_EEvSA_SG_RKT3_T4_EUlidE0_EEvlNS_15PhiloxCudaStateESF_SG_ --------------------------
	.section	.nv.constant0._ZN2at6native63_GLOBAL__N__7310b794_30_DistributionGeometricKernel_cu_fa6e70a443distribution_elementwise_grid_stride_kernelIdLi2EZNS0_9templates4cuda21uniform_and_transformIddPNS_17CUDAGeneratorImplEZZZNS4_16geometric_kernelIS7_EEvRNS_18TensorIteratorBaseEdT_ENKUlvE_clEvENKUlvE4_clEvEUldE_EEvSA_T1_T2_EUlP24curandStatePhilox4_32_10E_ZNS1_27distribution_nullary_kernelIdd7double2S7_SJ_SE_EEvSA_SG_RKT3_T4_EUlidE0_EEvlNS_15PhiloxCudaStateESF_SG_,"a",@progbits
	.sectionflags	@""
	.align	4
.nv.constant0._ZN2at6native63_GLOBAL__N__7310b794_30_DistributionGeometricKernel_cu_fa6e70a443distribution_elementwise_grid_stride_kernelIdLi2EZNS0_9templates4cuda21uniform_and_transformIddPNS_17CUDAGeneratorImplEZZZNS4_16geometric_kernelIS7_EEvRNS_18TensorIteratorBaseEdT_ENKUlvE_clEvENKUlvE4_clEvEUldE_EEvSA_T1_T2_EUlP24curandStatePhilox4_32_10E_ZNS1_27distribution_nullary_kernelIdd7double2S7_SJ_SE_EEvSA_SG_RKT3_T4_EUlidE0_EEvlNS_15PhiloxCudaStateESF_SG_:
	.zero		992


//--------------------- .nv.constant0._ZN2at6native63_GLOBAL__N__7310b794_30_DistributionGeometricKernel_cu_fa6e70a443distribution_elementwise_grid_stride_kernelIdLi2EZNS0_9templates4cuda21uniform_and_transformIddPNS_17CUDAGeneratorImplEZZZNS4_16geometric_kernelIS7_EEvRNS_18TensorIteratorBaseEdT_ENKUlvE_clEvENKUlvE4_clEvEUldE_EEvSA_T1_T2_EUlP24curandStatePhilox4_32_10E_ZNS1_27distribution_nullary_kernelIdd7double2S7_SJ_SE_EEvSA_SG_RKT3_T4_EUlidE_EEvlNS_15PhiloxCudaStateESF_SG_ --------------------------
	.section	.nv.constant0._ZN2at6native63_GLOBAL__N__7310b794_30_DistributionGeometricKernel_cu_fa6e70a443distribution_elementwise_grid_stride_kernelIdLi2EZNS0_9templates4cuda21uniform_and_transformIddPNS_17CUDAGeneratorImplEZZZNS4_16geometric_kernelIS7_EEvRNS_18TensorIteratorBaseEdT_ENKUlvE_clEvENKUlvE4_clEvEUldE_EEvSA_T1_T2_EUlP24curandStatePhilox4_32_10E_ZNS1_27distribution_nullary_kernelIdd7double2S7_SJ_SE_EEvSA_SG_RKT3_T4_EUlidE_EEvlNS_15PhiloxCudaStateESF_SG_,"a",@progbits
	.sectionflags	@""
	.align	4
.nv.constant0._ZN2at6native63_GLOBAL__N__7310b794_30_DistributionGeometricKernel_cu_fa6e70a443distribution_elementwise_grid_stride_kernelIdLi2EZNS0_9templates4cuda21uniform_and_transformIddPNS_17CUDAGeneratorImplEZZZNS4_16geometric_kernelIS7_EEvRNS_18TensorIteratorBaseEdT_ENKUlvE_clEvENKUlvE4_clEvEUldE_EEvSA_T1_T2_EUlP24curandStatePhilox4_32_10E_ZNS1_27distribution_nullary_kernelIdd7double2S7_SJ_SE_EEvSA_SG_RKT3_T4_EUlidE_EEvlNS_15PhiloxCudaStateESF_SG_:
	.zero		592


//--------------------- .nv.constant0._ZN2at6native63_GLOBAL__N__7310b794_30_DistributionGeometricKernel_cu_fa6e70a443distribution_elementwise_grid_stride_kernelIfLi4EZNS0_9templates4cuda21uniform_and_transformIsfPNS_17CUDAGeneratorImplEZZZNS4_16geometric_kernelIS7_EEvRNS_18TensorIteratorBaseEdT_ENKUlvE_clEvENKUlvE3_clEvEUlfE_EEvSA_T1_T2_EUlP24curandStatePhilox4_32_10E0_ZNS1_27distribution_nullary_kernelIsf6float4S7_SJ_SE_EEvSA_SG_RKT3_T4_EUlifE0_EEvlNS_15PhiloxCudaStateESF_SG_ --------------------------
	.section	.nv.constant0._ZN2at6native63_GLOBAL__N__7310b794_30_DistributionGeometricKernel_cu_fa6e70a443distribution_elementwise_grid_stride_kernelIfLi4EZNS0_9templates4cuda21uniform_and_transformIsfPNS_17CUDAGeneratorImplEZZZNS4_16geometric_kernelIS7_EEvRNS_18TensorIteratorBaseEdT_ENKUlvE_clEvENKUlvE3_clEvEUlfE_EEvSA_T1_T2_EUlP24curandStatePhilox4_32_10E0_ZNS1_27distribution_nullary_kernelIsf6float4S7_SJ_SE_EEvSA_SG_RKT3_T4_EUlifE0_EEvlNS_15PhiloxCudaStateESF_SG_,"a",@progbits
	.sectionflags	@""
	.align	4
.nv.constant0._ZN2at6native63_GLOBAL__N__7310b794_30_DistributionGeometricKernel_cu_fa6e70a443distribution_elementwise_grid_stride_kernelIfLi4EZNS0_9templates4cuda21uniform_and_transformIsfPNS_17CUDAGeneratorImplEZZZNS4_16geometric_kernelIS7_EEvRNS_18TensorIteratorBaseEdT_ENKUlvE_clEvENKUlvE3_clEvEUlfE_EEvSA_T1_T2_EUlP24curandStatePhilox4_32_10E0_ZNS1_27distribution_nullary_kernelIsf6float4S7_SJ_SE_EEvSA_SG_RKT3_T4_EUlifE0_EEvlNS_15PhiloxCudaStateESF_SG_:
	.zero		992


//--------------------- .nv.constant0._ZN2at6native63_GLOBAL__N__7310b794_30_DistributionGeometricKernel_cu_fa6e70a443distribution_elementwise_grid_stride_kernelIfLi4EZNS0_9templates4cuda21uniform_and_transformIsfPNS_17CUDAGeneratorImplEZZZNS4_16geometric_kernelIS7_EEvRNS_18TensorIteratorBaseEdT_ENKUlvE_clEvENKUlvE3_clEvEUlfE_EEvSA_T1_T2_EUlP24curandStatePhilox4_32_10E0_ZNS1_27distribution_nullary_kernelIsf6float4S7_SJ_SE_EEvSA_SG_RKT3_T4_EUlifE_EEvlNS_15PhiloxCudaStateESF_SG_ --------------------------
	.section	.nv.constant0._ZN2at6native63_GLOBAL__N__7310b794_30_DistributionGeometricKernel_cu_fa6e70a443distribution_elementwise_grid_stride_kernelIfLi4EZNS0_9templates4cuda21uniform_and_transformIsfPNS_17CUDAGeneratorImplEZZZNS4_16geometric_kernelIS7_EEvRNS_18TensorIteratorBaseEdT_ENKUlvE_clEvENKUlvE3_clEvEUlfE_EEvSA_T1_T2_EUlP24curandStatePhilox4_32_10E0_ZNS1_27distribution_nullary_kernelIsf6float4S7_SJ_SE_EEvSA_SG_RKT3_T4_EUlifE_EEvlNS_15PhiloxCudaStateESF_SG_,"a",@progbits
	.sectionflags	@""
	.align	4
.nv.constant0._ZN2at6native63_GLOBAL__N__7310b794_30_DistributionGeometricKernel_cu_fa6e70a443distribution_elementwise_grid_stride_kernelIfLi4EZNS0_9templates4cuda21uniform_and_transformIsfPNS_17CUDAGeneratorImplEZZZNS4_16geometric_kernelIS7_EEvRNS_18TensorIteratorBaseEdT_ENKUlvE_clEvENKUlvE3_clEvEUlfE_EEvSA_T1_T2_EUlP24curandStatePhilox4_32_10E0_ZNS1_27distribution_nullary_kernelIsf6float4S7_SJ_SE_EEvSA_SG_RKT3_T4_EUlifE_EEvlNS_15PhiloxCudaStateESF_SG_:
	.zero		592


//--------------------- .nv.constant0._ZN2at6native63_GLOBAL__N__7310b794_30_DistributionGeometricKernel_cu_fa6e70a443distribution_elementwise_grid_stride_kernelIfLi4EZNS0_9templates4cuda21uniform_and_transformIsfPNS_17CUDAGeneratorImplEZZZNS4_16geometric_kernelIS7_EEvRNS_18TensorIteratorBaseEdT_ENKUlvE_clEvENKUlvE3_clEvEUlfE_EEvSA_T1_T2_EUlP24curandStatePhilox4_32_10E_ZNS1_27distribution_nullary_kernelIsf7double2S7_SJ_SE_EEvSA_SG_RKT3_T4_EUlifE0_EEvlNS_15PhiloxCudaStateESF_SG_ --------------------------
	.section	.nv.constant0._ZN2at6native63_GLOBAL__N__7310b794_30_DistributionGeometricKernel_cu_fa6e70a443distribution_elementwise_grid_stride_kernelIfLi4EZNS0_9templates4cuda21uniform_and_transformIsfPNS_17CUDAGeneratorImplEZZZNS4_16geometric_kernelIS7_EEvRNS_18TensorIteratorBaseEdT_ENKUlvE_clEvENKUlvE3_clEvEUlfE_EEvSA_T1_T2_EUlP24curandStatePhilox4_32_10E_ZNS1_27distribution_nullary_kernelIsf7double2S7_SJ_SE_EEvSA_SG_RKT3_T4_EUlifE0_EEvlNS_15PhiloxCudaStateESF_SG_,"a",@progbits
	.sectionflags	@""
	.align	4
.nv.constant0._ZN2at6native63_GLOBAL__N__7310b794_30_DistributionGeometricKernel_cu_fa6e70a443distribution_elementwise_grid_stride_kernelIfLi4EZNS0_9templates4cuda21uniform_and_transformIsfPNS_17CUDAGeneratorImplEZZZNS4_16geometric_kernelIS7_EEvRNS_18TensorIteratorBaseEdT_ENKUlvE_clEvENKUlvE3_clEvEUlfE_EEvSA_T1_T2_EUlP24curandStatePhilox4_32_10E_ZNS1_27distribution_nullary_kernelIsf7double2S7_SJ_SE_EEvSA_SG_RKT3_T4_EUlifE0_EEvlNS_15PhiloxCudaStateESF_SG_:
	.zero		992


//--------------------- .nv.constant0._ZN2at6native63_GLOBAL__N__7310b794_30_DistributionGeometricKernel_cu_fa6e70a443distribution_elementwise_grid_stride_kernelIfLi4EZNS0_9templates4cuda21uniform_and_transformIsfPNS_17CUDAGeneratorImplEZZZNS4_16geometric_kernelIS7_EEvRNS_18TensorIteratorBaseEdT_ENKUlvE_clEvENKUlvE3_clEvEUlfE_EEvSA_T1_T2_EUlP24curandStatePhilox4_32_10E_ZNS1_27distribution_nullary_kernelIsf7double2S7_SJ_SE_EEvSA_SG_RKT3_T4_EUlifE_EEvlNS_15PhiloxCudaStateESF_SG_ --------------------------
	.section	.nv.constant0._ZN2at6native63_GLOBAL__N__7310b794_30_DistributionGeometricKernel_cu_fa6e70a443distribution_elementwise_grid_stride_kernelIfLi4EZNS0_9templates4cuda21uniform_and_transformIsfPNS_17CUDAGeneratorImplEZZZNS4_16geometric_kernelIS7_EEvRNS_18TensorIteratorBaseEdT_ENKUlvE_clEvENKUlvE3_clEvEUlfE_EEvSA_T1_T2_EUlP24curandStatePhilox4_32_10E_ZNS1_27distribution_nullary_kernelIsf7double2S7_SJ_SE_EEvSA_SG_RKT3_T4_EUlifE_EEvlNS_15PhiloxCudaStateESF_SG_,"a",@progbits
	.sectionflags	@""
	.align	4
.nv.constant0._ZN2at6native63_GLOBAL__N__7310b794_30_DistributionGeometricKernel_cu_fa6e70a443distribution_elementwise_grid_stride_kernelIfLi4EZNS0_9templates4cuda21uniform_and_transformIsfPNS_17CUDAGeneratorImplEZZZNS4_16geometric_kernelIS7_EEvRNS_18TensorIteratorBaseEdT_ENKUlvE_clEvENKUlvE3_clEvEUlfE_EEvSA_T1_T2_EUlP24curandStatePhilox4_32_10E_ZNS1_27distribution_nullary_kernelIsf7double2S7_SJ_SE_EEvSA_SG_RKT3_T4_EUlifE_EEvlNS_15PhiloxCudaStateESF_SG_:
	.zero		592


//--------------------- .nv.constant0._ZN2at6native63_GLOBAL__N__7310b794_30_DistributionGeometricKernel_cu_fa6e70a443distribution_elementwise_grid_stride_kernelIfLi4EZNS0_9templates4cuda21uniform_and_transformIlfPNS_17CUDAGeneratorImplEZZZNS4_16geometric_kernelIS7_EEvRNS_18TensorIteratorBaseEdT_ENKUlvE_clEvENKUlvE2_clEvEUlfE_EEvSA_T1_T2_EUlP24curandStatePhilox4_32_10E0_ZNS1_27distribution_nullary_kernelIlf6float4S7_SJ_SE_EEvSA_SG_RKT3_T4_EUlifE0_EEvlNS_15PhiloxCudaStateESF_SG_ --------------------------
	.section	.nv.constant0._ZN2at6native63_GLOBAL__N__7310b794_30_DistributionGeometricKernel_cu_fa6e70a443distribution_elementwise_grid_stride_kernelIfLi4EZNS0_9templates4cuda21uniform_and_transformIlfPNS_17CUDAGeneratorImplEZZZNS4_16geometric_kernelIS7_EEvRNS_18TensorIteratorBaseEdT_ENKUlvE_clEvENKUlvE2_clEvEUlfE_EEvSA_T1_T2_EUlP24curandStatePhilox4_32_10E0_ZNS1_27distribution_nullary_kernelIlf6float4S7_SJ_SE_EEvSA_SG_RKT3_T4_EUlifE0_EEvlNS_15PhiloxCudaStateESF_SG_,"a",@progbits
	.sectionflags	@""
	.align	4
.nv.constant0._ZN2at6native63_GLOBAL__N__7310b794_30_DistributionGeometricKernel_cu_fa6e70a443distribution_elementwise_grid_stride_kernelIfLi4EZNS0_9templates4cuda21uniform_and_transformIlfPNS_17CUDAGeneratorImplEZZZNS4_16geometric_kernelIS7_EEvRNS_18TensorIteratorBaseEdT_ENKUlvE_clEvENKUlvE2_clEvEUlfE_EEvSA_T1_T2_EUlP24curandStatePhilox4_32_10E0_ZNS1_27distribution_nullary_kernelIlf6float4S7_SJ_SE_EEvSA_SG_RKT3_T4_EUlifE0_EEvlNS_15PhiloxCudaStateESF_SG_:
	.zero		992


//--------------------- .nv.constant0._ZN2at6native63_GLOBAL__N__7310b794_30_DistributionGeometricKernel_cu_fa6e70a443distribution_elementwise_grid_stride_kernelIfLi4EZNS0_9templates4cuda21uniform_and_transformIlfPNS_17CUDAGeneratorImplEZZZNS4_16geometric_kernelIS7_EEvRNS_18TensorIteratorBaseEdT_ENKUlvE_clEvENKUlvE2_clEvEUlfE_EEvSA_T1_T2_EUlP24curandStatePhilox4_32_10E0_ZNS1_27distribution_nullary_kernelIlf6float4S7_SJ_SE_EEvSA_SG_RKT3_T4_EUlifE_EEvlNS_15PhiloxCudaStateESF_SG_ --------------------------
	.section	.nv.constant0._ZN2at6native63_GLOBAL__N__7310b794_30_DistributionGeometricKernel_cu_fa6e70a443distribution_elementwise_grid_stride_kernelIfLi4EZNS0_9templates4cuda21uniform_and_transformIlfPNS_17CUDAGeneratorImplEZZZNS4_16geometric_kernelIS7_EEvRNS_18TensorIteratorBaseEdT_ENKUlvE_clEvENKUlvE2_clEvEUlfE_EEvSA_T1_T2_EUlP24curandStatePhilox4_32_10E0_ZNS1_27distribution_nullary_kernelIlf6float4S7_SJ_SE_EEvSA_SG_RKT3_T4_EUlifE_EEvlNS_15PhiloxCudaStateESF_SG_,"a",@progbits
	.sectionflags	@""
	.align	4
.nv.constant0._ZN2at6native63_GLOBAL__N__7310b794_30_DistributionGeometricKernel_cu_fa6e70a443distribution_elementwise_grid_stride_kernelIfLi4EZNS0_9templates4cuda21uniform_and_transformIlfPNS_17CUDAGeneratorImplEZZZNS4_16geometric_kernelIS7_EEvRNS_18TensorIteratorBaseEdT_ENKUlvE_clEvENKUlvE2_clEvEUlfE_EEvSA_T1_T2_EUlP24curandStatePhilox4_32_10E0_ZNS1_27distribution_nullary_kernelIlf6float4S7_SJ_SE_EEvSA_SG_RKT3_T4_EUlifE_EEvlNS_15PhiloxCudaStateESF_SG_:
	.zero		592


//--------------------- .nv.constant0._ZN2at6native63_GLOBAL__N__7310b794_30_DistributionGeometricKernel_cu_fa6e70a443distribution_elementwise_grid_stride_kernelIfLi4EZNS0_9templates4cuda21uniform_and_transformIlfPNS_17CUDAGeneratorImplEZZZNS4_16geometric_kernelIS7_EEvRNS_18TensorIteratorBaseEdT_ENKUlvE_clEvENKUlvE2_clEvEUlfE_EEvSA_T1_T2_EUlP24curandStatePhilox4_32_10E_ZNS1_27distribution_nullary_kernelIlf7double2S7_SJ_SE_EEvSA_SG_RKT3_T4_EUlifE0_EEvlNS_15PhiloxCudaStateESF_SG_ --------------------------
	.section	.nv.constant0._ZN2at6native63_GLOBAL__N__7310b794_30_DistributionGeometricKernel_cu_fa6e70a443distribution_elementwise_grid_stride_kernelIfLi4EZNS0_9templates4cuda21uniform_and_transformIlfPNS_17CUDAGeneratorImplEZZZNS4_16geometric_kernelIS7_EEvRNS_18TensorIteratorBaseEdT_ENKUlvE_clEvENKUlvE2_clEvEUlfE_EEvSA_T1_T2_EUlP24curandStatePhilox4_32_10E_ZNS1_27distribution_nullary_kernelIlf7double2S7_SJ_SE_EEvSA_SG_RKT3_T4_EUlifE0_EEvlNS_15PhiloxCudaStateESF_SG_,"a",@progbits
	.sectionflags	@""
	.align	4
.nv.constant0._ZN2at6native63_GLOBAL__N__7310b794_30_DistributionGeometricKernel_cu_fa6e70a443distribution_elementwise_grid_stride_kernelIfLi4EZNS0_9templates4cuda21uniform_and_transformIlfPNS_17CUDAGeneratorImplEZZZNS4_16geometric_kernelIS7_EEvRNS_18TensorIteratorBaseEdT_ENKUlvE_clEvENKUlvE2_clEvEUlfE_EEvSA_T1_T2_EUlP24curandStatePhilox4_32_10E_ZNS1_27distribution_nullary_kernelIlf7double2S7_SJ_SE_EEvSA_SG_RKT3_T4_EUlifE0_EEvlNS_15PhiloxCudaStateESF_SG_:
	.zero		992


//--------------------- .nv.constant0._ZN2at6native63_GLOBAL__N__7310b794_30_DistributionGeometricKernel_cu_fa6e70a443distribution_elementwise_grid_stride_kernelIfLi4EZNS0_9templates4cuda21uniform_and_transformIlfPNS_17CUDAGeneratorImplEZZZNS4_16geometric_kernelIS7_EEvRNS_18TensorIteratorBaseEdT_ENKUlvE_clEvENKUlvE2_clEvEUlfE_EEvSA_T1_T2_EUlP24curandStatePhilox4_32_10E_ZNS1_27distribution_nullary_kernelIlf7double2S7_SJ_SE_EEvSA_SG_RKT3_T4_EUlifE_EEvlNS_15PhiloxCudaStateESF_SG_ --------------------------
	.section	.nv.constant0._ZN2at6native63_GLOBAL__N__7310b794_30_DistributionGeometricKernel_cu_fa6e70a443distribution_elementwise_grid_stride_kernelIfLi4EZNS0_9templates4cuda21uniform_and_transformIlfPNS_17CUDAGeneratorImplEZZZNS4_16geometric_kernelIS7_EEvRNS_18TensorIteratorBaseEdT_ENKUlvE_clEvENKUlvE2_clEvEUlfE_EEvSA_T1_T2_EUlP24curandStatePhilox4_32_10E_ZNS1_27distribution_nullary_kernelIlf7double2S7_SJ_SE_EEvSA_SG_RKT3_T4_EUlifE_EEvlNS_15PhiloxCudaStateESF_SG_,"a",@progbits
	.sectionflags	@""
	.align	4
.nv.constant0._ZN2at6native63_GLOBAL__N__7310b794_30_DistributionGeometricKernel_cu_fa6e70a443distribution_elementwise_grid_stride_kernelIfLi4EZNS0_9templates4cuda21uniform_and_transformIlfPNS_17CUDAGeneratorImplEZZZNS4_16geometric_kernelIS7_EEvRNS_18TensorIteratorBaseEdT_ENKUlvE_clEvENKUlvE2_clEvEUlfE_EEvSA_T1_T2_EUlP24curandStatePhilox4_32_10E_ZNS1_27distribution_nullary_kernelIlf7double2S7_SJ_SE_EEvSA_SG_RKT3_T4_EUlifE_EEvlNS_15PhiloxCudaStateESF_SG_:
	.zero		592


//--------------------- .nv.constant0._ZN2at6native63_GLOBAL__N__7310b794_30_DistributionGeometricKernel_cu_fa6e70a443distribution_elementwise_grid_stride_kernelIfLi4EZNS0_9templates4cuda21uniform_and_transformIifPNS_17CUDAGeneratorImplEZZZNS4_16geometric_kernelIS7_EEvRNS_18TensorIteratorBaseEdT_ENKUlvE_clEvENKUlvE1_clEvEUlfE_EEvSA_T1_T2_EUlP24curandStatePhilox4_32_10E0_ZNS1_27distribution_nullary_kernelIif6float4S7_SJ_SE_EEvSA_SG_RKT3_T4_EUlifE0_EEvlNS_15PhiloxCudaStateESF_SG_ --------------------------
	.section	.nv.constant0._ZN2at6native63_GLOBAL__N__7310b794_30_DistributionGeometricKernel_cu_fa6e70a443distribution_elementwise_grid_stride_kernelIfLi4EZNS0_9templates4cuda21uniform_and_transformIifPNS_17CUDAGeneratorImplEZZZNS4_16geometric_kernelIS7_EEvRNS_18TensorIteratorBaseEdT_ENKUlvE_clEvENKUlvE1_clEvEUlfE_EEvSA_T1_T2_EUlP24curandStatePhilox4_32_10E0_ZNS1_27distribution_nullary_kernelIif6float4S7_SJ_SE_EEvSA_SG_RKT3_T4_EUlifE0_EEvlNS_15PhiloxCudaStateESF_SG_,"a",@progbits
	.sectionflags	@""
	.align	4
.nv.constant0._ZN2at6native63_GLOBAL__N__7310b794_30_DistributionGeometricKernel_cu_fa6e70a443distribution_elementwise_grid_stride_kernelIfLi4EZNS0_9templates4cuda21uniform_and_transformIifPNS_17CUDAGeneratorImplEZZZNS4_16geometric_kernelIS7_EEvRNS_18TensorIteratorBaseEdT_ENKUlvE_clEvENKUlvE1_clEvEUlfE_EEvSA_T1_T2_EUlP24curandStatePhilox4_32_10E0_ZNS1_27distribution_nullary_kernelIif6float4S7_SJ_SE_EEvSA_SG_RKT3_T4_EUlifE0_EEvlNS_15PhiloxCudaStateESF_SG_:
	.zero		992


//--------------------- .nv.constant0._ZN2at6native63_GLOBAL__N__7310b794_30_DistributionGeometricKernel_cu_fa6e70a443distribution_elementwise_grid_stride_kernelIfLi4EZNS0_9templates4cuda21uniform_and_transformIifPNS_17CUDAGeneratorImplEZZZNS4_16geometric_kernelIS7_EEvRNS_18TensorIteratorBaseEdT_ENKUlvE_clEvENKUlvE1_clEvEUlfE_EEvSA_T1_T2_EUlP24curandStatePhilox4_32_10E0_ZNS1_27distribution_nullary_kernelIif6float4S7_SJ_SE_EEvSA_SG_RKT3_T4_EUlifE_EEvlNS_15PhiloxCudaStateESF_SG_ --------------------------
	.section	.nv.constant0._ZN2at6native63_GLOBAL__N__7310b794_30_DistributionGeometricKernel_cu_fa6e70a443distribution_elementwise_grid_stride_kernelIfLi4EZNS0_9templates4cuda21uniform_and_transformIifPNS_17CUDAGeneratorImplEZZZNS4_16geometric_kernelIS7_EEvRNS_18TensorIteratorBaseEdT_ENKUlvE_clEvENKUlvE1_clEvEUlfE_EEvSA_T1_T2_EUlP24curandStatePhilox4_32_10E0_ZNS1_27distribution_nullary_kernelIif6float4S7_SJ_SE_EEvSA_SG_RKT3_T4_EUlifE_EEvlNS_15PhiloxCudaStateESF_SG_,"a",@progbits
	.sectionflags	@""
	.align	4
.nv.constant0._ZN2at6native63_GLOBAL__N__7310b794_30_DistributionGeometricKernel_cu_fa6e70a443distribution_elementwise_grid_stride_kernelIfLi4EZNS0_9templates4cuda21uniform_and_transformIifPNS_17CUDAGeneratorImplEZZZNS4_16geometric_kernelIS7_EEvRNS_18TensorIteratorBaseEdT_ENKUlvE_clEvENKUlvE1_clEvEUlfE_EEvSA_T1_T2_EUlP24curandStatePhilox4_32_10E0_ZNS1_27distribution_nullary_kernelIif6float4S7_SJ_SE_EEvSA_SG_RKT3_T4_EUlifE_EEvlNS_15PhiloxCudaStateESF_SG_:
	.zero		592


//--------------------- .nv.constant0._ZN2at6native63_GLOBAL__N__7310b794_30_DistributionGeometricKernel_cu_fa6e70a443distribution_elementwise_grid_stride_kernelIfLi4EZNS0_9templates4cuda21uniform_and_transformIifPNS_17CUDAGeneratorImplEZZZNS4_16geometric_kernelIS7_EEvRNS_18TensorIteratorBaseEdT_ENKUlvE_clEvENKUlvE1_clEvEUlfE_EEvSA_T1_T2_EUlP24curandStatePhilox4_32_10E_ZNS1_27distribution_nullary_kernelIif7double2S7_SJ_SE_EEvSA_SG_RKT3_T4_EUlifE0_EEvlNS_15PhiloxCudaStateESF_SG_ --------------------------
	.section	.nv.constant0._ZN2at6native63_GLOBAL__N__7310b794_30_DistributionGeometricKernel_cu_fa6e70a443distribution_elementwise_grid_stride_kernelIfLi4EZNS0_9templates4cuda21uniform_and_transformIifPNS_17CUDAGeneratorImplEZZZNS4_16geometric_kernelIS7_EEvRNS_18TensorIteratorBaseEdT_ENKUlvE_clEvENKUlvE1_clEvEUlfE_EEvSA_T1_T2_EUlP24curandStatePhilox4_32_10E_ZNS1_27distribution_nullary_kernelIif7double2S7_SJ_SE_EEvSA_SG_RKT3_T4_EUlifE0_EEvlNS_15PhiloxCudaStateESF_SG_,"a",@progbits
	.sectionflags	@""
	.align	4
.nv.constant0._ZN2at6native63_GLOBAL__N__7310b794_30_DistributionGeometricKernel_cu_fa6e70a443distribution_elementwise_grid_stride_kernelIfLi4EZNS0_9templates4cuda21uniform_and_transformIifPNS_17CUDAGeneratorImplEZZZNS4_16geometric_kernelIS7_EEvRNS_18TensorIteratorBaseEdT_ENKUlvE_clEvENKUlvE1_clEvEUlfE_EEvSA_T1_T2_EUlP24curandStatePhilox4_32_10E_ZNS1_27distribution_nullary_kernelIif7double2S7_SJ_SE_EEvSA_SG_RKT3_T4_EUlifE0_EEvlNS_15PhiloxCudaStateESF_SG_:
	.zero		992


//--------------------- .nv.constant0._ZN2at6native63_GLOBAL__N__7310b794_30_DistributionGeometricKernel_cu_fa6e70a443distribution_elementwise_grid_stride_kernelIfLi4EZNS0_9templates4cuda21uniform_and_transformIifPNS_17CUDAGeneratorImplEZZZNS4_16geometric_kernelIS7_EEvRNS_18TensorIteratorBaseEdT_ENKUlvE_clEvENKUlvE1_clEvEUlfE_EEvSA_T1_T2_EUlP24curandStatePhilox4_32_10E_ZNS1_27distribution_nullary_kernelIif7double2S7_SJ_SE_EEvSA_SG_RKT3_T4_EUlifE_EEvlNS_15PhiloxCudaStateESF_SG_ --------------------------
	.section	.nv.constant0._ZN2at6native63_GLOBAL__N__7310b794_30_DistributionGeometricKernel_cu_fa6e70a443distribution_elementwise_grid_stride_kernelIfLi4EZNS0_9templates4cuda21uniform_and_transformIifPNS_17CUDAGeneratorImplEZZZNS4_16geometric_kernelIS7_EEvRNS_18TensorIteratorBaseEdT_ENKUlvE_clEvENKUlvE1_clEvEUlfE_EEvSA_T1_T2_EUlP24curandStatePhilox4_32_10E_ZNS1_27distribution_nullary_kernelIif7double2S7_SJ_SE_EEvSA_SG_RKT3_T4_EUlifE_EEvlNS_15PhiloxCudaStateESF_SG_,"a",@progbits
	.sectionflags	@""
	.align	4
.nv.constant0._ZN2at6native63_GLOBAL__N__7310b794_30_DistributionGeometricKernel_cu_fa6e70a443distribution_elementwise_grid_stride_kernelIfLi4EZNS0_9templates4cuda21uniform_and_transformIifPNS_17CUDAGeneratorImplEZZZNS4_16geometric_kernelIS7_EEvRNS_18TensorIteratorBaseEdT_ENKUlvE_clEvENKUlvE1_clEvEUlfE_EEvSA_T1_T2_EUlP24curandStatePhilox4_32_10E_ZNS1_27distribution_nullary_kernelIif7double2S7_SJ_SE_EEvSA_SG_RKT3_T4_EUlifE_EEvlNS_15PhiloxCudaStateESF_SG_:
	.zero		592


//--------------------- .nv.constant0._ZN2at6native63_GLOBAL__N__7310b794_30_DistributionGeometricKernel_cu_fa6e70a443distribution_elementwise_grid_stride_kernelIfLi4EZNS0_9templates4cuda21uniform_and_transformIafPNS_17CUDAGeneratorImplEZZZNS4_16geometric_kernelIS7_EEvRNS_18TensorIteratorBaseEdT_ENKUlvE_clEvENKUlvE0_clEvEUlfE_EEvSA_T1_T2_EUlP24curandStatePhilox4_32_10E0_ZNS1_27distribution_nullary_kernelIaf6float4S7_SJ_SE_EEvSA_SG_RKT3_T4_EUlifE0_EEvlNS_15PhiloxCudaStateESF_SG_ --------------------------
	.section	.nv.constant0._ZN2at6native63_GLOBAL__N__7310b794_30_DistributionGeometricKernel_cu_fa6e70a443distribution_elementwise_grid_stride_kernelIfLi4EZNS0_9templates4cuda21uniform_and_transformIafPNS_17CUDAGeneratorImplEZZZNS4_16geometric_kernelIS7_EEvRNS_18TensorIteratorBaseEdT_ENKUlvE_clEvENKUlvE0_clEvEUlfE_EEvSA_T1_T2_EUlP24curandStatePhilox4_32_10E0_ZNS1_27distribution_nullary_kernelIaf6float4S7_SJ_SE_EEvSA_SG_RKT3_T4_EUlifE0_EEvlNS_15PhiloxCudaStateESF_SG_,"a",@progbits
	.sectionflags	@""
	.align	4
.nv.constant0._ZN2at6native63_GLOBAL__N__7310b794_30_DistributionGeometricKernel_cu_fa6e70a443distribution_elementwise_grid_stride_kernelIfLi4EZNS0_9templates4cuda21uniform_and_transformIafPNS_17CUDAGeneratorImplEZZZNS4_16geometric_kernelIS7_EEvRNS_18TensorIteratorBaseEdT_ENKUlvE_clEvENKUlvE0_clEvEUlfE_EEvSA_T1_T2_EUlP24curandStatePhilox4_32_10E0_ZNS1_27distribution_nullary_kernelIaf6float4S7_SJ_SE_EEvSA_SG_RKT3_T4_EUlifE0_EEvlNS_15PhiloxCudaStateESF_SG_:
	.zero		992


//--------------------- .nv.constant0._ZN2at6native63_GLOBAL__N__7310b794_30_DistributionGeometricKernel_cu_fa6e70a443distribution_elementwise_grid_stride_kernelIfLi4EZNS0_9templates4cuda21uniform_and_transformIafPNS_17CUDAGeneratorImplEZZZNS4_16geometric_kernelIS7_EEvRNS_18TensorIteratorBaseEdT_ENKUlvE_clEvENKUlvE0_clEvEUlfE_EEvSA_T1_T2_EUlP24curandStatePhilox4_32_10E0_ZNS1_27distribution_nullary_kernelIaf6float4S7_SJ_SE_EEvSA_SG_RKT3_T4_EUlifE_EEvlNS_15PhiloxCudaStateESF_SG_ --------------------------
	.section	.nv.constant0._ZN2at6native63_GLOBAL__N__7310b794_30_DistributionGeometricKernel_cu_fa6e70a443distribution_elementwise_grid_stride_kernelIfLi4EZNS0_9templates4cuda21uniform_and_transformIafPNS_17CUDAGeneratorImplEZZZNS4_16geometric_kernelIS7_EEvRNS_18TensorIteratorBaseEdT_ENKUlvE_clEvENKUlvE0_clEvEUlfE_EEvSA_T1_T2_EUlP24curandStatePhilox4_32_10E0_ZNS1_27distribution_nullary_kernelIaf6float4S7_SJ_SE_EEvSA_SG_RKT3_T4_EUlifE_EEvlNS_15PhiloxCudaStateESF_SG_,"a",@progbits
	.sectionflags	@""
	.align	4
.nv.constant0._ZN2at6native63_GLOBAL__N__7310b794_30_DistributionGeometricKernel_cu_fa6e70a443distribution_elementwise_grid_stride_kernelIfLi4EZNS0_9templates4cuda21uniform_and_transformIafPNS_17CUDAGeneratorImplEZZZNS4_16geometric_kernelIS7_EEvRNS_18TensorIteratorBaseEdT_ENKUlvE_clEvENKUlvE0_clEvEUlfE_EEvSA_T1_T2_EUlP24curandStatePhilox4_32_10E0_ZNS1_27distribution_nullary_kernelIaf6float4S7_SJ_SE_EEvSA_SG_RKT3_T4_EUlifE_EEvlNS_15PhiloxCudaStateESF_SG_:
	.zero		592


//--------------------- .nv.constant0._ZN2at6native63_GLOBAL__N__7310b794_30_DistributionGeometricKernel_cu_fa6e70a443distribution_elementwise_grid_stride_kernelIfLi4EZNS0_9templates4cuda21uniform_and_transformIafPNS_17CUDAGeneratorImplEZZZNS4_16geometric_kernelIS7_EEvRNS_18TensorIteratorBaseEdT_ENKUlvE_clEvENKUlvE0_clEvEUlfE_EEvSA_T1_T2_EUlP24curandStatePhilox4_32_10E_ZNS1_27distribution_nullary_kernelIaf7double2S7_SJ_SE_EEvSA_SG_RKT3_T4_EUlifE0_EEvlNS_15PhiloxCudaStateESF_SG_ --------------------------
	.section	.nv.constant0._ZN2at6native63_GLOBAL__N__7310b794_30_DistributionGeometricKernel_cu_fa6e70a443distribution_elementwise_grid_stride_kernelIfLi4EZNS0_9templates4cuda21uniform_and_transformIafPNS_17CUDAGeneratorImplEZZZNS4_16geometric_kernelIS7_EEvRNS_18TensorIteratorBaseEdT_ENKUlvE_clEvENKUlvE0_clEvEUlfE_EEvSA_T1_T2_EUlP24curandStatePhilox4_32_10E_ZNS1_27distribution_nullary_kernelIaf7double2S7_SJ_SE_EEvSA_SG_RKT3_T4_EUlifE0_EEvlNS_15PhiloxCudaStateESF_SG_,"a",@progbits
	.sectionflags	@""
	.align	4
.nv.constant0._ZN2at6native63_GLOBAL__N__7310b794_30_DistributionGeometricKernel_cu_fa6e70a443distribution_elementwise_grid_stride_kernelIfLi4EZNS0_9templates4cuda21uniform_and_transformIafPNS_17CUDAGeneratorImplEZZZNS4_16geometric_kernelIS7_EEvRNS_18TensorIteratorBaseEdT_ENKUlvE_clEvENKUlvE0_clEvEUlfE_EEvSA_T1_T2_EUlP24curandStatePhilox4_32_10E_ZNS1_27distribution_nullary_kernelIaf7double2S7_SJ_SE_EEvSA_SG_RKT3_T4_EUlifE0_EEvlNS_15PhiloxCudaStateESF_SG_:
	.zero		992


//--------------------- .nv.constant0._ZN2at6native63_GLOBAL__N__7310b794_30_DistributionGeometricKernel_cu_fa6e70a443distribution_elementwise_grid_stride_kernelIfLi4EZNS0_9templates4cuda21uniform_and_transformIafPNS_17CUDAGeneratorImplEZZZNS4_16geometric_kernelIS7_EEvRNS_18TensorIteratorBaseEdT_ENKUlvE_clEvENKUlvE0_clEvEUlfE_EEvSA_T1_T2_EUlP24curandStatePhilox4_32_10E_ZNS1_27distribution_nullary_kernelIaf7double2S7_SJ_SE_EEvSA_SG_RKT3_T4_EUlifE_EEvlNS_15PhiloxCudaStateESF_SG_ --------------------------
	.section	.nv.constant0._ZN2at6native63_GLOBAL__N__7310b794_30_DistributionGeometricKernel_cu_fa6e70a443distribution_elementwise_grid_stride_kernelIfLi4EZNS0_9templates4cuda21uniform_and_transformIafPNS_17CUDAGeneratorImplEZZZNS4_16geometric_kernelIS7_EEvRNS_18TensorIteratorBaseEdT_ENKUlvE_clEvENKUlvE0_clEvEUlfE_EEvSA_T1_T2_EUlP24curandStatePhilox4_32_10E_ZNS1_27distribution_nullary_kernelIaf7double2S7_SJ_SE_EEvSA_SG_RKT3_T4_EUlifE_EEvlNS_15PhiloxCudaStateESF_SG_,"a",@progbits
	.sectionflags	@""
	.align	4
.nv.constant0._ZN2at6native63_GLOBAL__N__7310b794_30_DistributionGeometricKernel_cu_fa6e70a443distribution_elementwise_grid_stride_kernelIfLi4EZNS0_9templates4cuda21uniform_and_transformIafPNS_17CUDAGeneratorImplEZZZNS4_16geometric_kernelIS7_EEvRNS_18TensorIteratorBaseEdT_ENKUlvE_clEvENKUlvE0_clEvEUlfE_EEvSA_T1_T2_EUlP24curandStatePhilox4_32_10E_ZNS1_27distribution_nullary_kernelIaf7double2S7_SJ_SE_EEvSA_SG_RKT3_T4_EUlifE_EEvlNS_15PhiloxCudaStateESF_SG_:
	.zero		592


//--------------------- .nv.constant0._ZN2at6native63_GLOBAL__N__7310b794_30_DistributionGeometricKernel_cu_fa6e70a443distribution_elementwise_grid_stride_kernelIfLi4EZNS0_9templates4cuda21uniform_and_transformIhfPNS_17CUDAGeneratorImplEZZZNS4_16geometric_kernelIS7_EEvRNS_18TensorIteratorBaseEdT_ENKUlvE_clEvENKUlvE_clEvEUlfE_EEvSA_T1_T2_EUlP24curandStatePhilox4_32_10E0_ZNS1_27distribution_nullary_kernelIhf6float4S7_SJ_SE_EEvSA_SG_RKT3_T4_EUlifE0_EEvlNS_15PhiloxCudaStateESF_SG_ --------------------------
	.section	.nv.constant0._ZN2at6native63_GLOBAL__N__7310b794_30_DistributionGeometricKernel_cu_fa6e70a443distribution_elementwise_grid_stride_kernelIfLi4EZNS0_9templates4cuda21uniform_and_transformIhfPNS_17CUDAGeneratorImplEZZZNS4_16geometric_kernelIS7_EEvRNS_18TensorIteratorBaseEdT_ENKUlvE_clEvENKUlvE_clEvEUlfE_EEvSA_T1_T2_EUlP24curandStatePhilox4_32_10E0_ZNS1_27distribution_nullary_kernelIhf6float4S7_SJ_SE_EEvSA_SG_RKT3_T4_EUlifE0_EEvlNS_15PhiloxCudaStateESF_SG_,"a",@progbits
	.sectionflags	@""
	.align	4
.nv.constant0._ZN2at6native63_GLOBAL__N__7310b794_30_DistributionGeometricKernel_cu_fa6e70a443distribution_elementwise_grid_stride_kernelIfLi4EZNS0_9templates4cuda21uniform_and_transformIhfPNS_17CUDAGeneratorImplEZZZNS4_16geometric_kernelIS7_EEvRNS_18TensorIteratorBaseEdT_ENKUlvE_clEvENKUlvE_clEvEUlfE_EEvSA_T1_T2_EUlP24curandStatePhilox4_32_10E0_ZNS1_27distribution_nullary_kernelIhf6float4S7_SJ_SE_EEvSA_SG_RKT3_T4_EUlifE0_EEvlNS_15PhiloxCudaStateESF_SG_:
	.zero		992


//--------------------- .nv.constant0._ZN2at6native63_GLOBAL__N__7310b794_30_DistributionGeometricKernel_cu_fa6e70a443distribution_elementwise_grid_stride_kernelIfLi4EZNS0_9templates4cuda21uniform_and_transformIhfPNS_17CUDAGeneratorImplEZZZNS4_16geometric_kernelIS7_EEvRNS_18TensorIteratorBaseEdT_ENKUlvE_clEvENKUlvE_clEvEUlfE_EEvSA_T1_T2_EUlP24curandStatePhilox4_32_10E0_ZNS1_27distribution_nullary_kernelIhf6float4S7_SJ_SE_EEvSA_SG_RKT3_T4_EUlifE_EEvlNS_15PhiloxCudaStateESF_SG_ --------------------------
	.section	.nv.constant0._ZN2at6native63_GLOBAL__N__7310b794_30_DistributionGeometricKernel_cu_fa6e70a443distribution_elementwise_grid_stride_kernelIfLi4EZNS0_9templates4cuda21uniform_and_transformIhfPNS_17CUDAGeneratorImplEZZZNS4_16geometric_kernelIS7_EEvRNS_18TensorIteratorBaseEdT_ENKUlvE_clEvENKUlvE_clEvEUlfE_EEvSA_T1_T2_EUlP24curandStatePhilox4_32_10E0_ZNS1_27distribution_nullary_kernelIhf6float4S7_SJ_SE_EEvSA_SG_RKT3_T4_EUlifE_EEvlNS_15PhiloxCudaStateESF_SG_,"a",@progbits
	.sectionflags	@""
	.align	4
.nv.constant0._ZN2at6native63_GLOBAL__N__7310b794_30_DistributionGeometricKernel_cu_fa6e70a443distribution_elementwise_grid_stride_kernelIfLi4EZNS0_9templates4cuda21uniform_and_transformIhfPNS_17CUDAGeneratorImplEZZZNS4_16geometric_kernelIS7_EEvRNS_18TensorIteratorBaseEdT_ENKUlvE_clEvENKUlvE_clEvEUlfE_EEvSA_T1_T2_EUlP24curandStatePhilox4_32_10E0_ZNS1_27distribution_nullary_kernelIhf6float4S7_SJ_SE_EEvSA_SG_RKT3_T4_EUlifE_EEvlNS_15PhiloxCudaStateESF_SG_:
	.zero		592


//--------------------- .nv.constant0._ZN2at6native63_GLOBAL__N__7310b794_30_DistributionGeometricKernel_cu_fa6e70a443distribution_elementwise_grid_stride_kernelIfLi4EZNS0_9templates4cuda21uniform_and_transformIhfPNS_17CUDAGeneratorImplEZZZNS4_16geometric_kernelIS7_EEvRNS_18TensorIteratorBaseEdT_ENKUlvE_clEvENKUlvE_clEvEUlfE_EEvSA_T1_T2_EUlP24curandStatePhilox4_32_10E_ZNS1_27distribution_nullary_kernelIhf7double2S7_SJ_SE_EEvSA_SG_RKT3_T4_EUlifE0_EEvlNS_15PhiloxCudaStateESF_SG_ --------------------------
	.section	.nv.constant0._ZN2at6native63_GLOBAL__N__7310b794_30_DistributionGeometricKernel_cu_fa6e70a443distribution_elementwise_grid_stride_kernelIfLi4EZNS0_9templates4cuda21uniform_and_transformIhfPNS_17CUDAGeneratorImplEZZZNS4_16geometric_kernelIS7_EEvRNS_18TensorIteratorBaseEdT_ENKUlvE_clEvENKUlvE_clEvEUlfE_EEvSA_T1_T2_EUlP24curandStatePhilox4_32_10E_ZNS1_27distribution_nullary_kernelIhf7double2S7_SJ_SE_EEvSA_SG_RKT3_T4_EUlifE0_EEvlNS_15PhiloxCudaStateESF_SG_,"a",@progbits
	.sectionflags	@""
	.align	4
.nv.constant0._ZN2at6native63_GLOBAL__N__7310b794_30_DistributionGeometricKernel_cu_fa6e70a443distribution_elementwise_grid_stride_kernelIfLi4EZNS0_9templates4cuda21uniform_and_transformIhfPNS_17CUDAGeneratorImplEZZZNS4_16geometric_kernelIS7_EEvRNS_18TensorIteratorBaseEdT_ENKUlvE_clEvENKUlvE_clEvEUlfE_EEvSA_T1_T2_EUlP24curandStatePhilox4_32_10E_ZNS1_27distribution_nullary_kernelIhf7double2S7_SJ_SE_EEvSA_SG_RKT3_T4_EUlifE0_EEvlNS_15PhiloxCudaStateESF_SG_:
	.zero		992


//--------------------- .nv.constant0._ZN2at6native63_GLOBAL__N__7310b794_30_DistributionGeometricKernel_cu_fa6e70a443distribution_elementwise_grid_stride_kernelIfLi4EZNS0_9templates4cuda21uniform_and_transformIhfPNS_17CUDAGeneratorImplEZZZNS4_16geometric_kernelIS7_EEvRNS_18TensorIteratorBaseEdT_ENKUlvE_clEvENKUlvE_clEvEUlfE_EEvSA_T1_T2_EUlP24curandStatePhilox4_32_10E_ZNS1_27distribution_nullary_kernelIhf7double2S7_SJ_SE_EEvSA_SG_RKT3_T4_EUlifE_EEvlNS_15PhiloxCudaStateESF_SG_ --------------------------
	.section	.nv.constant0._ZN2at6native63_GLOBAL__N__7310b794_30_DistributionGeometricKernel_cu_fa6e70a443distribution_elementwise_grid_stride_kernelIfLi4EZNS0_9templates4cuda21uniform_and_transformIhfPNS_17CUDAGeneratorImplEZZZNS4_16geometric_kernelIS7_EEvRNS_18TensorIteratorBaseEdT_ENKUlvE_clEvENKUlvE_clEvEUlfE_EEvSA_T1_T2_EUlP24curandStatePhilox4_32_10E_ZNS1_27distribution_nullary_kernelIhf7double2S7_SJ_SE_EEvSA_SG_RKT3_T4_EUlifE_EEvlNS_15PhiloxCudaStateESF_SG_,"a",@progbits
	.sectionflags	@""
	.align	4
.nv.constant0._ZN2at6native63_GLOBAL__N__7310b794_30_DistributionGeometricKernel_cu_fa6e70a443distribution_elementwise_grid_stride_kernelIfLi4EZNS0_9templates4cuda21uniform_and_transformIhfPNS_17CUDAGeneratorImplEZZZNS4_16geometric_kernelIS7_EEvRNS_18TensorIteratorBaseEdT_ENKUlvE_clEvENKUlvE_clEvEUlfE_EEvSA_T1_T2_EUlP24curandStatePhilox4_32_10E_ZNS1_27distribution_nullary_kernelIhf7double2S7_SJ_SE_EEvSA_SG_RKT3_T4_EUlifE_EEvlNS_15PhiloxCudaStateESF_SG_:
	.zero		592


//--------------------- SYMBOLS --------------------------

	.type		.nv.reservedSmem.offset0,@object
	.size		.nv.reservedSmem.offset0,0x4
